// cutlass_sweep.examples — 75_blackwell_grouped_gemm/75_blackwell_grouped_gemm_block_scaled.cu @ arch=sm_100
// __CUTLASS_EXAMPLE_DIR__=75_blackwell_grouped_gemm
/***************************************************************************************************
 * Copyright (c) 2024 - 2025 NVIDIA CORPORATION & AFFILIATES. All rights reserved.
 * SPDX-License-Identifier: BSD-3-Clause
 *
 * Redistribution and use in source and binary forms, with or without
 * modification, are permitted provided that the following conditions are met:
 *
 * 1. Redistributions of source code must retain the above copyright notice, this
 * list of conditions and the following disclaimer.
 *
 * 2. Redistributions in binary form must reproduce the above copyright notice,
 * this list of conditions and the following disclaimer in the documentation
 * and/or other materials provided with the distribution.
 *
 * 3. Neither the name of the copyright holder nor the names of its
 * contributors may be used to endorse or promote products derived from
 * this software without specific prior written permission.
 *
 * THIS SOFTWARE IS PROVIDED BY THE COPYRIGHT HOLDERS AND CONTRIBUTORS "AS IS"
 * AND ANY EXPRESS OR IMPLIED WARRANTIES, INCLUDING, BUT NOT LIMITED TO, THE
 * IMPLIED WARRANTIES OF MERCHANTABILITY AND FITNESS FOR A PARTICULAR PURPOSE ARE
 * DISCLAIMED. IN NO EVENT SHALL THE COPYRIGHT HOLDER OR CONTRIBUTORS BE LIABLE
 * FOR ANY DIRECT, INDIRECT, INCIDENTAL, SPECIAL, EXEMPLARY, OR CONSEQUENTIAL
 * DAMAGES (INCLUDING, BUT NOT LIMITED TO, PROCUREMENT OF SUBSTITUTE GOODS OR
 * SERVICES; LOSS OF USE, DATA, OR PROFITS; OR BUSINESS INTERRUPTION) HOWEVER
 * CAUSED AND ON ANY THEORY OF LIABILITY, WHETHER IN CONTRACT, STRICT LIABILITY,
 * OR TORT (INCLUDING NEGLIGENCE OR OTHERWISE) ARISING IN ANY WAY OUT OF THE USE
 * OF THIS SOFTWARE, EVEN IF ADVISED OF THE POSSIBILITY OF SUCH DAMAGE.
 *
 **************************************************************************************************/



/*! \file
    \brief Grouped GEMM example using CUTLASS 3 APIs for the NVIDIA Blackwell SM100 architecture.

    This example demonstrates an implementation of Grouped GEMM using a TMA + Blackwell SM100 TensorOp-based warp-specialized kernel
    for narrow precisions (FP4) with Scale Factors (In and Out).
    For this example all scheduling work is performed on the device.
    The new feature showcased in this example is device-side modification of TMA descriptors
    to move between groups/problem_count (represented by groups).
    https://docs.nvidia.com/cuda/cuda-c-programming-guide/#encoding-a-tensor-map-on-device

    To run this example:

      $ ./examples/75_blackwell_grouped_gemm_block_scaled/75_blackwell_grouped_gemm_block_scaled --m=2048 --n=2048 --k=2048 --groups=10

      The above example command makes all 10 groups to be sized at the given m, n, k sizes.
      Skipping any of the problem dimensions randomizes it across the different groups.
      Same applies for alpha and beta values that are randomized across the different groups.

    To run this example for a set of problems using the benchmark option:

      $ ./examples/75_blackwell_grouped_gemm_block_scaled/75_blackwell_grouped_gemm_block_scaled --benchmark=./test_benchmark.txt

      Where the test_benchmark.txt may look as such:
        0 256x512x128
        1 256x512x512
        2 512x256x128
        3 256x256x128
        4 256x512x1024
        5 1024x512x128 and so on
*/

#include <iostream>
#include <fstream>
#include <iostream>
#include <sstream>
#include <vector>
#include <float.h>

#include "cutlass/cutlass.h"

#include "cute/tensor.hpp"
#include "cutlass/tensor_ref.h"
#include "cutlass/epilogue/collective/default_epilogue.hpp"
#include "cutlass/epilogue/thread/linear_combination.h"
#include "cutlass/gemm/dispatch_policy.hpp"
#include "cutlass/gemm/group_array_problem_shape.hpp"
#include "cutlass/gemm/collective/collective_builder.hpp"
#include "cutlass/epilogue/collective/collective_builder.hpp"
#include "cutlass/gemm/device/gemm_universal_adapter.h"
#include "cutlass/gemm/kernel/gemm_universal.hpp"

#include "cutlass/util/command_line.h"
#include "cutlass/util/distribution.h"
#include "cutlass/util/host_tensor.h"
#include "cutlass/util/packed_stride.hpp"
#include "cutlass/util/tensor_view_io.h"
#include "cutlass/util/reference/device/gemm.h"
#include "cutlass/util/reference/device/tensor_compare.h"
#include "cutlass/util/reference/host/tensor_fill.h"
#include "cutlass/util/reference/host/gett.hpp"
#include "cutlass/util/reference/host/tensor_norm.h"
#include "cutlass/util/reference/host/tensor_compare.h"

#include "helper.h"
using namespace cute;

using ProblemShape = cutlass::gemm::GroupProblemShape<Shape<int,int,int>>; // <M,N,K> per group
using ElementInput = cutlass::float_e2m1_t;                                // Element type for Input matrix operands
using ElementSF    = cutlass::float_ue4m3_t;                               // Element type for SF matrix operands
using ElementC     = cutlass::half_t;                                      // Element type for C matrix operands

#if defined(CUTLASS_ARCH_MMA_SM100_SUPPORTED)
/////////////////////////////////////////////////////////////////////////////////////////////////
/// GEMM kernel configurations
/////////////////////////////////////////////////////////////////////////////////////////////////
// A matrix configuration
using ElementA = cutlass::nv_float4_t<ElementInput>;                        // Element type for A matrix operand
using LayoutA  = cutlass::layout::RowMajor;                                 // Layout type for A matrix operand
constexpr int AlignmentA  = 32;                                             // Alignment of A matrix in units of elements (up to 16 bytes)

// B matrix configuration
using ElementB = cutlass::nv_float4_t<ElementInput>;                        // Element type for B matrix operand
using LayoutB = cutlass::layout::ColumnMajor;                               // Layout type for B matrix operand
constexpr int AlignmentB  = 32;                                             // Alignment of A matrix in units of elements (up to 16 bytes)

// C/D matrix configuration
using ElementD = ElementC;                                                  // Element type for D matrix operands
using         LayoutC     = cutlass::layout::RowMajor;                      // Layout type for C and D matrix operands
constexpr int AlignmentC  = 128 / cutlass::sizeof_bits<ElementC>::value;    // Alignment of C matrix in units of elements (up to 16 bytes)
constexpr int AlignmentD  = 128 / cutlass::sizeof_bits<ElementD>::value;    // Alignment of D matrix in units of elements (up to 16 bytes)
using ElementAccumulator  = float;                                          // Element type for internal accumulation

// using ElementD = cutlass::float_e2m1_t; // Enable for SF Output          // Element type for D matrix operands

using ElementSFD  = cutlass::float_ue4m3_t;                                 // Element type for SF Output operands
constexpr int OutputSFVectorSize = 16;
using FusionOperation = cutlass::epilogue::fusion::LinCombEltActBlockScaleFactor<
    cutlass::epilogue::thread::SiLu,
    OutputSFVectorSize,
    ElementD,
    ElementAccumulator,
    ElementSFD,
    LayoutC,
    ElementC>;

// Core kernel configurations
using ArchTag             = cutlass::arch::Sm100;                           // Tag indicating the minimum SM that supports the intended feature
using OperatorClass = cutlass::arch::OpClassBlockScaledTensorOp;            // Operator class tag
using StageCountType = cutlass::gemm::collective::StageCountAuto;           // Stage count maximized based on the tile size

// Runtime Cluster Shape
using ClusterShape = Shape<int32_t,int32_t,_1>;

// Different configs for 1SM and 2SM MMA kernel
struct MMA1SMConfig {
  using MmaTileShape     = Shape<_128,_256,_256>;
  using KernelSchedule   = cutlass::gemm::KernelPtrArrayTmaWarpSpecialized1SmNvf4Sm100;   // Kernel to launch
  using EpilogueSchedule = cutlass::epilogue::PtrArrayTmaWarpSpecialized1Sm;              // Epilogue to launch
};

struct MMA2SMConfig {
  using MmaTileShape     = Shape<_256,_256,_256>;
  using KernelSchedule   = cutlass::gemm::KernelPtrArrayTmaWarpSpecialized2SmNvf4Sm100;   // Kernel to launch
  using EpilogueSchedule = cutlass::epilogue::PtrArrayTmaWarpSpecialized2Sm;              // Epilogue to launch
};

using CollectiveEpilogue = typename cutlass::epilogue::collective::CollectiveBuilder<
    ArchTag, OperatorClass,
    typename MMA1SMConfig::MmaTileShape, ClusterShape,
    Shape<_128,_64>,
    ElementAccumulator, ElementAccumulator,
    ElementC, LayoutC *, AlignmentC,
    ElementD, LayoutC *, AlignmentD,
    typename MMA1SMConfig::EpilogueSchedule
    // , FusionOperation  // Enable for SF Output
>::CollectiveOp;
using CollectiveMainloop = typename cutlass::gemm::collective::CollectiveBuilder<
  ArchTag, OperatorClass,
  ElementA, LayoutA *, AlignmentA,
  ElementB, LayoutB *, AlignmentB,
  ElementAccumulator,
    typename MMA1SMConfig::MmaTileShape, ClusterShape,
    cutlass::gemm::collective::StageCountAutoCarveout<
      static_cast<int>(sizeof(typename CollectiveEpilogue::SharedStorage))>,
    typename MMA1SMConfig::KernelSchedule
>::CollectiveOp;
using GemmKernel = cutlass::gemm::kernel::GemmUniversal<
    ProblemShape,
    CollectiveMainloop,
    CollectiveEpilogue
>;
using Gemm1SM = cutlass::gemm::device::GemmUniversalAdapter<GemmKernel>;
using Gemm = Gemm1SM;

using CollectiveEpilogue2SM = typename cutlass::epilogue::collective::CollectiveBuilder<
    ArchTag, OperatorClass,
    typename MMA2SMConfig::MmaTileShape, ClusterShape,
    Shape<_128,_64>,
    ElementAccumulator, ElementAccumulator,
    ElementC, LayoutC *, AlignmentC,
    ElementD, LayoutC *, AlignmentD,
    typename MMA2SMConfig::EpilogueSchedule
    // , FusionOperation  // Enable for SF Output
>::CollectiveOp;
using CollectiveMainloop2SM = typename cutlass::gemm::collective::CollectiveBuilder<
  ArchTag, OperatorClass,
  ElementA, LayoutA *, AlignmentA,
  ElementB, LayoutB *, AlignmentB,
  ElementAccumulator,
    typename MMA2SMConfig::MmaTileShape, ClusterShape,
    cutlass::gemm::collective::StageCountAutoCarveout<
      static_cast<int>(sizeof(typename CollectiveEpilogue2SM::SharedStorage))>,
    typename MMA2SMConfig::KernelSchedule
>::CollectiveOp;
using GemmKernel2SM = cutlass::gemm::kernel::GemmUniversal<
    ProblemShape,
    CollectiveMainloop2SM,
    CollectiveEpilogue2SM
>;
using Gemm2SM = cutlass::gemm::device::GemmUniversalAdapter<GemmKernel2SM>;

using StrideA = typename Gemm::GemmKernel::InternalStrideA;
using StrideB = typename Gemm::GemmKernel::InternalStrideB;
using StrideC = typename Gemm::GemmKernel::InternalStrideC;
using StrideD = typename Gemm::GemmKernel::InternalStrideD;

using LayoutSFA = typename Gemm::GemmKernel::CollectiveMainloop::InternalLayoutSFA;
using LayoutSFB = typename Gemm::GemmKernel::CollectiveMainloop::InternalLayoutSFB;
using Sm1xxBlkScaledConfig =  typename Gemm::GemmKernel::CollectiveMainloop::Sm1xxBlkScaledConfig;
using Sm1xxBlockScaledOutputConfig= cutlass::detail::Sm1xxBlockScaledOutputConfig<
                                        OutputSFVectorSize,
                                        cute::is_same_v<typename FusionOperation::GmemLayoutTagScalefactor,
                                            cutlass::layout::RowMajor> ? cute::UMMA::Major::K : cute::UMMA::Major::MN
                                     >;
using OutputSFAtom = typename Sm1xxBlockScaledOutputConfig::SfAtom;
using LayoutSFD = typename Sm1xxBlockScaledOutputConfig::LayoutSF;

// Host-side allocations
std::vector<StrideA> stride_A_host;
std::vector<StrideB> stride_B_host;
std::vector<LayoutSFA> layout_SFA_host;
std::vector<LayoutSFB> layout_SFB_host;
std::vector<StrideC> stride_C_host;
std::vector<StrideD> stride_D_host;

std::vector<ElementAccumulator> alpha_host;
std::vector<ElementAccumulator> beta_host;

using HostTensorA = cutlass::HostTensor<typename Gemm::ElementA, cutlass::layout::PackedVectorLayout>;
using HostTensorB = cutlass::HostTensor<typename Gemm::ElementB, cutlass::layout::PackedVectorLayout>;
using HostTensorSF = cutlass::HostTensor<typename Gemm::GemmKernel::ElementSF, cutlass::layout::PackedVectorLayout>;
using HostTensorC = cutlass::HostTensor<typename Gemm::ElementC, cutlass::layout::PackedVectorLayout>;
using HostTensorD = cutlass::HostTensor<typename Gemm::EpilogueOutputOp::ElementOutput, cutlass::layout::PackedVectorLayout>;
std::vector<HostTensorA> block_A;
std::vector<HostTensorB> block_B;
std::vector<HostTensorSF> block_SFA;
std::vector<HostTensorSF> block_SFB;
std::vector<HostTensorC> block_C;
std::vector<HostTensorD> block_D;
std::vector<HostTensorSF> block_SFD;
std::vector<HostTensorD> block_ref_D;

// Device-side allocations
cutlass::DeviceAllocation<typename ProblemShape::UnderlyingProblemShape> problem_sizes;

cutlass::DeviceAllocation<const typename Gemm::ElementA *> ptr_A;
cutlass::DeviceAllocation<const typename Gemm::ElementB *> ptr_B;
cutlass::DeviceAllocation<const typename Gemm::GemmKernel::ElementSF *> ptr_SFA;
cutlass::DeviceAllocation<const typename Gemm::GemmKernel::ElementSF *> ptr_SFB;
cutlass::DeviceAllocation<const typename Gemm::ElementC *> ptr_C;
cutlass::DeviceAllocation<typename Gemm::EpilogueOutputOp::ElementOutput *> ptr_D;
cutlass::DeviceAllocation<typename Gemm::GemmKernel::ElementSF *> ptr_SFD;
cutlass::DeviceAllocation<typename Gemm::EpilogueOutputOp::ElementOutput *> ptr_ref_D;

cutlass::DeviceAllocation<StrideA> stride_A;
cutlass::DeviceAllocation<StrideB> stride_B;
cutlass::DeviceAllocation<LayoutSFA> layout_SFA;
cutlass::DeviceAllocation<LayoutSFB> layout_SFB;
cutlass::DeviceAllocation<StrideC> stride_C;
cutlass::DeviceAllocation<StrideD> stride_D;

// Note, this is an array of pointers to alpha and beta scaling values per group
cutlass::DeviceAllocation<ElementAccumulator*> alpha_device;
cutlass::DeviceAllocation<ElementAccumulator*> beta_device;
cutlass::DeviceAllocation<ElementAccumulator> block_alpha;
cutlass::DeviceAllocation<ElementAccumulator> block_beta;
// A matrix wide constant value to scale the output matrix
// Avoids generating small FP4 values.
// NormConst is a single device-side constant value, its not per-batch or per-group
cutlass::DeviceAllocation<ElementAccumulator> norm_constant_device;

#endif // defined(CUTLASS_ARCH_MMA_SM100_SUPPORTED)

template <typename T>
auto make_iterator(T* ptr) {
  return cute::recast_ptr<T>(ptr);
}

/////////////////////////////////////////////////////////////////////////////////////////////////
/// Testbed utility types
/////////////////////////////////////////////////////////////////////////////////////////////////

using RasterOrderOptions = cutlass::gemm::kernel::detail::RasterOrderOptions;
// Command line options parsing
struct Options {

  bool help = false;
  bool verification = true;
  bool use_pdl = false;

  float alpha = FLT_MAX;
  float beta  = FLT_MAX;
  float norm_constant = 1.0;
  int iterations = 10;
  int m = 1024, n = 2048, k = 512, groups = 10;
  dim3 cluster_shape = dim3(2,1,1);
  dim3 cluster_shape_fallback = dim3(2,1,1);
  RasterOrderOptions raster_order = RasterOrderOptions::AlongN;
  int max_sm_count = INT_MAX;
  std::string benchmark_path;
  std::vector<typename ProblemShape::UnderlyingProblemShape> problem_sizes_host;
  int const tma_alignment_bits = 128;
  int const alignment = tma_alignment_bits / cutlass::sizeof_bits<ElementInput>::value;

  // Parses the command line
  void parse(int argc, char const **args) {
    cutlass::CommandLine cmd(argc, args);

    if (cmd.check_cmd_line_flag("help")) {
      help = true;
      return;
    }
    if (cmd.check_cmd_line_flag("no_verif")) {
      verification = false;
    }
    if (cmd.check_cmd_line_flag("use_pdl")) {
      use_pdl = true;
    }

    cmd.get_cmd_line_argument("m", m);
    cmd.get_cmd_line_argument("n", n);
    cmd.get_cmd_line_argument("k", k);
    cmd.get_cmd_line_argument("groups", groups);
    cmd.get_cmd_line_argument("alpha", alpha, FLT_MAX);
    cmd.get_cmd_line_argument("beta",  beta,  FLT_MAX);
    cmd.get_cmd_line_argument("norm_constant",  norm_constant,  float(1.0));
    cmd.get_cmd_line_argument("iterations", iterations);
    cmd.get_cmd_line_argument("benchmark", benchmark_path);
    cmd.get_cmd_line_argument("cluster_m", cluster_shape.x);
    cmd.get_cmd_line_argument("cluster_n", cluster_shape.y);
    cmd.get_cmd_line_argument("cluster_fallback_m", cluster_shape_fallback.x);
    cmd.get_cmd_line_argument("cluster_fallback_n", cluster_shape_fallback.y);
    cmd.get_cmd_line_argument("max_sm_count", max_sm_count, INT_MAX);

    // Decide how to initialize the problems
    if (!benchmark_path.empty()) {
      if (!benchmark_problems()) {
        problem_sizes_host.clear();
        return;
      }
    }
    else {
      randomize_problems(cmd);
    }

    char raster_char;
    cmd.get_cmd_line_argument("raster", raster_char);

    if (raster_char == 'N' || raster_char == 'n') {
      raster_order = RasterOrderOptions::AlongN;
    }
    else if (raster_char == 'M' || raster_char == 'm') {
      raster_order = RasterOrderOptions::AlongM;
    }
  }

  void randomize_problems(cutlass::CommandLine &cmd) {
    int cmd_line_m = -1, cmd_line_n = -1, cmd_line_k = -1;
    cmd.get_cmd_line_argument("m", cmd_line_m);
    cmd.get_cmd_line_argument("n", cmd_line_n);
    cmd.get_cmd_line_argument("k", cmd_line_k);

    problem_sizes_host.reserve(groups);

    for (int i = groups; i > 0; i--) {
      int m = cmd_line_m;
      int n = cmd_line_n;
      int k = cmd_line_k;
      if (m < 0) {
        m = alignment * ((rand() % 64));
      }
      if (n < 0) {
        n = alignment * ((rand() % 64));
      }
      if (k < 0) {
        k = alignment * ((rand() % 64));
      }
      problem_sizes_host.push_back({m, n, k});
    }
  }

  /// Load a benchmark
  bool benchmark_problems() {
    std::ifstream file(benchmark_path);
    if (!file.good()) {
      return false;
    }

    while (file.good()) {

      int idx = -1;
      std::string extent_str;

      file >> idx >> extent_str;

      if (idx < 0 || extent_str.empty()) {
        break;
      }

      cutlass::gemm::GemmCoord extent;
      std::vector<std::string> tokens;

      cutlass::CommandLine::tokenize(tokens, extent_str, 'x');

      for (int i = 0; i < int(tokens.size()); ++i) {
        extent.at(i) = std::atoi(tokens.at(i).c_str());
      }
      problem_sizes_host.push_back({extent.m(), extent.n(), extent.k()});
    }
    groups = static_cast<int>(problem_sizes_host.size());

    return true;
  }

  /// Prints the usage statement.
  std::ostream & print_usage(std::ostream &out) const {

    out << "75_blackwell_grouped_gemm_block_scaled\n\n"
      << "  Blackwell Block Scaled Narrow Precision Grouped GEMM using a Warp Specialized kernel.\n\n"
      << "Options:\n\n"
      << "  --help                                                       If specified, displays this usage statement\n\n"
      << "  --m=<int>                                                    Sets the M extent of the GEMM for all groups\n"
      << "  --n=<int>                                                    Sets the N extent of the GEMM for all groups\n"
      << "  --k=<int>                                                    Sets the K extent of the GEMM for all groups\n"
      << "  --groups=<int>                                               Sets the number of individual GEMM problems for Grouped GEMM\n"
      << "  --alpha=<f32>                                                Epilogue scalar alpha\n"
      << "  --beta=<f32>                                                 Epilogue scalar beta\n"
      << "  --norm_constant=<f32>                                        Epilogue scalar normalization constant for the output matrix\n\n"
      << "  --cluster_m=<int>          and --cluster_n=<int>             Sets the X,Y dims of the preferred cluster shape\n"
      << "  --cluster_fallback_m=<int> and --cluster_fallback_n=<int>    Sets the X,Y dims of the fallback cluster shape\n\n"
      << "  --raster=<char>                                              CTA Rasterization direction (N for along N, M for along M)\n\n"
      << "  --iterations=<int>                                           Number of profiling iterations to perform\n\n"
      << "  --benchmark=<str>                                            Executes a benchmark problem size\n"
      << "  --max_sm_count=<int>                                         Run kernels using only these number of SMs\n"
      << "  --no_verif                                                   Do not run (host-side) verification kernels\n"
      << "  --use_pdl                                                    Launch kernel with PDL (Programmatic Dependent Launch) enabled\n";

    out
      << "\n\nExamples:\n\n"
      << "$ " << "75_blackwell_grouped_gemm_block_scaled" << " --m=1024 --n=512 --k=1024 --groups=10 --alpha=2 --beta=0.707 \n\n";

    return out;
  }

  /// Compute performance in GFLOP/s
  double gflops(double runtime_s, std::vector<typename ProblemShape::UnderlyingProblemShape> problem_sizes_host) const
  {
    // Number of real-valued multiply-adds
    uint64_t fmas = uint64_t();

    for (auto const & problem : problem_sizes_host) {
      fmas += static_cast<uint64_t>(get<0>(problem)) *
              static_cast<uint64_t>(get<1>(problem)) *
              static_cast<uint64_t>(get<2>(problem));
    }
    // Two flops per multiply-add
    uint64_t flop = uint64_t(2) * uint64_t(fmas);
    double gflop = double(flop) / double(1.0e9);
    return gflop / runtime_s;
  }
};

/// Result structure
struct Result
{
  double avg_runtime_ms = 0.0;
  double gflops = 0.0;
  cutlass::Status status = cutlass::Status::kSuccess;
  cudaError_t error = cudaSuccess;
  bool passed = false;
};

#if defined(CUTLASS_ARCH_MMA_SM100_SUPPORTED)

/////////////////////////////////////////////////////////////////////////////////////////////////
/// GEMM setup and evaluation
/////////////////////////////////////////////////////////////////////////////////////////////////

/// Helper to initialize a block of device data
template <typename Element, typename Layout>
bool initialize_block(
  cutlass::TensorView<Element, Layout> view,
  uint64_t seed) {

  double scope_max, scope_min;
  constexpr int bits_input = cutlass::sizeof_bits<Element>::value;

  if constexpr (bits_input == 1) {
    scope_max = 2;
    scope_min = 0;
  }
  else if constexpr (bits_input <= 6) {
    scope_max = 2;
    scope_min = -2;
  }
  else if constexpr (bits_input <= 8) {
    if constexpr (cute::is_same_v<Element, cutlass::float_ue8m0_t>) {
      scope_max = 4;
      scope_min = 1;
    }
    else {
      scope_max = 1;
      scope_min = -1;
    }
  }
  else{
    scope_max = 4;
    scope_min = -4;
  }
  cutlass::reference::host::TensorFillRandomUniform(
    view, seed, scope_max, scope_min, 0);

  return true;
}

/// Allocates device-side data
void allocate(const Options &options) {
  for (int32_t i = 0; i < options.groups; ++i) {
    auto problem = options.problem_sizes_host.at(i);
    auto M = get<0>(problem);
    auto N = get<1>(problem);
    auto K = get<2>(problem);

    auto stride_A = cutlass::make_cute_packed_stride(StrideA{}, {M, K, 1});
    auto stride_B = cutlass::make_cute_packed_stride(StrideB{}, {N, K, 1});
    auto stride_C = cutlass::make_cute_packed_stride(StrideC{}, {M, N, 1});
    auto stride_D = cutlass::make_cute_packed_stride(StrideD{}, {M, N, 1});

    auto layout_A = make_layout(make_shape(M, K, 1), stride_A);
    auto layout_B = make_layout(make_shape(N, K, 1), stride_B);
    auto layout_C = make_layout(make_shape(M, N, 1), stride_C);
    auto layout_D = make_layout(make_shape(M, N, 1), stride_D);
    auto layout_SFA = Sm1xxBlkScaledConfig::tile_atom_to_shape_SFA(cute::make_shape(M, N, K, 1));
    auto layout_SFB = Sm1xxBlkScaledConfig::tile_atom_to_shape_SFB(cute::make_shape(M, N, K, 1));
    auto layout_SFD = Sm1xxBlockScaledOutputConfig::tile_atom_to_shape_SFD(cute::make_shape(M, N, K, 1));

    stride_A_host.push_back(stride_A);
    stride_B_host.push_back(stride_B);
    layout_SFA_host.push_back(layout_SFA);
    layout_SFB_host.push_back(layout_SFB);
    stride_C_host.push_back(stride_C);
    stride_D_host.push_back(stride_D);

    block_A.push_back(HostTensorA(cutlass::make_Coord(size(layout_A))));
    block_B.push_back(HostTensorB(cutlass::make_Coord(size(layout_B))));
    block_SFA.push_back(HostTensorSF(cutlass::make_Coord(size(filter_zeros(layout_SFA)))));
    block_SFB.push_back(HostTensorSF(cutlass::make_Coord(size(filter_zeros(layout_SFB)))));
    block_C.push_back(HostTensorC(cutlass::make_Coord(size(layout_C))));
    block_D.push_back(HostTensorD(cutlass::make_Coord(size(layout_D))));
    block_SFD.push_back(HostTensorSF(cutlass::make_Coord(size(filter_zeros(layout_SFD)))));
    block_ref_D.push_back(HostTensorD(cutlass::make_Coord(size(layout_D))));
  }
  block_alpha.reset(options.groups);
  block_beta.reset(options.groups);
}

/// Initialize operands to be used in the GEMM and reference GEMM
void initialize(const Options &options) {
  uint64_t seed = 2020;
  problem_sizes.reset(options.groups);
  problem_sizes.copy_from_host(options.problem_sizes_host.data());

  //
  // Assign pointers
  //

  std::vector<typename Gemm::ElementA *> ptr_A_host(options.groups);
  std::vector<typename Gemm::ElementB *> ptr_B_host(options.groups);
  std::vector<typename Gemm::GemmKernel::ElementSF *> ptr_SFA_host(options.groups);
  std::vector<typename Gemm::GemmKernel::ElementSF *> ptr_SFB_host(options.groups);
  std::vector<typename Gemm::ElementC *> ptr_C_host(options.groups);
  std::vector<typename Gemm::EpilogueOutputOp::ElementOutput *> ptr_D_host(options.groups);
  std::vector<typename Gemm::GemmKernel::ElementSF *> ptr_SFD_host(options.groups);
  std::vector<ElementAccumulator *> ptr_alpha_host(options.groups);
  std::vector<ElementAccumulator *> ptr_beta_host(options.groups);

  for (int32_t i = 0; i < options.groups; ++i) {

    initialize_block(block_A.at(i).host_view(), seed + 2021);
    initialize_block(block_B.at(i).host_view(), seed + 2022);
    initialize_block(block_C.at(i).host_view(), seed + 2023);
    initialize_block(block_SFA.at(i).host_view(), seed + 2024);
    initialize_block(block_SFB.at(i).host_view(), seed + 2025);

    block_A.at(i).sync_device();
    block_B.at(i).sync_device();
    block_C.at(i).sync_device();
    block_SFA.at(i).sync_device();
    block_SFB.at(i).sync_device();

    ptr_A_host.at(i) = block_A.at(i).device_data();
    ptr_B_host.at(i) = block_B.at(i).device_data();
    ptr_SFA_host.at(i) = block_SFA.at(i).device_data();
    ptr_SFB_host.at(i) = block_SFB.at(i).device_data();
    ptr_C_host.at(i) = block_C.at(i).device_data();
    ptr_D_host.at(i) = block_D.at(i).device_data();
    ptr_SFD_host.at(i) = block_SFD.at(i).device_data();

    alpha_host.push_back((options.alpha == FLT_MAX) ? static_cast<ElementAccumulator>((rand() % 5) + 1) : options.alpha);
    beta_host.push_back((options.beta == FLT_MAX) ? static_cast<ElementAccumulator>(rand() % 5) : options.beta);
    ptr_alpha_host.at(i) = block_alpha.get() + i;
    ptr_beta_host.at(i) = block_beta.get() + i;
  }

  ptr_A.reset(options.groups);
  ptr_A.copy_from_host(ptr_A_host.data());

  ptr_B.reset(options.groups);
  ptr_B.copy_from_host(ptr_B_host.data());

  ptr_SFA.reset(options.groups);
  ptr_SFA.copy_from_host(ptr_SFA_host.data());

  ptr_SFB.reset(options.groups);
  ptr_SFB.copy_from_host(ptr_SFB_host.data());

  ptr_C.reset(options.groups);
  ptr_C.copy_from_host(ptr_C_host.data());

  ptr_D.reset(options.groups);
  ptr_D.copy_from_host(ptr_D_host.data());

  ptr_SFD.reset(options.groups);
  ptr_SFD.copy_from_host(ptr_SFD_host.data());

  stride_A.reset(options.groups);
  stride_A.copy_from_host(stride_A_host.data());

  stride_B.reset(options.groups);
  stride_B.copy_from_host(stride_B_host.data());

  layout_SFA.reset(options.groups);
  layout_SFA.copy_from_host(layout_SFA_host.data());

  layout_SFB.reset(options.groups);
  layout_SFB.copy_from_host(layout_SFB_host.data());

  stride_C.reset(options.groups);
  stride_C.copy_from_host(stride_C_host.data());

  stride_D.reset(options.groups);
  stride_D.copy_from_host(stride_D_host.data());

  alpha_device.reset(options.groups);
  alpha_device.copy_from_host(ptr_alpha_host.data());
  beta_device.reset(options.groups);
  beta_device.copy_from_host(ptr_beta_host.data());

  block_alpha.copy_from_host(alpha_host.data());
  block_beta.copy_from_host(beta_host.data());

  norm_constant_device.reset(1);
  norm_constant_device.copy_from_host(&options.norm_constant);
}

/// Populates a Gemm::Arguments structure from the given commandline options
template <typename Gemm>
typename Gemm::Arguments args_from_options(Options &options, bool host_problem_shapes_available = true)
{
  cutlass::KernelHardwareInfo hw_info;
  // Change device_id to another value if you are running on a machine with multiple GPUs and wish
  // to use a GPU other than that with device ID 0.
  hw_info.device_id = 0;
  hw_info.sm_count = min(cutlass::KernelHardwareInfo::query_device_multiprocessor_count(hw_info.device_id), options.max_sm_count);

  if (!is_static_v<ClusterShape>) {
    if (size<0>(typename Gemm::GemmKernel::CollectiveMainloop::AtomThrShapeMNK{}) == 2 &&
        (options.cluster_shape.x < 2 || options.cluster_shape_fallback.x < 2)) {
      std::cout << "Error: MMA2SMConfig kernel config needs cluster_dim.x >= 2" << std::endl;
    }
    hw_info.cluster_shape = options.cluster_shape;
    hw_info.cluster_shape_fallback = options.cluster_shape_fallback;
  }

  typename Gemm::Arguments arguments;
  decltype(arguments.epilogue.thread) fusion_args;
  fusion_args.alpha_ptr = nullptr;
  fusion_args.beta_ptr = nullptr;

  // If alpha/beta are provided (via cmd line args) and are scalar, i.e., same alpha/beta applies to all batches.
  // If pointers to alpha/beta are provided, i.e., alpha/beta can differ between batches/groups.
  if (options.alpha != FLT_MAX){
    // Single alpha for all groups
    fusion_args.alpha = options.alpha;
    fusion_args.alpha_ptr_array = nullptr;
    fusion_args.dAlpha = {_0{}, _0{}, 0};
  }
  else {
    fusion_args.alpha = 0;
    fusion_args.alpha_ptr_array = alpha_device.get();
    // Only one alpha per each group
    fusion_args.dAlpha = {_0{}, _0{}, 1};
  }
  if (options.beta != FLT_MAX) {
    // Single beta for all groups
    fusion_args.beta = options.beta;
    fusion_args.beta_ptr_array = nullptr;
    fusion_args.dBeta = {_0{}, _0{}, 0};
  }
  else {
    fusion_args.beta = 0;
    fusion_args.beta_ptr_array = beta_device.get();
    // Only one beta per each group
    fusion_args.dBeta = {_0{}, _0{}, 1};
  }
  // Output Block SF
  // fusion_args.block_scale_factor_ptr = ptr_SFD.get();          // Enable for SF Output
  // fusion_args.norm_constant_ptr = norm_constant_device.get();  // Enable for SF Output

  typename Gemm::GemmKernel::TileSchedulerArguments scheduler;
  scheduler.raster_order = options.raster_order;

  if (host_problem_shapes_available) {
    arguments = typename Gemm::Arguments {
      cutlass::gemm::GemmUniversalMode::kGrouped,
      {options.groups, problem_sizes.get(), options.problem_sizes_host.data()},
      {ptr_A.get(), stride_A.get(), ptr_B.get(), stride_B.get(),
       ptr_SFA.get(), layout_SFA.get(), ptr_SFB.get(), layout_SFB.get()},
      {fusion_args, ptr_C.get(), stride_C.get(), ptr_D.get(), stride_D.get()},
      hw_info, scheduler
    };
  }
  else {
    arguments = typename Gemm::Arguments {
      cutlass::gemm::GemmUniversalMode::kGrouped,
      {options.groups, problem_sizes.get(), nullptr},
      {ptr_A.get(), stride_A.get(), ptr_B.get(), stride_B.get(),
       ptr_SFA.get(), layout_SFA.get(), ptr_SFB.get(), layout_SFB.get()},
      {fusion_args, ptr_C.get(), stride_C.get(), ptr_D.get(), stride_D.get()},
      hw_info, scheduler
    };
  }

  return arguments;
}

bool verify(const Options &options) {
  using namespace cute;
  bool passed = true;
  for (int32_t i = 0; i < options.groups; ++i) {
    auto problem = options.problem_sizes_host.at(i);
    auto M = get<0>(problem);
    auto N = get<1>(problem);
    auto K = get<2>(problem);

    auto stride_A = cutlass::make_cute_packed_stride(StrideA{}, {M, K, 1});
    auto stride_B = cutlass::make_cute_packed_stride(StrideB{}, {N, K, 1});
    auto stride_C = cutlass::make_cute_packed_stride(StrideC{}, {M, N, 1});
    auto stride_D = cutlass::make_cute_packed_stride(StrideD{}, {M, N, 1});
    auto layout_A = make_layout(make_shape(M, K, 1), stride_A);
    auto layout_B = make_layout(make_shape(N, K, 1), stride_B);
    auto layout_C = make_layout(make_shape(M, N, 1), stride_C);
    auto layout_D = make_layout(make_shape(M, N, 1), stride_D);
    auto layout_SFA = Sm1xxBlkScaledConfig::tile_atom_to_shape_SFA(cute::make_shape(M, N, K, 1));
    auto layout_SFB = Sm1xxBlkScaledConfig::tile_atom_to_shape_SFB(cute::make_shape(M, N, K, 1));
    auto layout_SFD = Sm1xxBlockScaledOutputConfig::tile_atom_to_shape_SFD(cute::make_shape(M, N, K, 1));

    // Create the arguments for host reference implementation
    Tensor tensor_A = make_tensor(make_iterator(block_A.at(i).host_data()), layout_A);
    Tensor tensor_SFA = make_tensor(block_SFA.at(i).host_data(), layout_SFA);
    Tensor tensor_B = make_tensor(make_iterator(block_B.at(i).host_data()), layout_B);
    Tensor tensor_SFB = make_tensor(block_SFB.at(i).host_data(), layout_SFB);
    cutlass::reference::host::GettBlockScalingMainloopParams<ElementAccumulator,
        decltype(tensor_A),
        decltype(tensor_SFA),
        decltype(tensor_B),
        decltype(tensor_SFB)
      >
    mainloop_params{tensor_A, tensor_SFA, tensor_B, tensor_SFB};

    auto tensor_C = cute::make_tensor(make_iterator(block_C.at(i).host_data()), layout_C);
    auto tensor_ref_D = cute::make_tensor(make_iterator(block_ref_D.at(i).host_data()), layout_D);

    cutlass::reference::host::GettEpilogueParams<
        float, float,
        ElementAccumulator, ElementAccumulator,
        decltype(tensor_C), decltype(tensor_ref_D)
      > epilogue_params{};

    epilogue_params.C = tensor_C;
    epilogue_params.D = tensor_ref_D;
    epilogue_params.alpha = alpha_host.at(i);
    epilogue_params.beta = beta_host.at(i);

    cutlass::reference::host::Gemm3x(mainloop_params, epilogue_params);

    block_D.at(i).sync_host();
    // Check if output from CUTLASS kernel and reference kernel are equal or not
    passed &= cutlass::reference::host::TensorEquals(block_ref_D.at(i).host_view(), block_D.at(i).host_view());
  }
  return passed;
}

/// Execute a given example GEMM computation
template <typename Gemm>
int run(Options &options, bool host_problem_shapes_available = true)
{
  std::cout << "  Problem Sizes, Alpha, Beta " << std::endl;
  for (int32_t i = 0; i < options.groups; ++i) {
    std::cout << "    " << options.problem_sizes_host.at(i);
    std::cout << ", " << alpha_host.at(i) << ", " << beta_host.at(i) << std::endl;
  }
  std::cout << "  Groups      : " << options.groups  << std::endl;

  // Instantiate CUTLASS kernel depending on templates
  Gemm gemm;

  // Create a structure of gemm kernel arguments suitable for invoking an instance of Gemm
  auto arguments = args_from_options<Gemm>(options, host_problem_shapes_available);

  // Using the arguments, query for extra workspace required for matrix multiplication computation
  size_t workspace_size = Gemm::get_workspace_size(arguments);

  // Allocate workspace memory
  cutlass::device_memory::allocation<uint8_t> workspace(workspace_size);

  // Check if the problem size is supported or not
  CUTLASS_CHECK(gemm.can_implement(arguments));

  // Initialize CUTLASS kernel with arguments and workspace pointer
  CUTLASS_CHECK(gemm.initialize(arguments, workspace.get()));

  // Correctness / Warmup iteration
  CUTLASS_CHECK(gemm.run(/* stream = */ nullptr, /* cuda_adapter = */ nullptr, /* launch_with_pdl = */ options.use_pdl));

  cudaDeviceSynchronize();

  // Check if output from CUTLASS kernel and reference kernel are equal or not
  Result result;
  if (options.verification) {
    std::cout << "  Host-side verification is now running - may be very slow for large cases." << std::endl;
    result.passed = verify(options);
    std::cout << "  Disposition: " << (result.passed ? "Passed" : "Failed") << std::endl;
    if (!result.passed) {
      exit(-1);
    }
  }
  else {
    std::cout << "  Verification is turned off for this run." << std::endl;
  }

  // Run profiling loop
  if (options.iterations > 0)
  {
    GpuTimer timer;
    timer.start();
    for (int iter = 0; iter < options.iterations; ++iter) {
      CUTLASS_CHECK(gemm.initialize(arguments, workspace.get()));
      CUTLASS_CHECK(gemm.run(/* stream = */ nullptr, /* cuda_adapter = */ nullptr, /* launch_with_pdl = */ options.use_pdl));
    }
    timer.stop();

    // Compute average setup and runtime and GFLOPs.
    float elapsed_ms       = timer.elapsed_millis();
    result.avg_runtime_ms  = double(elapsed_ms) / double(options.iterations);
    result.gflops          = options.gflops(result.avg_runtime_ms / 1000.0, options.problem_sizes_host);

    std::cout << "  Avg runtime : " << result.avg_runtime_ms << " ms" << std::endl;
    std::cout << "  TFLOPS      : " << result.gflops / 1000.0 << std::endl;
  }

  return 0;
}

#endif // defined(CUTLASS_ARCH_MMA_SM100_SUPPORTED)

///////////////////////////////////////////////////////////////////////////////////////////////////

int main(int argc, char const **args) {

  // CUTLASS must be compiled with CUDA 12.8 Toolkit to run this example
  if (__CUDACC_VER_MAJOR__ < 12 ||
       ((__CUDACC_VER_MAJOR__ == 12 && __CUDACC_VER_MINOR__ < 8)
       )
     ) {
    std::cerr << "This example requires CUDA 12.8 or newer.\n";
    // Returning zero so this test passes on older Toolkits. Its actions are no-op.
    return 0;
  }

  cudaDeviceProp props;
  int current_device_id;
  CUDA_CHECK(cudaGetDevice(&current_device_id));
  CUDA_CHECK(cudaGetDeviceProperties(&props, current_device_id));
  cudaError_t error = cudaGetDeviceProperties(&props, 0);
  if (props.major != 10 || (props.minor != 0 && props.minor != 1 && props.minor != 3)) {
    std::cerr << "This example requires a GPU with compute capability 100a|f, 101a|f, or 103a|f)." << std::endl;
    return 0;
  }

  //
  // Parse options
  //

  Options options;

  options.parse(argc, args);

  if (options.help) {
    options.print_usage(std::cout) << std::endl;
    return 0;
  }

#if defined(CUTLASS_ARCH_MMA_SM100_SUPPORTED)
  allocate(options);
  initialize(options);

  //
  // Evaluate CUTLASS kernels
  //

  std::cout << "Running kernel with 1SM MMA config:" << std::endl;
  run<Gemm1SM>(options, false /*host_problem_shapes_available*/);
  std::cout << "Running kernel with 2SM MMA config:" << std::endl;
  run<Gemm2SM>(options, false /*host_problem_shapes_available*/);
#endif

  return 0;
}

/////////////////////////////////////////////////////////////////////////////////////////////////


// ===== COMPILED SASS (sm_100a) =====

	.target	sm_100a

	.elftype	@"ET_EXEC"


//--------------------- .note.nv.tkinfo           --------------------------
	.section	.note.nv.tkinfo,"",@"SHT_NOTE"
	.sectionflags	@"SHF_NOTE_NV_TKINFO"
	.tkinfo
        /*0018*/ 	.word	0x00000002
        /*0030*/ 	.string	""
        /*0030*/ 	.string	"ptxas"
        /*0030*/ 	.string	"Cuda compilation tools, release 13.0, V13.0.88"
        /*0030*/ 	.string	"Build cuda_13.0.r13.0/compiler.36424714_0"
        /*0030*/ 	.string	"-arch sm_100a -m 64 "



//--------------------- .note.nv.cuinfo           --------------------------
	.section	.note.nv.cuinfo,"",@"SHT_NOTE"
	.sectionflags	@"SHF_NOTE_NV_CUINFO"
        /*0018*/ 	.short	0x0002
        /*001a*/ 	.short	0x0064
        /*001c*/ 	.short	0x0082
	.zero		2


//--------------------- .nv.info                  --------------------------
	.section	.nv.info,"",@"SHT_CUDA_INFO"
	.align	4


	//----- nvinfo : EIATTR_REGCOUNT
	.align		4
        /*0000*/ 	.byte	0x04, 0x2f
        /*0002*/ 	.short	(.L_29 - .L_28)
	.align		4
.L_28:
        /*0004*/ 	.word	index@(_ZN7cutlass13device_kernelINS_4gemm6kernel13GemmUniversalINS1_17GroupProblemShapeIN4cute5tupleIJiiiEEEEENS1_10collective13CollectiveMmaINS1_51MainloopSm100ArrayTmaUmmaWarpSpecializedBlockScaledILi2ELi8ELi1ENS6_IJiiNS5_1CILi1EEEEEEEENS6_IJNSC_ILi128EEENSC_ILi256EEESH_EEENS6_IJNS_12float_e2m1_tENS_13float_ue4m3_tEEEENS6_IJPNS6_IJlSD_NSC_ILi0EEEEEEPNS5_6LayoutINS6_IJNS6_IJNS6_IJNSC_ILi32EEENSC_ILi4EEEEEEiEEENS6_IJNS6_IJNSC_ILi16EEESR_EEEiEEENS6_IJSD_iEEEEEENS6_IJSW_NS6_IJNS6_IJSM_SD_EEENSC_ILi512EEEEEENS6_IJSM_iEEEEEEEEEEESL_S16_NS5_8TiledMMAINS5_8MMA_AtomIJNS5_17SM100_MMA_MXF4_SSISJ_SJ_fSK_Li128ELi256ELi16ELNS5_4UMMA5MajorE0ELS1B_0ELNS1A_7ScaleInE0ELS1C_0EEEEEENSP_INS6_IJSD_SD_SD_EEENS6_IJSM_SM_SM_EEEEENS6_IJNS5_10UnderscoreES1I_S1I_EEEEENS6_IJNS5_23SM90_TMA_LOAD_MULTICASTES1L_EEENS6_IJNS5_14ComposedLayoutINS5_7SwizzleILi3ELi4ELi3EEENS5_18smem_ptr_flag_bitsILi4EEENSP_INS6_IJNSC_ILi8EEESH_EEENS6_IJSH_SD_EEEEEEENSP_INS6_IJNS6_IJNS6_IJSS_SD_EEESV_EEESD_NS6_IJSD_SR_EEEEEENS6_IJNS6_IJNS6_IJSV_S10_EEESZ_EEESM_NS6_IJSR_S10_EEEEEEEEEEEvNS5_8identityES1M_NS6_IJS1W_NSP_INS6_IJNS6_IJNS6_IJSS_NSC_ILi2EEEEEESV_EEESD_S1Z_EEENS6_IJS22_SM_NS6_IJSR_NSC_ILi1024EEEEEEEEEEEEEEvS27_EENS_8epilogue10collective18CollectiveEpilogueINS2I_31Sm100PtrArrayTmaWarpSpecializedILi4ELi2ELi64ELb1ELb0EEEJSI_NS6_IJSG_NSC_ILi64EEEEEENS_6half_tESO_S2P_SO_NS2I_6fusion15FusionCallbacksIS2M_NS2Q_17LinearCombinationIS2P_fS2P_fLNS_15FloatRoundStyleE2EEESI_S2O_JEEENS5_5SM1004TMEM4LOAD26SM100_TMEM_LOAD_32dp32b64xENS5_13SM90_TMA_LOADENS1N_IS1P_NS1Q_ILi16EEENSP_INS6_IJS1S_S2N_EEENS6_IJS2N_SD_EEEEEEENS5_39AutoVectorizingCopyWithAssumedAlignmentILi128EEENS5_14SM90_TMA_STOREES35_S37_S37_EEEvvEEEEvNT_6ParamsE)
        /*0008*/ 	.word	0x000000a8


	//----- nvinfo : EIATTR_FRAME_SIZE
	.align		4
.L_29:
        /*000c*/ 	.byte	0x04, 0x11
        /*000e*/ 	.short	(.L_31 - .L_30)
	.align		4
.L_30:
        /*0010*/ 	.word	index@($__internal_7_$__cuda_sm20_div_u64)
        /*0014*/ 	.word	0x00000000


	//----- nvinfo : EIATTR_FRAME_SIZE
	.align		4
.L_31:
        /*0018*/ 	.byte	0x04, 0x11
        /*001a*/ 	.short	(.L_33 - .L_32)
	.align		4
.L_32:
        /*001c*/ 	.word	index@($__internal_6_$__cuda_sm10x_tcgen05_guardrail_trap_unallocated_columns_being_dealloced)
        /*0020*/ 	.word	0x00000000


	//----- nvinfo : EIATTR_FRAME_SIZE
	.align		4
.L_33:
        /*0024*/ 	.byte	0x04, 0x11
        /*0026*/ 	.short	(.L_35 - .L_34)
	.align		4
.L_34:
        /*0028*/ 	.word	index@($__internal_5_$__cuda_sm10x_tcgen05_guardrail_trap_phase_invalid_during_alloc)
        /*002c*/ 	.word	0x00000000


	//----- nvinfo : EIATTR_FRAME_SIZE
	.align		4
.L_35:
        /*0030*/ 	.byte	0x04, 0x11
        /*0032*/ 	.short	(.L_37 - .L_36)
	.align		4
.L_36:
        /*0034*/ 	.word	index@($__internal_4_$__cuda_sm10x_tcgen05_guardrail_trap_col_being_dealloced_not_returned_by_alloc)
        /*0038*/ 	.word	0x00000000


	//----- nvinfo : EIATTR_FRAME_SIZE
	.align		4
.L_37:
        /*003c*/ 	.byte	0x04, 0x11
        /*003e*/ 	.short	(.L_39 - .L_38)
	.align		4
.L_38:
        /*0040*/ 	.word	index@(_ZN7cutlass13device_kernelINS_4gemm6kernel13GemmUniversalINS1_17GroupProblemShapeIN4cute5tupleIJiiiEEEEENS1_10collective13CollectiveMmaINS1_51MainloopSm100ArrayTmaUmmaWarpSpecializedBlockScaledILi2ELi8ELi1ENS6_IJiiNS5_1CILi1EEEEEEEENS6_IJNSC_ILi128EEENSC_ILi256EEESH_EEENS6_IJNS_12float_e2m1_tENS_13float_ue4m3_tEEEENS6_IJPNS6_IJlSD_NSC_ILi0EEEEEEPNS5_6LayoutINS6_IJNS6_IJNS6_IJNSC_ILi32EEENSC_ILi4EEEEEEiEEENS6_IJNS6_IJNSC_ILi16EEESR_EEEiEEENS6_IJSD_iEEEEEENS6_IJSW_NS6_IJNS6_IJSM_SD_EEENSC_ILi512EEEEEENS6_IJSM_iEEEEEEEEEEESL_S16_NS5_8TiledMMAINS5_8MMA_AtomIJNS5_17SM100_MMA_MXF4_SSISJ_SJ_fSK_Li128ELi256ELi16ELNS5_4UMMA5MajorE0ELS1B_0ELNS1A_7ScaleInE0ELS1C_0EEEEEENSP_INS6_IJSD_SD_SD_EEENS6_IJSM_SM_SM_EEEEENS6_IJNS5_10UnderscoreES1I_S1I_EEEEENS6_IJNS5_23SM90_TMA_LOAD_MULTICASTES1L_EEENS6_IJNS5_14ComposedLayoutINS5_7SwizzleILi3ELi4ELi3EEENS5_18smem_ptr_flag_bitsILi4EEENSP_INS6_IJNSC_ILi8EEESH_EEENS6_IJSH_SD_EEEEEEENSP_INS6_IJNS6_IJNS6_IJSS_SD_EEESV_EEESD_NS6_IJSD_SR_EEEEEENS6_IJNS6_IJNS6_IJSV_S10_EEESZ_EEESM_NS6_IJSR_S10_EEEEEEEEEEEvNS5_8identityES1M_NS6_IJS1W_NSP_INS6_IJNS6_IJNS6_IJSS_NSC_ILi2EEEEEESV_EEESD_S1Z_EEENS6_IJS22_SM_NS6_IJSR_NSC_ILi1024EEEEEEEEEEEEEEvS27_EENS_8epilogue10collective18CollectiveEpilogueINS2I_31Sm100PtrArrayTmaWarpSpecializedILi4ELi2ELi64ELb1ELb0EEEJSI_NS6_IJSG_NSC_ILi64EEEEEENS_6half_tESO_S2P_SO_NS2I_6fusion15FusionCallbacksIS2M_NS2Q_17LinearCombinationIS2P_fS2P_fLNS_15FloatRoundStyleE2EEESI_S2O_JEEENS5_5SM1004TMEM4LOAD26SM100_TMEM_LOAD_32dp32b64xENS5_13SM90_TMA_LOADENS1N_IS1P_NS1Q_ILi16EEENSP_INS6_IJS1S_S2N_EEENS6_IJS2N_SD_EEEEEEENS5_39AutoVectorizingCopyWithAssumedAlignmentILi128EEENS5_14SM90_TMA_STOREES35_S37_S37_EEEvvEEEEvNT_6ParamsE)
        /*0044*/ 	.word	0x00000000


	//----- nvinfo : EIATTR_REGCOUNT
	.align		4
.L_39:
        /*0048*/ 	.byte	0x04, 0x2f
        /*004a*/ 	.short	(.L_41 - .L_40)
	.align		4
.L_40:
        /*004c*/ 	.word	index@(_ZN7cutlass13device_kernelINS_4gemm6kernel13GemmUniversalINS1_17GroupProblemShapeIN4cute5tupleIJiiiEEEEENS1_10collective13CollectiveMmaINS1_51MainloopSm100ArrayTmaUmmaWarpSpecializedBlockScaledILi4ELi8ELi1ENS6_IJiiNS5_1CILi1EEEEEEEENS6_IJNSC_ILi256EEESG_SG_EEENS6_IJNS_12float_e2m1_tENS_13float_ue4m3_tEEEENS6_IJPNS6_IJlSD_NSC_ILi0EEEEEEPNS5_6LayoutINS6_IJNS6_IJNS6_IJNSC_ILi32EEENSC_ILi4EEEEEEiEEENS6_IJNS6_IJNSC_ILi16EEESQ_EEEiEEENS6_IJSD_iEEEEEENS6_IJSV_NS6_IJNS6_IJSL_SD_EEENSC_ILi512EEEEEENS6_IJSL_iEEEEEEEEEEESK_S15_NS5_8TiledMMAINS5_8MMA_AtomIJNS5_23SM100_MMA_MXF4_2x1SM_SSISI_SI_fSJ_Li256ELi256ELi16ELNS5_4UMMA5MajorE0ELS1A_0ELNS19_7ScaleInE0ELS1B_0EEEEEENSO_INS6_IJSD_SD_SD_EEENS6_IJSL_SL_SL_EEEEENS6_IJNS5_10UnderscoreES1H_S1H_EEEEENS6_IJNS5_28SM100_TMA_2SM_LOAD_MULTICASTES1K_EEENS6_IJNS5_14ComposedLayoutINS5_7SwizzleILi3ELi4ELi3EEENS5_18smem_ptr_flag_bitsILi4EEENSO_INS6_IJNSC_ILi8EEESG_EEENS6_IJSG_SD_EEEEEEENSO_INS6_IJNS6_IJNS6_IJSR_SD_EEESU_EEESD_NS6_IJSD_SQ_EEEEEENS6_IJNS6_IJNS6_IJSU_SZ_EEESY_EEESL_NS6_IJSQ_SZ_EEEEEEEEEEEvNS5_8identityES1L_NS6_IJS1V_NSO_INS6_IJNS6_IJNS6_IJSR_NSC_ILi2EEEEEESU_EEESD_S1Y_EEENS6_IJS21_SL_NS6_IJSQ_NSC_ILi1024EEEEEEEEEEEEEEvS26_EENS_8epilogue10collective18CollectiveEpilogueINS2H_31Sm100PtrArrayTmaWarpSpecializedILi4ELi2ELi64ELb1ELb0EEEJNS6_IJNSC_ILi128EEESG_SG_EEENS6_IJS2M_NSC_ILi64EEEEEENS_6half_tESN_S2Q_SN_NS2H_6fusion15FusionCallbacksIS2L_NS2R_17LinearCombinationIS2Q_fS2Q_fLNS_15FloatRoundStyleE2EEES2N_S2P_JEEENS5_5SM1004TMEM4LOAD26SM100_TMEM_LOAD_32dp32b64xENS5_13SM90_TMA_LOADENS1M_IS1O_NS1P_ILi16EEENSO_INS6_IJS1R_S2O_EEENS6_IJS2O_SD_EEEEEEENS5_39AutoVectorizingCopyWithAssumedAlignmentILi128EEENS5_14SM90_TMA_STOREES36_S38_S38_EEEvvEEEEvNT_6ParamsE)
        /*0050*/ 	.word	0x000000a8


	//----- nvinfo : EIATTR_FRAME_SIZE
	.align		4
.L_41:
        /*0054*/ 	.byte	0x04, 0x11
        /*0056*/ 	.short	(.L_43 - .L_42)
	.align		4
.L_42:
        /*0058*/ 	.word	index@($__internal_3_$__cuda_sm20_div_u64)
        /*005c*/ 	.word	0x00000000


	//----- nvinfo : EIATTR_FRAME_SIZE
	.align		4
.L_43:
        /*0060*/ 	.byte	0x04, 0x11
        /*0062*/ 	.short	(.L_45 - .L_44)
	.align		4
.L_44:
        /*0064*/ 	.word	index@($__internal_2_$__cuda_sm10x_tcgen05_guardrail_trap_unallocated_columns_being_dealloced)
        /*0068*/ 	.word	0x00000000


	//----- nvinfo : EIATTR_FRAME_SIZE
	.align		4
.L_45:
        /*006c*/ 	.byte	0x04, 0x11
        /*006e*/ 	.short	(.L_47 - .L_46)
	.align		4
.L_46:
        /*0070*/ 	.word	index@($__internal_1_$__cuda_sm10x_tcgen05_guardrail_trap_phase_invalid_during_alloc)
        /*0074*/ 	.word	0x00000000


	//----- nvinfo : EIATTR_FRAME_SIZE
	.align		4
.L_47:
        /*0078*/ 	.byte	0x04, 0x11
        /*007a*/ 	.short	(.L_49 - .L_48)
	.align		4
.L_48:
        /*007c*/ 	.word	index@($__internal_0_$__cuda_sm10x_tcgen05_guardrail_trap_col_being_dealloced_not_returned_by_alloc)
        /*0080*/ 	.word	0x00000000


	//----- nvinfo : EIATTR_FRAME_SIZE
	.align		4
.L_49:
        /*0084*/ 	.byte	0x04, 0x11
        /*0086*/ 	.short	(.L_51 - .L_50)
	.align		4
.L_50:
        /*0088*/ 	.word	index@(_ZN7cutlass13device_kernelINS_4gemm6kernel13GemmUniversalINS1_17GroupProblemShapeIN4cute5tupleIJiiiEEEEENS1_10collective13CollectiveMmaINS1_51MainloopSm100ArrayTmaUmmaWarpSpecializedBlockScaledILi4ELi8ELi1ENS6_IJiiNS5_1CILi1EEEEEEEENS6_IJNSC_ILi256EEESG_SG_EEENS6_IJNS_12float_e2m1_tENS_13float_ue4m3_tEEEENS6_IJPNS6_IJlSD_NSC_ILi0EEEEEEPNS5_6LayoutINS6_IJNS6_IJNS6_IJNSC_ILi32EEENSC_ILi4EEEEEEiEEENS6_IJNS6_IJNSC_ILi16EEESQ_EEEiEEENS6_IJSD_iEEEEEENS6_IJSV_NS6_IJNS6_IJSL_SD_EEENSC_ILi512EEEEEENS6_IJSL_iEEEEEEEEEEESK_S15_NS5_8TiledMMAINS5_8MMA_AtomIJNS5_23SM100_MMA_MXF4_2x1SM_SSISI_SI_fSJ_Li256ELi256ELi16ELNS5_4UMMA5MajorE0ELS1A_0ELNS19_7ScaleInE0ELS1B_0EEEEEENSO_INS6_IJSD_SD_SD_EEENS6_IJSL_SL_SL_EEEEENS6_IJNS5_10UnderscoreES1H_S1H_EEEEENS6_IJNS5_28SM100_TMA_2SM_LOAD_MULTICASTES1K_EEENS6_IJNS5_14ComposedLayoutINS5_7SwizzleILi3ELi4ELi3EEENS5_18smem_ptr_flag_bitsILi4EEENSO_INS6_IJNSC_ILi8EEESG_EEENS6_IJSG_SD_EEEEEEENSO_INS6_IJNS6_IJNS6_IJSR_SD_EEESU_EEESD_NS6_IJSD_SQ_EEEEEENS6_IJNS6_IJNS6_IJSU_SZ_EEESY_EEESL_NS6_IJSQ_SZ_EEEEEEEEEEEvNS5_8identityES1L_NS6_IJS1V_NSO_INS6_IJNS6_IJNS6_IJSR_NSC_ILi2EEEEEESU_EEESD_S1Y_EEENS6_IJS21_SL_NS6_IJSQ_NSC_ILi1024EEEEEEEEEEEEEEvS26_EENS_8epilogue10collective18CollectiveEpilogueINS2H_31Sm100PtrArrayTmaWarpSpecializedILi4ELi2ELi64ELb1ELb0EEEJNS6_IJNSC_ILi128EEESG_SG_EEENS6_IJS2M_NSC_ILi64EEEEEENS_6half_tESN_S2Q_SN_NS2H_6fusion15FusionCallbacksIS2L_NS2R_17LinearCombinationIS2Q_fS2Q_fLNS_15FloatRoundStyleE2EEES2N_S2P_JEEENS5_5SM1004TMEM4LOAD26SM100_TMEM_LOAD_32dp32b64xENS5_13SM90_TMA_LOADENS1M_IS1O_NS1P_ILi16EEENSO_INS6_IJS1R_S2O_EEENS6_IJS2O_SD_EEEEEEENS5_39AutoVectorizingCopyWithAssumedAlignmentILi128EEENS5_14SM90_TMA_STOREES36_S38_S38_EEEvvEEEEvNT_6ParamsE)
        /*008c*/ 	.word	0x00000000


	//----- nvinfo : EIATTR_MIN_STACK_SIZE
	.align		4
.L_51:
        /*0090*/ 	.byte	0x04, 0x12
        /*0092*/ 	.short	(.L_53 - .L_52)
	.align		4
.L_52:
        /*0094*/ 	.word	index@(_ZN7cutlass13device_kernelINS_4gemm6kernel13GemmUniversalINS1_17GroupProblemShapeIN4cute5tupleIJiiiEEEEENS1_10collective13CollectiveMmaINS1_51MainloopSm100ArrayTmaUmmaWarpSpecializedBlockScaledILi4ELi8ELi1ENS6_IJiiNS5_1CILi1EEEEEEEENS6_IJNSC_ILi256EEESG_SG_EEENS6_IJNS_12float_e2m1_tENS_13float_ue4m3_tEEEENS6_IJPNS6_IJlSD_NSC_ILi0EEEEEEPNS5_6LayoutINS6_IJNS6_IJNS6_IJNSC_ILi32EEENSC_ILi4EEEEEEiEEENS6_IJNS6_IJNSC_ILi16EEESQ_EEEiEEENS6_IJSD_iEEEEEENS6_IJSV_NS6_IJNS6_IJSL_SD_EEENSC_ILi512EEEEEENS6_IJSL_iEEEEEEEEEEESK_S15_NS5_8TiledMMAINS5_8MMA_AtomIJNS5_23SM100_MMA_MXF4_2x1SM_SSISI_SI_fSJ_Li256ELi256ELi16ELNS5_4UMMA5MajorE0ELS1A_0ELNS19_7ScaleInE0ELS1B_0EEEEEENSO_INS6_IJSD_SD_SD_EEENS6_IJSL_SL_SL_EEEEENS6_IJNS5_10UnderscoreES1H_S1H_EEEEENS6_IJNS5_28SM100_TMA_2SM_LOAD_MULTICASTES1K_EEENS6_IJNS5_14ComposedLayoutINS5_7SwizzleILi3ELi4ELi3EEENS5_18smem_ptr_flag_bitsILi4EEENSO_INS6_IJNSC_ILi8EEESG_EEENS6_IJSG_SD_EEEEEEENSO_INS6_IJNS6_IJNS6_IJSR_SD_EEESU_EEESD_NS6_IJSD_SQ_EEEEEENS6_IJNS6_IJNS6_IJSU_SZ_EEESY_EEESL_NS6_IJSQ_SZ_EEEEEEEEEEEvNS5_8identityES1L_NS6_IJS1V_NSO_INS6_IJNS6_IJNS6_IJSR_NSC_ILi2EEEEEESU_EEESD_S1Y_EEENS6_IJS21_SL_NS6_IJSQ_NSC_ILi1024EEEEEEEEEEEEEEvS26_EENS_8epilogue10collective18CollectiveEpilogueINS2H_31Sm100PtrArrayTmaWarpSpecializedILi4ELi2ELi64ELb1ELb0EEEJNS6_IJNSC_ILi128EEESG_SG_EEENS6_IJS2M_NSC_ILi64EEEEEENS_6half_tESN_S2Q_SN_NS2H_6fusion15FusionCallbacksIS2L_NS2R_17LinearCombinationIS2Q_fS2Q_fLNS_15FloatRoundStyleE2EEES2N_S2P_JEEENS5_5SM1004TMEM4LOAD26SM100_TMEM_LOAD_32dp32b64xENS5_13SM90_TMA_LOADENS1M_IS1O_NS1P_ILi16EEENSO_INS6_IJS1R_S2O_EEENS6_IJS2O_SD_EEEEEEENS5_39AutoVectorizingCopyWithAssumedAlignmentILi128EEENS5_14SM90_TMA_STOREES36_S38_S38_EEEvvEEEEvNT_6ParamsE)
        /*0098*/ 	.word	0x00000000


	//----- nvinfo : EIATTR_MIN_STACK_SIZE
	.align		4
.L_53:
        /*009c*/ 	.byte	0x04, 0x12
        /*009e*/ 	.short	(.L_55 - .L_54)
	.align		4
.L_54:
        /*00a0*/ 	.word	index@(_ZN7cutlass13device_kernelINS_4gemm6kernel13GemmUniversalINS1_17GroupProblemShapeIN4cute5tupleIJiiiEEEEENS1_10collective13CollectiveMmaINS1_51MainloopSm100ArrayTmaUmmaWarpSpecializedBlockScaledILi2ELi8ELi1ENS6_IJiiNS5_1CILi1EEEEEEEENS6_IJNSC_ILi128EEENSC_ILi256EEESH_EEENS6_IJNS_12float_e2m1_tENS_13float_ue4m3_tEEEENS6_IJPNS6_IJlSD_NSC_ILi0EEEEEEPNS5_6LayoutINS6_IJNS6_IJNS6_IJNSC_ILi32EEENSC_ILi4EEEEEEiEEENS6_IJNS6_IJNSC_ILi16EEESR_EEEiEEENS6_IJSD_iEEEEEENS6_IJSW_NS6_IJNS6_IJSM_SD_EEENSC_ILi512EEEEEENS6_IJSM_iEEEEEEEEEEESL_S16_NS5_8TiledMMAINS5_8MMA_AtomIJNS5_17SM100_MMA_MXF4_SSISJ_SJ_fSK_Li128ELi256ELi16ELNS5_4UMMA5MajorE0ELS1B_0ELNS1A_7ScaleInE0ELS1C_0EEEEEENSP_INS6_IJSD_SD_SD_EEENS6_IJSM_SM_SM_EEEEENS6_IJNS5_10UnderscoreES1I_S1I_EEEEENS6_IJNS5_23SM90_TMA_LOAD_MULTICASTES1L_EEENS6_IJNS5_14ComposedLayoutINS5_7SwizzleILi3ELi4ELi3EEENS5_18smem_ptr_flag_bitsILi4EEENSP_INS6_IJNSC_ILi8EEESH_EEENS6_IJSH_SD_EEEEEEENSP_INS6_IJNS6_IJNS6_IJSS_SD_EEESV_EEESD_NS6_IJSD_SR_EEEEEENS6_IJNS6_IJNS6_IJSV_S10_EEESZ_EEESM_NS6_IJSR_S10_EEEEEEEEEEEvNS5_8identityES1M_NS6_IJS1W_NSP_INS6_IJNS6_IJNS6_IJSS_NSC_ILi2EEEEEESV_EEESD_S1Z_EEENS6_IJS22_SM_NS6_IJSR_NSC_ILi1024EEEEEEEEEEEEEEvS27_EENS_8epilogue10collective18CollectiveEpilogueINS2I_31Sm100PtrArrayTmaWarpSpecializedILi4ELi2ELi64ELb1ELb0EEEJSI_NS6_IJSG_NSC_ILi64EEEEEENS_6half_tESO_S2P_SO_NS2I_6fusion15FusionCallbacksIS2M_NS2Q_17LinearCombinationIS2P_fS2P_fLNS_15FloatRoundStyleE2EEESI_S2O_JEEENS5_5SM1004TMEM4LOAD26SM100_TMEM_LOAD_32dp32b64xENS5_13SM90_TMA_LOADENS1N_IS1P_NS1Q_ILi16EEENSP_INS6_IJS1S_S2N_EEENS6_IJS2N_SD_EEEEEEENS5_39AutoVectorizingCopyWithAssumedAlignmentILi128EEENS5_14SM90_TMA_STOREES35_S37_S37_EEEvvEEEEvNT_6ParamsE)
        /*00a4*/ 	.word	0x00000000
.L_55:


//--------------------- .nv.compat                --------------------------
	.section	.nv.compat,"",@"SHT_CUDA_COMPAT_INFO"
	.align	4
        /*0000*/ 	.byte	0x02, 0x09, 0x01, 0x00, 0x02, 0x02, 0x02, 0x00, 0x02, 0x05, 0x05, 0x00, 0x03, 0x07, 0x01, 0x01
        /*0010*/ 	.byte	0x02, 0x03, 0x03, 0x00, 0x02, 0x06, 0x01, 0x00, 0x04, 0x0b, 0x08, 0x00, 0x09, 0x00, 0x00, 0x00
        /*0020*/ 	.byte	0x00, 0x00, 0x00, 0x00


//--------------------- .nv.info._ZN7cutlass13device_kernelINS_4gemm6kernel13GemmUniversalINS1_17GroupProblemShapeIN4cute5tupleIJiiiEEEEENS1_10collective13CollectiveMmaINS1_51MainloopSm100ArrayTmaUmmaWarpSpecializedBlockScaledILi4ELi8ELi1ENS6_IJiiNS5_1CILi1EEEEEEEENS6_IJNSC_ILi256EEESG_SG_EEENS6_IJNS_12float_e2m1_tENS_13float_ue4m3_tEEEENS6_IJPNS6_IJlSD_NSC_ILi0EEEEEEPNS5_6LayoutINS6_IJNS6_IJNS6_IJNSC_ILi32EEENSC_ILi4EEEEEEiEEENS6_IJNS6_IJNSC_ILi16EEESQ_EEEiEEENS6_IJSD_iEEEEEENS6_IJSV_NS6_IJNS6_IJSL_SD_EEENSC_ILi512EEEEEENS6_IJSL_iEEEEEEEEEEESK_S15_NS5_8TiledMMAINS5_8MMA_AtomIJNS5_23SM100_MMA_MXF4_2x1SM_SSISI_SI_fSJ_Li256ELi256ELi16ELNS5_4UMMA5MajorE0ELS1A_0ELNS19_7ScaleInE0ELS1B_0EEEEEENSO_INS6_IJSD_SD_SD_EEENS6_IJSL_SL_SL_EEEEENS6_IJNS5_10UnderscoreES1H_S1H_EEEEENS6_IJNS5_28SM100_TMA_2SM_LOAD_MULTICASTES1K_EEENS6_IJNS5_14ComposedLayoutINS5_7SwizzleILi3ELi4ELi3EEENS5_18smem_ptr_flag_bitsILi4EEENSO_INS6_IJNSC_ILi8EEESG_EEENS6_IJSG_SD_EEEEEEENSO_INS6_IJNS6_IJNS6_IJSR_SD_EEESU_EEESD_NS6_IJSD_SQ_EEEEEENS6_IJNS6_IJNS6_IJSU_SZ_EEESY_EEESL_NS6_IJSQ_SZ_EEEEEEEEEEEvNS5_8identityES1L_NS6_IJS1V_NSO_INS6_IJNS6_IJNS6_IJSR_NSC_ILi2EEEEEESU_EEESD_S1Y_EEENS6_IJS21_SL_NS6_IJSQ_NSC_ILi1024EEEEEEEEEEEEEEvS26_EENS_8epilogue10collective18CollectiveEpilogueINS2H_31Sm100PtrArrayTmaWarpSpecializedILi4ELi2ELi64ELb1ELb0EEEJNS6_IJNSC_ILi128EEESG_SG_EEENS6_IJS2M_NSC_ILi64EEEEEENS_6half_tESN_S2Q_SN_NS2H_6fusion15FusionCallbacksIS2L_NS2R_17LinearCombinationIS2Q_fS2Q_fLNS_15FloatRoundStyleE2EEES2N_S2P_JEEENS5_5SM1004TMEM4LOAD26SM100_TMEM_LOAD_32dp32b64xENS5_13SM90_TMA_LOADENS1M_IS1O_NS1P_ILi16EEENSO_INS6_IJS1R_S2O_EEENS6_IJS2O_SD_EEEEEEENS5_39AutoVectorizingCopyWithAssumedAlignmentILi128EEENS5_14SM90_TMA_STOREES36_S38_S38_EEEvvEEEEvNT_6ParamsE --------------------------
	.section	.nv.info._ZN7cutlass13device_kernelINS_4gemm6kernel13GemmUniversalINS1_17GroupProblemShapeIN4cute5tupleIJiiiEEEEENS1_10collective13CollectiveMmaINS1_51MainloopSm100ArrayTmaUmmaWarpSpecializedBlockScaledILi4ELi8ELi1ENS6_IJiiNS5_1CILi1EEEEEEEENS6_IJNSC_ILi256EEESG_SG_EEENS6_IJNS_12float_e2m1_tENS_13float_ue4m3_tEEEENS6_IJPNS6_IJlSD_NSC_ILi0EEEEEEPNS5_6LayoutINS6_IJNS6_IJNS6_IJNSC_ILi32EEENSC_ILi4EEEEEEiEEENS6_IJNS6_IJNSC_ILi16EEESQ_EEEiEEENS6_IJSD_iEEEEEENS6_IJSV_NS6_IJNS6_IJSL_SD_EEENSC_ILi512EEEEEENS6_IJSL_iEEEEEEEEEEESK_S15_NS5_8TiledMMAINS5_8MMA_AtomIJNS5_23SM100_MMA_MXF4_2x1SM_SSISI_SI_fSJ_Li256ELi256ELi16ELNS5_4UMMA5MajorE0ELS1A_0ELNS19_7ScaleInE0ELS1B_0EEEEEENSO_INS6_IJSD_SD_SD_EEENS6_IJSL_SL_SL_EEEEENS6_IJNS5_10UnderscoreES1H_S1H_EEEEENS6_IJNS5_28SM100_TMA_2SM_LOAD_MULTICASTES1K_EEENS6_IJNS5_14ComposedLayoutINS5_7SwizzleILi3ELi4ELi3EEENS5_18smem_ptr_flag_bitsILi4EEENSO_INS6_IJNSC_ILi8EEESG_EEENS6_IJSG_SD_EEEEEEENSO_INS6_IJNS6_IJNS6_IJSR_SD_EEESU_EEESD_NS6_IJSD_SQ_EEEEEENS6_IJNS6_IJNS6_IJSU_SZ_EEESY_EEESL_NS6_IJSQ_SZ_EEEEEEEEEEEvNS5_8identityES1L_NS6_IJS1V_NSO_INS6_IJNS6_IJNS6_IJSR_NSC_ILi2EEEEEESU_EEESD_S1Y_EEENS6_IJS21_SL_NS6_IJSQ_NSC_ILi1024EEEEEEEEEEEEEEvS26_EENS_8epilogue10collective18CollectiveEpilogueINS2H_31Sm100PtrArrayTmaWarpSpecializedILi4ELi2ELi64ELb1ELb0EEEJNS6_IJNSC_ILi128EEESG_SG_EEENS6_IJS2M_NSC_ILi64EEEEEENS_6half_tESN_S2Q_SN_NS2H_6fusion15FusionCallbacksIS2L_NS2R_17LinearCombinationIS2Q_fS2Q_fLNS_15FloatRoundStyleE2EEES2N_S2P_JEEENS5_5SM1004TMEM4LOAD26SM100_TMEM_LOAD_32dp32b64xENS5_13SM90_TMA_LOADENS1M_IS1O_NS1P_ILi16EEENSO_INS6_IJS1R_S2O_EEENS6_IJS2O_SD_EEEEEEENS5_39AutoVectorizingCopyWithAssumedAlignmentILi128EEENS5_14SM90_TMA_STOREES36_S38_S38_EEEvvEEEEvNT_6ParamsE,"",@"SHT_CUDA_INFO"
	.sectionflags	@""
	.align	4


	//----- nvinfo : EIATTR_CUDA_API_VERSION
	.align		4
        /*0000*/ 	.byte	0x04, 0x37
        /*0002*/ 	.short	(.L_57 - .L_56)
.L_56:
        /*0004*/ 	.word	0x00000082


	//----- nvinfo : EIATTR_KPARAM_INFO
	.align		4
.L_57:
        /*0008*/ 	.byte	0x04, 0x17
        /*000a*/ 	.short	(.L_59 - .L_58)
.L_58:
        /*000c*/ 	.word	0x00000000
        /*0010*/ 	.short	0x0000
        /*0012*/ 	.short	0x0000
        /*0014*/ 	.byte	0x00, 0xf0, 0x01, 0x34


	//----- nvinfo : EIATTR_AT_ENTRY_FRAGMENTS
	.align		4
.L_59:
        /*0018*/ 	.byte	0x04, 0x4f
        /*001a*/ 	.short	(.L_61 - .L_60)


	//   ....[0]....
.L_60:
        /*001c*/ 	.word	0x00000007


	//----- nvinfo : EIATTR_RESERVED_SMEM_USED
	.align		4
.L_61:
        /*0020*/ 	.byte	0x01, 0x41
	.zero		2


	//----- nvinfo : EIATTR_SPARSE_MMA_MASK
	.align		4
        /*0024*/ 	.byte	0x03, 0x50
        /*0026*/ 	.short	0x0000


	//----- nvinfo : EIATTR_TCGEN05_2CTA_USED
	.align		4
        /*0028*/ 	.byte	0x01, 0x52
	.zero		2


	//----- nvinfo : EIATTR_MAXREG_COUNT
	.align		4
        /*002c*/ 	.byte	0x03, 0x1b
        /*002e*/ 	.short	0x00a8


	//----- nvinfo : EIATTR_NUM_BARRIERS
	.align		4
        /*0030*/ 	.byte	0x02, 0x4c
        /*0032*/ 	.byte	0x07
	.zero		1


	//----- nvinfo : EIATTR_EXTERNS
	.align		4
        /*0034*/ 	.byte	0x04, 0x0f
        /*0036*/ 	.short	(.L_63 - .L_62)


	//   ....[0]....
	.align		4
.L_62:
        /*0038*/ 	.word	index@(__assertfail)


	//----- nvinfo : EIATTR_MERCURY_ISA_VERSION
	.align		4
.L_63:
        /*003c*/ 	.byte	0x03, 0x5f
        /*003e*/ 	.short	0x0101


	//----- nvinfo : EIATTR_INT_WARP_WIDE_INSTR_OFFSETS
	.align		4
        /*0040*/ 	.byte	0x04, 0x31
        /*0042*/ 	.short	(.L_65 - .L_64)


	//   ....[0]....
.L_64:
        /*0044*/ 	.word	0x00001880


	//   ....[1]....
        /*0048*/ 	.word	0x000018a0


	//   ....[2]....
        /*004c*/ 	.word	0x00001910


	//   ....[3]....
        /*0050*/ 	.word	0x00001f10


	//   ....[4]....
        /*0054*/ 	.word	0x00001f40


	//   ....[5]....
        /*0058*/ 	.word	0x00001fe0


	//   ....[6]....
        /*005c*/ 	.word	0x00002080


	//   ....[7]....
        /*0060*/ 	.word	0x000020f0


	//   ....[8]....
        /*0064*/ 	.word	0x0000ef40


	//   ....[9]....
        /*0068*/ 	.word	0x00018190


	//   ....[10]....
        /*006c*/ 	.word	0x000181b0


	//   ....[11]....
        /*0070*/ 	.word	0x000181e0


	//----- nvinfo : EIATTR_COOP_GROUP_MASK_REGIDS
	.align		4
.L_65:
        /*0074*/ 	.byte	0x04, 0x29
        /*0076*/ 	.short	(.L_67 - .L_66)


	//   ....[0]....
.L_66:
        /*0078*/ 	.word	0xffffffff


	//   ....[1]....
        /*007c*/ 	.word	0xffffffff


	//   ....[2]....
        /*0080*/ 	.word	0xffffffff


	//   ....[3]....
        /*0084*/ 	.word	0xffffffff


	//   ....[4]....
        /*0088*/ 	.word	0xffffffff


	//   ....[5]....
        /*008c*/ 	.word	0xffffffff


	//   ....[6]....
        /*0090*/ 	.word	0xffffffff


	//   ....[7]....
        /*0094*/ 	.word	0xffffffff


	//   ....[8]....
        /*0098*/ 	.word	0xffffffff


	//   ....[9]....
        /*009c*/ 	.word	0xffffffff


	//   ....[10]....
        /*00a0*/ 	.word	0xffffffff


	//   ....[11]....
        /*00a4*/ 	.word	0xffffffff


	//   ....[12]....
        /*00a8*/ 	.word	0xffffffff


	//   ....[13]....
        /*00ac*/ 	.word	0xffffffff


	//   ....[14]....
        /*00b0*/ 	.word	0xffffffff


	//   ....[15]....
        /*00b4*/ 	.word	0xffffffff


	//   ....[16]....
        /*00b8*/ 	.word	0xffffffff


	//   ....[17]....
        /*00bc*/ 	.word	0xffffffff


	//   ....[18]....
        /*00c0*/ 	.word	0xffffffff


	//   ....[19]....
        /*00c4*/ 	.word	0xffffffff


	//   ....[20]....
        /*00c8*/ 	.word	0xffffffff


	//   ....[21]....
        /*00cc*/ 	.word	0xffffffff


	//   ....[22]....
        /*00d0*/ 	.word	0xffffffff


	//   ....[23]....
        /*00d4*/ 	.word	0xffffffff


	//   ....[24]....
        /*00d8*/ 	.word	0xffffffff


	//   ....[25]....
        /*00dc*/ 	.word	0xffffffff


	//   ....[26]....
        /*00e0*/ 	.word	0xffffffff


	//   ....[27]....
        /*00e4*/ 	.word	0xffffffff


	//   ....[28]....
        /*00e8*/ 	.word	0xffffffff


	//   ....[29]....
        /*00ec*/ 	.word	0xffffffff


	//   ....[30]....
        /*00f0*/ 	.word	0xffffffff


	//   ....[31]....
        /*00f4*/ 	.word	0xffffffff


	//   ....[32]....
        /*00f8*/ 	.word	0xffffffff


	//   ....[33]....
        /*00fc*/ 	.word	0xffffffff


	//   ....[34]....
        /*0100*/ 	.word	0xffffffff


	//   ....[35]....
        /*0104*/ 	.word	0xffffffff


	//   ....[36]....
        /*0108*/ 	.word	0xffffffff


	//   ....[37]....
        /*010c*/ 	.word	0xffffffff


	//   ....[38]....
        /*0110*/ 	.word	0xffffffff


	//   ....[39]....
        /*0114*/ 	.word	0xffffffff


	//   ....[40]....
        /*0118*/ 	.word	0xffffffff


	//   ....[41]....
        /*011c*/ 	.word	0xffffffff


	//   ....[42]....
        /*0120*/ 	.word	0xffffffff


	//   ....[43]....
        /*0124*/ 	.word	0xffffffff


	//   ....[44]....
        /*0128*/ 	.word	0xffffffff


	//   ....[45]....
        /*012c*/ 	.word	0xffffffff


	//   ....[46]....
        /*0130*/ 	.word	0xffffffff


	//   ....[47]....
        /*0134*/ 	.word	0xffffffff


	//   ....[48]....
        /*0138*/ 	.word	0xffffffff


	//   ....[49]....
        /*013c*/ 	.word	0xffffffff


	//   ....[50]....
        /*0140*/ 	.word	0xffffffff


	//   ....[51]....
        /*0144*/ 	.word	0xffffffff


	//   ....[52]....
        /*0148*/ 	.word	0xffffffff


	//   ....[53]....
        /*014c*/ 	.word	0xffffffff


	//   ....[54]....
        /*0150*/ 	.word	0xffffffff


	//   ....[55]....
        /*0154*/ 	.word	0xffffffff


	//   ....[56]....
        /*0158*/ 	.word	0xffffffff


	//   ....[57]....
        /*015c*/ 	.word	0xffffffff


	//   ....[58]....
        /*0160*/ 	.word	0xffffffff


	//   ....[59]....
        /*0164*/ 	.word	0xffffffff


	//   ....[60]....
        /*0168*/ 	.word	0xffffffff


	//   ....[61]....
        /*016c*/ 	.word	0xffffffff


	//   ....[62]....
        /*0170*/ 	.word	0xffffffff


	//   ....[63]....
        /*0174*/ 	.word	0xffffffff


	//   ....[64]....
        /*0178*/ 	.word	0xffffffff


	//   ....[65]....
        /*017c*/ 	.word	0xffffffff


	//   ....[66]....
        /*0180*/ 	.word	0xffffffff


	//   ....[67]....
        /*0184*/ 	.word	0xffffffff


	//   ....[68]....
        /*0188*/ 	.word	0xffffffff


	//   ....[69]....
        /*018c*/ 	.word	0xffffffff


	//   ....[70]....
        /*0190*/ 	.word	0xffffffff


	//   ....[71]....
        /*0194*/ 	.word	0xffffffff


	//   ....[72]....
        /*0198*/ 	.word	0xffffffff


	//   ....[73]....
        /*019c*/ 	.word	0xffffffff


	//   ....[74]....
        /*01a0*/ 	.word	0xffffffff


	//   ....[75]....
        /*01a4*/ 	.word	0xffffffff


	//   ....[76]....
        /*01a8*/ 	.word	0xffffffff


	//   ....[77]....
        /*01ac*/ 	.word	0xffffffff


	//   ....[78]....
        /*01b0*/ 	.word	0xffffffff


	//   ....[79]....
        /*01b4*/ 	.word	0xffffffff


	//   ....[80]....
        /*01b8*/ 	.word	0xffffffff


	//   ....[81]....
        /*01bc*/ 	.word	0xffffffff


	//   ....[82]....
        /*01c0*/ 	.word	0xffffffff


	//   ....[83]....
        /*01c4*/ 	.word	0xffffffff


	//   ....[84]....
        /*01c8*/ 	.word	0xffffffff


	//   ....[85]....
        /*01cc*/ 	.word	0xffffffff


	//   ....[86]....
        /*01d0*/ 	.word	0xffffffff


	//   ....[87]....
        /*01d4*/ 	.word	0xffffffff


	//   ....[88]....
        /*01d8*/ 	.word	0xffffffff


	//   ....[89]....
        /*01dc*/ 	.word	0xffffffff


	//   ....[90]....
        /*01e0*/ 	.word	0xffffffff


	//   ....[91]....
        /*01e4*/ 	.word	0xffffffff


	//   ....[92]....
        /*01e8*/ 	.word	0xffffffff


	//   ....[93]....
        /*01ec*/ 	.word	0xffffffff


	//   ....[94]....
        /*01f0*/ 	.word	0xffffffff


	//   ....[95]....
        /*01f4*/ 	.word	0xffffffff


	//   ....[96]....
        /*01f8*/ 	.word	0xffffffff


	//   ....[97]....
        /*01fc*/ 	.word	0xffffffff


	//   ....[98]....
        /*0200*/ 	.word	0xffffffff


	//   ....[99]....
        /*0204*/ 	.word	0xffffffff


	//   ....[100]....
        /*0208*/ 	.word	0xffffffff


	//   ....[101]....
        /*020c*/ 	.word	0xffffffff


	//   ....[102]....
        /*0210*/ 	.word	0xffffffff


	//   ....[103]....
        /*0214*/ 	.word	0xffffffff


	//   ....[104]....
        /*0218*/ 	.word	0xffffffff


	//   ....[105]....
        /*021c*/ 	.word	0xffffffff


	//   ....[106]....
        /*0220*/ 	.word	0xffffffff


	//   ....[107]....
        /*0224*/ 	.word	0xffffffff


	//   ....[108]....
        /*0228*/ 	.word	0xffffffff


	//   ....[109]....
        /*022c*/ 	.word	0xffffffff


	//   ....[110]....
        /*0230*/ 	.word	0xffffffff


	//   ....[111]....
        /*0234*/ 	.word	0xffffffff


	//   ....[112]....
        /*0238*/ 	.word	0xffffffff


	//   ....[113]....
        /*023c*/ 	.word	0xffffffff


	//   ....[114]....
        /*0240*/ 	.word	0xffffffff


	//   ....[115]....
        /*0244*/ 	.word	0xffffffff


	//   ....[116]....
        /*0248*/ 	.word	0xffffffff


	//   ....[117]....
        /*024c*/ 	.word	0xffffffff


	//   ....[118]....
        /*0250*/ 	.word	0xffffffff


	//   ....[119]....
        /*0254*/ 	.word	0xffffffff


	//   ....[120]....
        /*0258*/ 	.word	0xffffffff


	//   ....[121]....
        /*025c*/ 	.word	0x0500000f


	//   ....[122]....
        /*0260*/ 	.word	0x0500000f


	//   ....[123]....
        /*0264*/ 	.word	0x0500000f


	//   ....[124]....
        /*0268*/ 	.word	0x0500000f


	//   ....[125]....
        /*026c*/ 	.word	0x0500000f


	//   ....[126]....
        /*0270*/ 	.word	0x0500000f


	//   ....[127]....
        /*0274*/ 	.word	0x0500000f


	//   ....[128]....
        /*0278*/ 	.word	0x0500000f


	//----- nvinfo : EIATTR_COOP_GROUP_INSTR_OFFSETS
	.align		4
.L_67:
        /*027c*/ 	.byte	0x04, 0x28
        /*027e*/ 	.short	(.L_69 - .L_68)


	//   ....[0]....
.L_68:
        /*0280*/ 	.word	0x000001e0


	//   ....[1]....
        /*0284*/ 	.word	0x00000950


	//   ....[2]....
        /*0288*/ 	.word	0x00000b70


	//   ....[3]....
        /*028c*/ 	.word	0x00000b80


	//   ....[4]....
        /*0290*/ 	.word	0x00001610


	//   ....[5]....
        /*0294*/ 	.word	0x00001820


	//   ....[6]....
        /*0298*/ 	.word	0x00001990


	//   ....[7]....
        /*029c*/ 	.word	0x00001c20


	//   ....[8]....
        /*02a0*/ 	.word	0x00001eb0


	//   ....[9]....
        /*02a4*/ 	.word	0x000021a0


	//   ....[10]....
        /*02a8*/ 	.word	0x000039f0


	//   ....[11]....
        /*02ac*/ 	.word	0x00003a20


	//   ....[12]....
        /*02b0*/ 	.word	0x00003aa0


	//   ....[13]....
        /*02b4*/ 	.word	0x00003ab0


	//   ....[14]....
        /*02b8*/ 	.word	0x00003af0


	//   ....[15]....
        /*02bc*/ 	.word	0x00003b10


	//   ....[16]....
        /*02c0*/ 	.word	0x00003b50


	//   ....[17]....
        /*02c4*/ 	.word	0x00003b70


	//   ....[18]....
        /*02c8*/ 	.word	0x00003bc0


	//   ....[19]....
        /*02cc*/ 	.word	0x00003be0


	//   ....[20]....
        /*02d0*/ 	.word	0x00003c90


	//   ....[21]....
        /*02d4*/ 	.word	0x00003d90


	//   ....[22]....
        /*02d8*/ 	.word	0x00003dc0


	//   ....[23]....
        /*02dc*/ 	.word	0x00004380


	//   ....[24]....
        /*02e0*/ 	.word	0x00004390


	//   ....[25]....
        /*02e4*/ 	.word	0x000043e0


	//   ....[26]....
        /*02e8*/ 	.word	0x000043f0


	//   ....[27]....
        /*02ec*/ 	.word	0x00004440


	//   ....[28]....
        /*02f0*/ 	.word	0x00004450


	//   ....[29]....
        /*02f4*/ 	.word	0x000044a0


	//   ....[30]....
        /*02f8*/ 	.word	0x000044b0


	//   ....[31]....
        /*02fc*/ 	.word	0x00004500


	//   ....[32]....
        /*0300*/ 	.word	0x00004520


	//   ....[33]....
        /*0304*/ 	.word	0x000045b0


	//   ....[34]....
        /*0308*/ 	.word	0x00004610


	//   ....[35]....
        /*030c*/ 	.word	0x00004650


	//   ....[36]....
        /*0310*/ 	.word	0x00004660


	//   ....[37]....
        /*0314*/ 	.word	0x000046b0


	//   ....[38]....
        /*0318*/ 	.word	0x000046d0


	//   ....[39]....
        /*031c*/ 	.word	0x000046e0


	//   ....[40]....
        /*0320*/ 	.word	0x000046f0


	//   ....[41]....
        /*0324*/ 	.word	0x00006780


	//   ....[42]....
        /*0328*/ 	.word	0x000082f0


	//   ....[43]....
        /*032c*/ 	.word	0x00009190


	//   ....[44]....
        /*0330*/ 	.word	0x000091c0


	//   ....[45]....
        /*0334*/ 	.word	0x00009240


	//   ....[46]....
        /*0338*/ 	.word	0x00009250


	//   ....[47]....
        /*033c*/ 	.word	0x00009290


	//   ....[48]....
        /*0340*/ 	.word	0x000092b0


	//   ....[49]....
        /*0344*/ 	.word	0x000092f0


	//   ....[50]....
        /*0348*/ 	.word	0x00009310


	//   ....[51]....
        /*034c*/ 	.word	0x00009370


	//   ....[52]....
        /*0350*/ 	.word	0x00009380


	//   ....[53]....
        /*0354*/ 	.word	0x00009410


	//   ....[54]....
        /*0358*/ 	.word	0x00009510


	//   ....[55]....
        /*035c*/ 	.word	0x00009540


	//   ....[56]....
        /*0360*/ 	.word	0x00009b00


	//   ....[57]....
        /*0364*/ 	.word	0x00009b10


	//   ....[58]....
        /*0368*/ 	.word	0x00009b60


	//   ....[59]....
        /*036c*/ 	.word	0x00009b70


	//   ....[60]....
        /*0370*/ 	.word	0x00009bc0


	//   ....[61]....
        /*0374*/ 	.word	0x00009bd0


	//   ....[62]....
        /*0378*/ 	.word	0x00009c20


	//   ....[63]....
        /*037c*/ 	.word	0x00009c30


	//   ....[64]....
        /*0380*/ 	.word	0x00009c90


	//   ....[65]....
        /*0384*/ 	.word	0x00009ca0


	//   ....[66]....
        /*0388*/ 	.word	0x00009d30


	//   ....[67]....
        /*038c*/ 	.word	0x00009d90


	//   ....[68]....
        /*0390*/ 	.word	0x00009dd0


	//   ....[69]....
        /*0394*/ 	.word	0x00009de0


	//   ....[70]....
        /*0398*/ 	.word	0x00009e30


	//   ....[71]....
        /*039c*/ 	.word	0x00009e50


	//   ....[72]....
        /*03a0*/ 	.word	0x00009e60


	//   ....[73]....
        /*03a4*/ 	.word	0x00009e70


	//   ....[74]....
        /*03a8*/ 	.word	0x0000ad50


	//   ....[75]....
        /*03ac*/ 	.word	0x0000ad80


	//   ....[76]....
        /*03b0*/ 	.word	0x0000ae00


	//   ....[77]....
        /*03b4*/ 	.word	0x0000ae10


	//   ....[78]....
        /*03b8*/ 	.word	0x0000ae50


	//   ....[79]....
        /*03bc*/ 	.word	0x0000ae70


	//   ....[80]....
        /*03c0*/ 	.word	0x0000aeb0


	//   ....[81]....
        /*03c4*/ 	.word	0x0000aed0


	//   ....[82]....
        /*03c8*/ 	.word	0x0000af30


	//   ....[83]....
        /*03cc*/ 	.word	0x0000af40


	//   ....[84]....
        /*03d0*/ 	.word	0x0000afd0


	//   ....[85]....
        /*03d4*/ 	.word	0x0000b0d0


	//   ....[86]....
        /*03d8*/ 	.word	0x0000b100


	//   ....[87]....
        /*03dc*/ 	.word	0x0000b6c0


	//   ....[88]....
        /*03e0*/ 	.word	0x0000b6d0


	//   ....[89]....
        /*03e4*/ 	.word	0x0000b720


	//   ....[90]....
        /*03e8*/ 	.word	0x0000b730


	//   ....[91]....
        /*03ec*/ 	.word	0x0000b780


	//   ....[92]....
        /*03f0*/ 	.word	0x0000b790


	//   ....[93]....
        /*03f4*/ 	.word	0x0000b7e0


	//   ....[94]....
        /*03f8*/ 	.word	0x0000b7f0


	//   ....[95]....
        /*03fc*/ 	.word	0x0000b850


	//   ....[96]....
        /*0400*/ 	.word	0x0000b860


	//   ....[97]....
        /*0404*/ 	.word	0x0000b8f0


	//   ....[98]....
        /*0408*/ 	.word	0x0000b950


	//   ....[99]....
        /*040c*/ 	.word	0x0000b990


	//   ....[100]....
        /*0410*/ 	.word	0x0000b9a0


	//   ....[101]....
        /*0414*/ 	.word	0x0000b9f0


	//   ....[102]....
        /*0418*/ 	.word	0x0000ba10


	//   ....[103]....
        /*041c*/ 	.word	0x0000ba20


	//   ....[104]....
        /*0420*/ 	.word	0x0000ba30


	//   ....[105]....
        /*0424*/ 	.word	0x0000c770


	//   ....[106]....
        /*0428*/ 	.word	0x0000d540


	//   ....[107]....
        /*042c*/ 	.word	0x0000d950


	//   ....[108]....
        /*0430*/ 	.word	0x0000de70


	//   ....[109]....
        /*0434*/ 	.word	0x00014070


	//   ....[110]....
        /*0438*/ 	.word	0x00014790


	//   ....[111]....
        /*043c*/ 	.word	0x00014a00


	//   ....[112]....
        /*0440*/ 	.word	0x00014b90


	//   ....[113]....
        /*0444*/ 	.word	0x00015a00


	//   ....[114]....
        /*0448*/ 	.word	0x00015e40


	//   ....[115]....
        /*044c*/ 	.word	0x000161f0


	//   ....[116]....
        /*0450*/ 	.word	0x000166a0


	//   ....[117]....
        /*0454*/ 	.word	0x00016bc0


	//   ....[118]....
        /*0458*/ 	.word	0x00016bf0


	//   ....[119]....
        /*045c*/ 	.word	0x00018070


	//   ....[120]....
        /*0460*/ 	.word	0x000182a0


	//   ....[121]....
        /*0464*/ 	.word	0x00018380


	//   ....[122]....
        /*0468*/ 	.word	0x000184a0


	//   ....[123]....
        /*046c*/ 	.word	0x000185c0


	//   ....[124]....
        /*0470*/ 	.word	0x000186e0


	//   ....[125]....
        /*0474*/ 	.word	0x00018800


	//   ....[126]....
        /*0478*/ 	.word	0x00018920


	//   ....[127]....
        /*047c*/ 	.word	0x00018a90


	//   ....[128]....
        /*0480*/ 	.word	0x00018cf0


	//----- nvinfo : EIATTR_REG_RECONFIG
	.align		4
.L_69:
        /*0484*/ 	.byte	0x01, 0x54
	.zero		2


	//----- nvinfo : EIATTR_VRC_CTA_INIT_COUNT
	.align		4
        /*0488*/ 	.byte	0x02, 0x4a
        /*048a*/ 	.byte	0x80
	.zero		1


	//----- nvinfo : EIATTR_SYSCALL_OFFSETS
	.align		4
        /*048c*/ 	.byte	0x04, 0x46
        /*048e*/ 	.short	(.L_71 - .L_70)


	//   ....[0]....
.L_70:
        /*0490*/ 	.word	0x00000d90


	//   ....[1]....
        /*0494*/ 	.word	0x00000fa0


	//   ....[2]....
        /*0498*/ 	.word	0x00001170


	//   ....[3]....
        /*049c*/ 	.word	0x00001340


	//   ....[4]....
        /*04a0*/ 	.word	0x00001510


	//   ....[5]....
        /*04a4*/ 	.word	0x00007350


	//   ....[6]....
        /*04a8*/ 	.word	0x000075c0


	//   ....[7]....
        /*04ac*/ 	.word	0x00007d00


	//   ....[8]....
        /*04b0*/ 	.word	0x00007f70


	//   ....[9]....
        /*04b4*/ 	.word	0x0000e280


	//   ....[10]....
        /*04b8*/ 	.word	0x0000e370


	//   ....[11]....
        /*04bc*/ 	.word	0x0000ed90


	//   ....[12]....
        /*04c0*/ 	.word	0x000103d0


	//   ....[13]....
        /*04c4*/ 	.word	0x000118c0


	//   ....[14]....
        /*04c8*/ 	.word	0x00012de0


	//----- nvinfo : EIATTR_MBARRIER_INSTR_OFFSETS
	.align		4
.L_71:
        /*04cc*/ 	.byte	0x04, 0x39
        /*04ce*/ 	.short	(.L_73 - .L_72)


	//   ....[0]....
.L_72:
        /*04d0*/ 	.word	0x00000e90
        /*04d4*/ 	.word	0x000000ff
        /*04d8*/ 	.word	0x00000000
        /*04dc*/ 	.short	0x0100
        /*04de*/ 	.byte	0x04
	.zero		1


	//   ....[1]....
        /*04e0*/ 	.word	0x00001050
        /*04e4*/ 	.word	0x000000ff
        /*04e8*/ 	.word	0x00000020
        /*04ec*/ 	.short	0x0100
        /*04ee*/ 	.byte	0x04
	.zero		1


	//   ....[2]....
        /*04f0*/ 	.word	0x00001060
        /*04f4*/ 	.word	0x000000ff
        /*04f8*/ 	.word	0x00000008
        /*04fc*/ 	.short	0x0100
        /*04fe*/ 	.byte	0x04
	.zero		1


	//   ....[3]....
        /*0500*/ 	.word	0x00001220
        /*0504*/ 	.word	0x000000ff
        /*0508*/ 	.word	0x00000028
        /*050c*/ 	.short	0x0100
        /*050e*/ 	.byte	0x04
	.zero		1


	//   ....[4]....
        /*0510*/ 	.word	0x00001230
        /*0514*/ 	.word	0x000000ff
        /*0518*/ 	.word	0x00000010
        /*051c*/ 	.short	0x0100
        /*051e*/ 	.byte	0x04
	.zero		1


	//   ....[5]....
        /*0520*/ 	.word	0x000013f0
        /*0524*/ 	.word	0x000000ff
        /*0528*/ 	.word	0x00000030
        /*052c*/ 	.short	0x0100
        /*052e*/ 	.byte	0x04
	.zero		1


	//   ....[6]....
        /*0530*/ 	.word	0x00001400
        /*0534*/ 	.word	0x000000ff
        /*0538*/ 	.word	0x00000018
        /*053c*/ 	.short	0x0100
        /*053e*/ 	.byte	0x04
	.zero		1


	//   ....[7]....
        /*0540*/ 	.word	0x00001570
        /*0544*/ 	.word	0x000000ff
        /*0548*/ 	.word	0x00000038
        /*054c*/ 	.short	0x0100
        /*054e*/ 	.byte	0x06
	.zero		1


	//   ....[8]....
        /*0550*/ 	.word	0x00001750
        /*0554*/ 	.word	0x000000ff
        /*0558*/ 	.word	0x00000040
        /*055c*/ 	.short	0x0100
        /*055e*/ 	.byte	0x04
	.zero		1


	//   ....[9]....
        /*0560*/ 	.word	0x00001760
        /*0564*/ 	.word	0x000000ff
        /*0568*/ 	.word	0x00000060
        /*056c*/ 	.short	0x0100
        /*056e*/ 	.byte	0x04
	.zero		1


	//   ....[10]....
        /*0570*/ 	.word	0x00001770
        /*0574*/ 	.word	0x000000ff
        /*0578*/ 	.word	0x00000048
        /*057c*/ 	.short	0x0100
        /*057e*/ 	.byte	0x04
	.zero		1


	//   ....[11]....
        /*0580*/ 	.word	0x00001780
        /*0584*/ 	.word	0x000000ff
        /*0588*/ 	.word	0x00000068
        /*058c*/ 	.short	0x0100
        /*058e*/ 	.byte	0x04
	.zero		1


	//   ....[12]....
        /*0590*/ 	.word	0x00001790
        /*0594*/ 	.word	0x000000ff
        /*0598*/ 	.word	0x00000050
        /*059c*/ 	.short	0x0100
        /*059e*/ 	.byte	0x04
	.zero		1


	//   ....[13]....
        /*05a0*/ 	.word	0x000017a0
        /*05a4*/ 	.word	0x000000ff
        /*05a8*/ 	.word	0x00000070
        /*05ac*/ 	.short	0x0100
        /*05ae*/ 	.byte	0x04
	.zero		1


	//   ....[14]....
        /*05b0*/ 	.word	0x000017b0
        /*05b4*/ 	.word	0x000000ff
        /*05b8*/ 	.word	0x00000058
        /*05bc*/ 	.short	0x0100
        /*05be*/ 	.byte	0x04
	.zero		1


	//   ....[15]....
        /*05c0*/ 	.word	0x000017c0
        /*05c4*/ 	.word	0x000000ff
        /*05c8*/ 	.word	0x00000078
        /*05cc*/ 	.short	0x0100
        /*05ce*/ 	.byte	0x04
	.zero		1


	//   ....[16]....
        /*05d0*/ 	.word	0x00001930
        /*05d4*/ 	.word	0x000000ff
        /*05d8*/ 	.word	0x00000080
        /*05dc*/ 	.short	0x0100
        /*05de*/ 	.byte	0x06
	.zero		1


	//   ....[17]....
        /*05e0*/ 	.word	0x00001940
        /*05e4*/ 	.word	0x000000ff
        /*05e8*/ 	.word	0x00000088
        /*05ec*/ 	.short	0x0100
        /*05ee*/ 	.byte	0x06
	.zero		1


	//   ....[18]....
        /*05f0*/ 	.word	0x00001ad0
        /*05f4*/ 	.word	0x000000ff
        /*05f8*/ 	.word	0x00000090
        /*05fc*/ 	.short	0x0100
        /*05fe*/ 	.byte	0x04
	.zero		1


	//   ....[19]....
        /*0600*/ 	.word	0x00001ae0
        /*0604*/ 	.word	0x000000ff
        /*0608*/ 	.word	0x000000d0
        /*060c*/ 	.short	0x0100
        /*060e*/ 	.byte	0x04
	.zero		1


	//   ....[20]....
        /*0610*/ 	.word	0x00001af0
        /*0614*/ 	.word	0x000000ff
        /*0618*/ 	.word	0x00000098
        /*061c*/ 	.short	0x0100
        /*061e*/ 	.byte	0x04
	.zero		1


	//   ....[21]....
        /*0620*/ 	.word	0x00001b00
        /*0624*/ 	.word	0x000000ff
        /*0628*/ 	.word	0x000000d8
        /*062c*/ 	.short	0x0100
        /*062e*/ 	.byte	0x04
	.zero		1


	//   ....[22]....
        /*0630*/ 	.word	0x00001b10
        /*0634*/ 	.word	0x000000ff
        /*0638*/ 	.word	0x000000a0
        /*063c*/ 	.short	0x0100
        /*063e*/ 	.byte	0x04
	.zero		1


	//   ....[23]....
        /*0640*/ 	.word	0x00001b20
        /*0644*/ 	.word	0x000000ff
        /*0648*/ 	.word	0x000000e0
        /*064c*/ 	.short	0x0100
        /*064e*/ 	.byte	0x04
	.zero		1


	//   ....[24]....
        /*0650*/ 	.word	0x00001b30
        /*0654*/ 	.word	0x000000ff
        /*0658*/ 	.word	0x000000a8
        /*065c*/ 	.short	0x0100
        /*065e*/ 	.byte	0x04
	.zero		1


	//   ....[25]....
        /*0660*/ 	.word	0x00001b40
        /*0664*/ 	.word	0x000000ff
        /*0668*/ 	.word	0x000000e8
        /*066c*/ 	.short	0x0100
        /*066e*/ 	.byte	0x04
	.zero		1


	//   ....[26]....
        /*0670*/ 	.word	0x00001b50
        /*0674*/ 	.word	0x000000ff
        /*0678*/ 	.word	0x000000b0
        /*067c*/ 	.short	0x0100
        /*067e*/ 	.byte	0x04
	.zero		1


	//   ....[27]....
        /*0680*/ 	.word	0x00001b60
        /*0684*/ 	.word	0x000000ff
        /*0688*/ 	.word	0x000000f0
        /*068c*/ 	.short	0x0100
        /*068e*/ 	.byte	0x04
	.zero		1


	//   ....[28]....
        /*0690*/ 	.word	0x00001b70
        /*0694*/ 	.word	0x000000ff
        /*0698*/ 	.word	0x000000b8
        /*069c*/ 	.short	0x0100
        /*069e*/ 	.byte	0x04
	.zero		1


	//   ....[29]....
        /*06a0*/ 	.word	0x00001b80
        /*06a4*/ 	.word	0x000000ff
        /*06a8*/ 	.word	0x000000f8
        /*06ac*/ 	.short	0x0100
        /*06ae*/ 	.byte	0x04
	.zero		1


	//   ....[30]....
        /*06b0*/ 	.word	0x00001b90
        /*06b4*/ 	.word	0x000000ff
        /*06b8*/ 	.word	0x000000c0
        /*06bc*/ 	.short	0x0100
        /*06be*/ 	.byte	0x04
	.zero		1


	//   ....[31]....
        /*06c0*/ 	.word	0x00001ba0
        /*06c4*/ 	.word	0x000000ff
        /*06c8*/ 	.word	0x00000100
        /*06cc*/ 	.short	0x0100
        /*06ce*/ 	.byte	0x04
	.zero		1


	//   ....[32]....
        /*06d0*/ 	.word	0x00001bb0
        /*06d4*/ 	.word	0x000000ff
        /*06d8*/ 	.word	0x000000c8
        /*06dc*/ 	.short	0x0100
        /*06de*/ 	.byte	0x04
	.zero		1


	//   ....[33]....
        /*06e0*/ 	.word	0x00001bc0
        /*06e4*/ 	.word	0x000000ff
        /*06e8*/ 	.word	0x00000108
        /*06ec*/ 	.short	0x0100
        /*06ee*/ 	.byte	0x04
	.zero		1


	//   ....[34]....
        /*06f0*/ 	.word	0x00001d60
        /*06f4*/ 	.word	0x000000ff
        /*06f8*/ 	.word	0x00000140
        /*06fc*/ 	.short	0x0100
        /*06fe*/ 	.byte	0x04
	.zero		1


	//   ....[35]....
        /*0700*/ 	.word	0x00001d70
        /*0704*/ 	.word	0x000000ff
        /*0708*/ 	.word	0x00000180
        /*070c*/ 	.short	0x0100
        /*070e*/ 	.byte	0x04
	.zero		1


	//   ....[36]....
        /*0710*/ 	.word	0x00001d80
        /*0714*/ 	.word	0x000000ff
        /*0718*/ 	.word	0x00000148
        /*071c*/ 	.short	0x0100
        /*071e*/ 	.byte	0x04
	.zero		1


	//   ....[37]....
        /*0720*/ 	.word	0x00001d90
        /*0724*/ 	.word	0x000000ff
        /*0728*/ 	.word	0x00000188
        /*072c*/ 	.short	0x0100
        /*072e*/ 	.byte	0x04
	.zero		1


	//   ....[38]....
        /*0730*/ 	.word	0x00001da0
        /*0734*/ 	.word	0x000000ff
        /*0738*/ 	.word	0x00000150
        /*073c*/ 	.short	0x0100
        /*073e*/ 	.byte	0x04
	.zero		1


	//   ....[39]....
        /*0740*/ 	.word	0x00001db0
        /*0744*/ 	.word	0x000000ff
        /*0748*/ 	.word	0x00000190
        /*074c*/ 	.short	0x0100
        /*074e*/ 	.byte	0x04
	.zero		1


	//   ....[40]....
        /*0750*/ 	.word	0x00001dc0
        /*0754*/ 	.word	0x000000ff
        /*0758*/ 	.word	0x00000158
        /*075c*/ 	.short	0x0100
        /*075e*/ 	.byte	0x04
	.zero		1


	//   ....[41]....
        /*0760*/ 	.word	0x00001dd0
        /*0764*/ 	.word	0x000000ff
        /*0768*/ 	.word	0x00000198
        /*076c*/ 	.short	0x0100
        /*076e*/ 	.byte	0x04
	.zero		1


	//   ....[42]....
        /*0770*/ 	.word	0x00001de0
        /*0774*/ 	.word	0x000000ff
        /*0778*/ 	.word	0x00000160
        /*077c*/ 	.short	0x0100
        /*077e*/ 	.byte	0x04
	.zero		1


	//   ....[43]....
        /*0780*/ 	.word	0x00001df0
        /*0784*/ 	.word	0x000000ff
        /*0788*/ 	.word	0x000001a0
        /*078c*/ 	.short	0x0100
        /*078e*/ 	.byte	0x04
	.zero		1


	//   ....[44]....
        /*0790*/ 	.word	0x00001e00
        /*0794*/ 	.word	0x000000ff
        /*0798*/ 	.word	0x00000168
        /*079c*/ 	.short	0x0100
        /*079e*/ 	.byte	0x04
	.zero		1


	//   ....[45]....
        /*07a0*/ 	.word	0x00001e10
        /*07a4*/ 	.word	0x000000ff
        /*07a8*/ 	.word	0x000001a8
        /*07ac*/ 	.short	0x0100
        /*07ae*/ 	.byte	0x04
	.zero		1


	//   ....[46]....
        /*07b0*/ 	.word	0x00001e20
        /*07b4*/ 	.word	0x000000ff
        /*07b8*/ 	.word	0x00000170
        /*07bc*/ 	.short	0x0100
        /*07be*/ 	.byte	0x04
	.zero		1


	//   ....[47]....
        /*07c0*/ 	.word	0x00001e30
        /*07c4*/ 	.word	0x000000ff
        /*07c8*/ 	.word	0x000001b0
        /*07cc*/ 	.short	0x0100
        /*07ce*/ 	.byte	0x04
	.zero		1


	//   ....[48]....
        /*07d0*/ 	.word	0x00001e40
        /*07d4*/ 	.word	0x000000ff
        /*07d8*/ 	.word	0x00000178
        /*07dc*/ 	.short	0x0100
        /*07de*/ 	.byte	0x04
	.zero		1


	//   ....[49]....
        /*07e0*/ 	.word	0x00001e50
        /*07e4*/ 	.word	0x000000ff
        /*07e8*/ 	.word	0x000001b8
        /*07ec*/ 	.short	0x0100
        /*07ee*/ 	.byte	0x04
	.zero		1


	//   ....[50]....
        /*07f0*/ 	.word	0x00002000
        /*07f4*/ 	.word	0x000000ff
        /*07f8*/ 	.word	0x00000110
        /*07fc*/ 	.short	0x0100
        /*07fe*/ 	.byte	0x04
	.zero		1


	//   ....[51]....
        /*0800*/ 	.word	0x00002010
        /*0804*/ 	.word	0x000000ff
        /*0808*/ 	.word	0x00000118
        /*080c*/ 	.short	0x0100
        /*080e*/ 	.byte	0x04
	.zero		1


	//   ....[52]....
        /*0810*/ 	.word	0x00002110
        /*0814*/ 	.word	0x000000ff
        /*0818*/ 	.word	0x00000130
        /*081c*/ 	.short	0x0100
        /*081e*/ 	.byte	0x06
	.zero		1


	//   ....[53]....
        /*0820*/ 	.word	0x00006f00
        /*0824*/ 	.word	0x00000005
        /*0828*/ 	.word	0x00000020
        /*082c*/ 	.short	0x010a
        /*082e*/ 	.byte	0xff
	.zero		1


	//   ....[54]....
        /*0830*/ 	.word	0x00007030
        /*0834*/ 	.word	0x00000022
        /*0838*/ 	.word	0x00000020
        /*083c*/ 	.short	0x010a
        /*083e*/ 	.byte	0xff
	.zero		1


	//   ....[55]....
        /*0840*/ 	.word	0x000071d0
        /*0844*/ 	.word	0x00000003
        /*0848*/ 	.word	0x00000020
        /*084c*/ 	.short	0x010a
        /*084e*/ 	.byte	0xff
	.zero		1


	//   ....[56]....
        /*0850*/ 	.word	0x00007920
        /*0854*/ 	.word	0x000000ff
        /*0858*/ 	.word	0x00000088
        /*085c*/ 	.short	0x0101
        /*085e*/ 	.byte	0x25
	.zero		1


	//   ....[57]....
        /*0860*/ 	.word	0x00007940
        /*0864*/ 	.word	0x00000003
        /*0868*/ 	.word	0x00000020
        /*086c*/ 	.short	0x010a
        /*086e*/ 	.byte	0xff
	.zero		1


	//   ....[58]....
        /*0870*/ 	.word	0x00007a20
        /*0874*/ 	.word	0x00000021
        /*0878*/ 	.word	0x00000020
        /*087c*/ 	.short	0x010a
        /*087e*/ 	.byte	0xff
	.zero		1


	//   ....[59]....
        /*0880*/ 	.word	0x00007b80
        /*0884*/ 	.word	0x00000003
        /*0888*/ 	.word	0x00000020
        /*088c*/ 	.short	0x010a
        /*088e*/ 	.byte	0xff
	.zero		1


	//   ....[60]....
        /*0890*/ 	.word	0x00008360
        /*0894*/ 	.word	0x00000004
        /*0898*/ 	.word	0x00000140
        /*089c*/ 	.short	0x010a
        /*089e*/ 	.byte	0xff
	.zero		1


	//   ....[61]....
        /*08a0*/ 	.word	0x00008530
        /*08a4*/ 	.word	0x00000002
        /*08a8*/ 	.word	0x00000000
        /*08ac*/ 	.short	0x0101
        /*08ae*/ 	.byte	0xff
	.zero		1


	//   ....[62]....
        /*08b0*/ 	.word	0x000085e0
        /*08b4*/ 	.word	0x00000003
        /*08b8*/ 	.word	0x00000000
        /*08bc*/ 	.short	0x010a
        /*08be*/ 	.byte	0xff
	.zero		1


	//   ....[63]....
        /*08c0*/ 	.word	0x00008650
        /*08c4*/ 	.word	0x00000004
        /*08c8*/ 	.word	0x00000000
        /*08cc*/ 	.short	0x010a
        /*08ce*/ 	.byte	0xff
	.zero		1


	//   ....[64]....
        /*08d0*/ 	.word	0x00008700
        /*08d4*/ 	.word	0x00000000
        /*08d8*/ 	.word	0x00000000
        /*08dc*/ 	.short	0x010a
        /*08de*/ 	.byte	0xff
	.zero		1


	//   ....[65]....
        /*08e0*/ 	.word	0x000087b0
        /*08e4*/ 	.word	0x00000007
        /*08e8*/ 	.word	0x00000000
        /*08ec*/ 	.short	0x010a
        /*08ee*/ 	.byte	0xff
	.zero		1


	//   ....[66]....
        /*08f0*/ 	.word	0x0000a320
        /*08f4*/ 	.word	0x000000ff
        /*08f8*/ 	.word	0x000000d0
        /*08fc*/ 	.short	0x010a
        /*08fe*/ 	.byte	0x06
	.zero		1


	//   ....[67]....
        /*0900*/ 	.word	0x0000a4c0
        /*0904*/ 	.word	0x000000ff
        /*0908*/ 	.word	0x00000090
        /*090c*/ 	.short	0x0101
        /*090e*/ 	.byte	0x06
	.zero		1


	//   ....[68]....
        /*0910*/ 	.word	0x0000bf10
        /*0914*/ 	.word	0x000000ff
        /*0918*/ 	.word	0x000000d0
        /*091c*/ 	.short	0x010a
        /*091e*/ 	.byte	0x06
	.zero		1


	//   ....[69]....
        /*0920*/ 	.word	0x0000c090
        /*0924*/ 	.word	0x000000ff
        /*0928*/ 	.word	0x00000090
        /*092c*/ 	.short	0x0101
        /*092e*/ 	.byte	0x06
	.zero		1


	//   ....[70]....
        /*0930*/ 	.word	0x0000c7e0
        /*0934*/ 	.word	0x00000009
        /*0938*/ 	.word	0x00000088
        /*093c*/ 	.short	0x010a
        /*093e*/ 	.byte	0xff
	.zero		1


	//   ....[71]....
        /*0940*/ 	.word	0x0000cae0
        /*0944*/ 	.word	0x000000ff
        /*0948*/ 	.word	0x00000060
        /*094c*/ 	.short	0x010a
        /*094e*/ 	.byte	0x06
	.zero		1


	//   ....[72]....
        /*0950*/ 	.word	0x0000cbd0
        /*0954*/ 	.word	0x000000ff
        /*0958*/ 	.word	0x00000040
        /*095c*/ 	.short	0x010b
        /*095e*/ 	.byte	0x06
	.zero		1


	//   ....[73]....
        /*0960*/ 	.word	0x0000cc30
        /*0964*/ 	.word	0x000000ff
        /*0968*/ 	.word	0x00000000
        /*096c*/ 	.short	0x0101
        /*096e*/ 	.byte	0x0a
	.zero		1


	//   ....[74]....
        /*0970*/ 	.word	0x0000cc60
        /*0974*/ 	.word	0x000000ff
        /*0978*/ 	.word	0x00000068
        /*097c*/ 	.short	0x010a
        /*097e*/ 	.byte	0x06
	.zero		1


	//   ....[75]....
        /*0980*/ 	.word	0x0000cd40
        /*0984*/ 	.word	0x000000ff
        /*0988*/ 	.word	0x00000048
        /*098c*/ 	.short	0x010b
        /*098e*/ 	.byte	0x06
	.zero		1


	//   ....[76]....
        /*0990*/ 	.word	0x0000cda0
        /*0994*/ 	.word	0x000000ff
        /*0998*/ 	.word	0x00000000
        /*099c*/ 	.short	0x0101
        /*099e*/ 	.byte	0x0a
	.zero		1


	//   ....[77]....
        /*09a0*/ 	.word	0x0000cdd0
        /*09a4*/ 	.word	0x000000ff
        /*09a8*/ 	.word	0x00000070
        /*09ac*/ 	.short	0x010a
        /*09ae*/ 	.byte	0x06
	.zero		1


	//   ....[78]....
        /*09b0*/ 	.word	0x0000ceb0
        /*09b4*/ 	.word	0x000000ff
        /*09b8*/ 	.word	0x00000050
        /*09bc*/ 	.short	0x010b
        /*09be*/ 	.byte	0x06
	.zero		1


	//   ....[79]....
        /*09c0*/ 	.word	0x0000cf10
        /*09c4*/ 	.word	0x000000ff
        /*09c8*/ 	.word	0x00000000
        /*09cc*/ 	.short	0x0101
        /*09ce*/ 	.byte	0x0a
	.zero		1


	//   ....[80]....
        /*09d0*/ 	.word	0x0000cf40
        /*09d4*/ 	.word	0x000000ff
        /*09d8*/ 	.word	0x00000078
        /*09dc*/ 	.short	0x010a
        /*09de*/ 	.byte	0x06
	.zero		1


	//   ....[81]....
        /*09e0*/ 	.word	0x0000d030
        /*09e4*/ 	.word	0x000000ff
        /*09e8*/ 	.word	0x00000058
        /*09ec*/ 	.short	0x010b
        /*09ee*/ 	.byte	0x06
	.zero		1


	//   ....[82]....
        /*09f0*/ 	.word	0x0000d0c0
        /*09f4*/ 	.word	0x000000ff
        /*09f8*/ 	.word	0x00000000
        /*09fc*/ 	.short	0x0101
        /*09fe*/ 	.byte	0x04
	.zero		1


	//   ....[83]....
        /*0a00*/ 	.word	0x0000d150
        /*0a04*/ 	.word	0x000000ff
        /*0a08*/ 	.word	0x00000140
        /*0a0c*/ 	.short	0x010a
        /*0a0e*/ 	.byte	0x07
	.zero		1


	//   ....[84]....
        /*0a10*/ 	.word	0x0000d2b0
        /*0a14*/ 	.word	0x000000ff
        /*0a18*/ 	.word	0x00000000
        /*0a1c*/ 	.short	0x0101
        /*0a1e*/ 	.byte	0x04
	.zero		1


	//   ....[85]....
        /*0a20*/ 	.word	0x0000d330
        /*0a24*/ 	.word	0x000000ff
        /*0a28*/ 	.word	0x00000060
        /*0a2c*/ 	.short	0x010a
        /*0a2e*/ 	.byte	0x06
	.zero		1


	//   ....[86]....
        /*0a30*/ 	.word	0x0000d370
        /*0a34*/ 	.word	0x000000ff
        /*0a38*/ 	.word	0x00000068
        /*0a3c*/ 	.short	0x010a
        /*0a3e*/ 	.byte	0x06
	.zero		1


	//   ....[87]....
        /*0a40*/ 	.word	0x0000d3b0
        /*0a44*/ 	.word	0x000000ff
        /*0a48*/ 	.word	0x00000070
        /*0a4c*/ 	.short	0x010a
        /*0a4e*/ 	.byte	0x06
	.zero		1


	//   ....[88]....
        /*0a50*/ 	.word	0x0000d410
        /*0a54*/ 	.word	0x00000000
        /*0a58*/ 	.word	0x00000078
        /*0a5c*/ 	.short	0x010a
        /*0a5e*/ 	.byte	0xff
	.zero		1


	//   ....[89]....
        /*0a60*/ 	.word	0x0000df30
        /*0a64*/ 	.word	0x000000ff
        /*0a68*/ 	.word	0x00000140
        /*0a6c*/ 	.short	0x010a
        /*0a6e*/ 	.byte	0x06
	.zero		1


	//   ....[90]....
        /*0a70*/ 	.word	0x0000e0a0
        /*0a74*/ 	.word	0x000000ff
        /*0a78*/ 	.word	0x00000000
        /*0a7c*/ 	.short	0x0101
        /*0a7e*/ 	.byte	0x04
	.zero		1


	//   ....[91]....
        /*0a80*/ 	.word	0x0000e6b0
        /*0a84*/ 	.word	0x000000ff
        /*0a88*/ 	.word	0x00000040
        /*0a8c*/ 	.short	0x010a
        /*0a8e*/ 	.byte	0x26
	.zero		1


	//   ....[92]....
        /*0a90*/ 	.word	0x0000e700
        /*0a94*/ 	.word	0x000000ff
        /*0a98*/ 	.word	0x00000110
        /*0a9c*/ 	.short	0x010a
        /*0a9e*/ 	.byte	0x26
	.zero		1


	//   ....[93]....
        /*0aa0*/ 	.word	0x0000e720
        /*0aa4*/ 	.word	0x000000ff
        /*0aa8*/ 	.word	0x00000040
        /*0aac*/ 	.short	0x010a
        /*0aae*/ 	.byte	0x26
	.zero		1


	//   ....[94]....
        /*0ab0*/ 	.word	0x0000e9f0
        /*0ab4*/ 	.word	0x000000ff
        /*0ab8*/ 	.word	0x00000110
        /*0abc*/ 	.short	0x010a
        /*0abe*/ 	.byte	0x26
	.zero		1


	//   ....[95]....
        /*0ac0*/ 	.word	0x0000ef10
        /*0ac4*/ 	.word	0x000000ff
        /*0ac8*/ 	.word	0x00000000
        /*0acc*/ 	.short	0x0101
        /*0ace*/ 	.byte	0x3e
	.zero		1


	//   ....[96]....
        /*0ad0*/ 	.word	0x0000ff30
        /*0ad4*/ 	.word	0x000000ff
        /*0ad8*/ 	.word	0x00000000
        /*0adc*/ 	.short	0x0101
        /*0ade*/ 	.byte	0x04
	.zero		1


	//   ....[97]....
        /*0ae0*/ 	.word	0x0000ffa0
        /*0ae4*/ 	.word	0x000000ff
        /*0ae8*/ 	.word	0x00000048
        /*0aec*/ 	.short	0x010a
        /*0aee*/ 	.byte	0x26
	.zero		1


	//   ....[98]....
        /*0af0*/ 	.word	0x0000ffd0
        /*0af4*/ 	.word	0x000000ff
        /*0af8*/ 	.word	0x00000048
        /*0afc*/ 	.short	0x010a
        /*0afe*/ 	.byte	0x26
	.zero		1


	//   ....[99]....
        /*0b00*/ 	.word	0x00011460
        /*0b04*/ 	.word	0x000000ff
        /*0b08*/ 	.word	0x00000000
        /*0b0c*/ 	.short	0x0101
        /*0b0e*/ 	.byte	0x04
	.zero		1


	//   ....[100]....
        /*0b10*/ 	.word	0x000114a0
        /*0b14*/ 	.word	0x000000ff
        /*0b18*/ 	.word	0x00000050
        /*0b1c*/ 	.short	0x010a
        /*0b1e*/ 	.byte	0x26
	.zero		1


	//   ....[101]....
        /*0b20*/ 	.word	0x000114c0
        /*0b24*/ 	.word	0x000000ff
        /*0b28*/ 	.word	0x00000050
        /*0b2c*/ 	.short	0x010a
        /*0b2e*/ 	.byte	0x26
	.zero		1


	//   ....[102]....
        /*0b30*/ 	.word	0x00012970
        /*0b34*/ 	.word	0x000000ff
        /*0b38*/ 	.word	0x00000000
        /*0b3c*/ 	.short	0x0101
        /*0b3e*/ 	.byte	0x04
	.zero		1


	//   ....[103]....
        /*0b40*/ 	.word	0x000129b0
        /*0b44*/ 	.word	0x000000ff
        /*0b48*/ 	.word	0x00000058
        /*0b4c*/ 	.short	0x010a
        /*0b4e*/ 	.byte	0x26
	.zero		1


	//   ....[104]....
        /*0b50*/ 	.word	0x000129e0
        /*0b54*/ 	.word	0x000000ff
        /*0b58*/ 	.word	0x00000058
        /*0b5c*/ 	.short	0x010a
        /*0b5e*/ 	.byte	0x26
	.zero		1


	//   ....[105]....
        /*0b60*/ 	.word	0x00013f10
        /*0b64*/ 	.word	0x000000ff
        /*0b68*/ 	.word	0x00000000
        /*0b6c*/ 	.short	0x0101
        /*0b6e*/ 	.byte	0x04
	.zero		1


	//   ....[106]....
        /*0b70*/ 	.word	0x00013fd0
        /*0b74*/ 	.word	0x000000ff
        /*0b78*/ 	.word	0x00000000
        /*0b7c*/ 	.short	0x0101
        /*0b7e*/ 	.byte	0x05
	.zero		1


	//   ....[107]....
        /*0b80*/ 	.word	0x00013fe0
        /*0b84*/ 	.word	0x000000ff
        /*0b88*/ 	.word	0x00000130
        /*0b8c*/ 	.short	0x0101
        /*0b8e*/ 	.byte	0x26
	.zero		1


	//   ....[108]....
        /*0b90*/ 	.word	0x00014000
        /*0b94*/ 	.word	0x000000ff
        /*0b98*/ 	.word	0x00000000
        /*0b9c*/ 	.short	0x0101
        /*0b9e*/ 	.byte	0x04
	.zero		1


	//   ....[109]....
        /*0ba0*/ 	.word	0x00014c10
        /*0ba4*/ 	.word	0x000000ff
        /*0ba8*/ 	.word	0x00000090
        /*0bac*/ 	.short	0x010a
        /*0bae*/ 	.byte	0x0f
	.zero		1


	//   ....[110]....
        /*0bb0*/ 	.word	0x00014d50
        /*0bb4*/ 	.word	0x000000ff
        /*0bb8*/ 	.word	0x00000000
        /*0bbc*/ 	.short	0x0101
        /*0bbe*/ 	.byte	0x06
	.zero		1


	//   ....[111]....
        /*0bc0*/ 	.word	0x00014dd0
        /*0bc4*/ 	.word	0x000000ff
        /*0bc8*/ 	.word	0x00000180
        /*0bcc*/ 	.short	0x010a
        /*0bce*/ 	.byte	0x1a
	.zero		1


	//   ....[112]....
        /*0bd0*/ 	.word	0x000165a0
        /*0bd4*/ 	.word	0x000000ff
        /*0bd8*/ 	.word	0x00000140
        /*0bdc*/ 	.short	0x0101
        /*0bde*/ 	.byte	0x1a
	.zero		1


	//   ....[113]....
        /*0be0*/ 	.word	0x000168c0
        /*0be4*/ 	.word	0x000000ff
        /*0be8*/ 	.word	0x00000008
        /*0bec*/ 	.short	0x010a
        /*0bee*/ 	.byte	0x06
	.zero		1


	//   ....[114]....
        /*0bf0*/ 	.word	0x000168e0
        /*0bf4*/ 	.word	0x000000ff
        /*0bf8*/ 	.word	0x00000008
        /*0bfc*/ 	.short	0x010a
        /*0bfe*/ 	.byte	0x06
	.zero		1


	//   ....[115]....
        /*0c00*/ 	.word	0x00016a70
        /*0c04*/ 	.word	0x000000ff
        /*0c08*/ 	.word	0x00000008
        /*0c0c*/ 	.short	0x010a
        /*0c0e*/ 	.byte	0x06
	.zero		1


	//   ....[116]....
        /*0c10*/ 	.word	0x00016a90
        /*0c14*/ 	.word	0x000000ff
        /*0c18*/ 	.word	0x00000008
        /*0c1c*/ 	.short	0x010a
        /*0c1e*/ 	.byte	0x06
	.zero		1


	//   ....[117]....
        /*0c20*/ 	.word	0x00016b50
        /*0c24*/ 	.word	0x000000ff
        /*0c28*/ 	.word	0x00000000
        /*0c2c*/ 	.short	0x0101
        /*0c2e*/ 	.byte	0x04
	.zero		1


	//   ....[118]....
        /*0c30*/ 	.word	0x00017110
        /*0c34*/ 	.word	0x000000ff
        /*0c38*/ 	.word	0x00000000
        /*0c3c*/ 	.short	0x010a
        /*0c3e*/ 	.byte	0x05
	.zero		1


	//   ....[119]....
        /*0c40*/ 	.word	0x00017130
        /*0c44*/ 	.word	0x000000ff
        /*0c48*/ 	.word	0x00000000
        /*0c4c*/ 	.short	0x010a
        /*0c4e*/ 	.byte	0x05
	.zero		1


	//   ....[120]....
        /*0c50*/ 	.word	0x00017200
        /*0c54*/ 	.word	0x000000ff
        /*0c58*/ 	.word	0x00000000
        /*0c5c*/ 	.short	0x010a
        /*0c5e*/ 	.byte	0x04
	.zero		1


	//   ....[121]....
        /*0c60*/ 	.word	0x000174f0
        /*0c64*/ 	.word	0x000000ff
        /*0c68*/ 	.word	0x00000118
        /*0c6c*/ 	.short	0x010a
        /*0c6e*/ 	.byte	0x34
	.zero		1


	//   ....[122]....
        /*0c70*/ 	.word	0x00017830
        /*0c74*/ 	.word	0x000000ff
        /*0c78*/ 	.word	0x00000000
        /*0c7c*/ 	.short	0x010a
        /*0c7e*/ 	.byte	0x07
	.zero		1


	//   ....[123]....
        /*0c80*/ 	.word	0x00017960
        /*0c84*/ 	.word	0x000000ff
        /*0c88*/ 	.word	0x00000000
        /*0c8c*/ 	.short	0x010a
        /*0c8e*/ 	.byte	0x04
	.zero		1


	//   ....[124]....
        /*0c90*/ 	.word	0x00017e50
        /*0c94*/ 	.word	0x000000ff
        /*0c98*/ 	.word	0x00000140
        /*0c9c*/ 	.short	0x010a
        /*0c9e*/ 	.byte	0x04
	.zero		1


	//   ....[125]....
        /*0ca0*/ 	.word	0x00017f60
        /*0ca4*/ 	.word	0x000000ff
        /*0ca8*/ 	.word	0x00000000
        /*0cac*/ 	.short	0x0101
        /*0cae*/ 	.byte	0x04
	.zero		1


	//   ....[126]....
        /*0cb0*/ 	.word	0x00018050
        /*0cb4*/ 	.word	0x000000ff
        /*0cb8*/ 	.word	0x00000130
        /*0cbc*/ 	.short	0x010a
        /*0cbe*/ 	.byte	0x34
	.zero		1


	//   ....[127]....
        /*0cc0*/ 	.word	0x00018b20
        /*0cc4*/ 	.word	0x00000022
        /*0cc8*/ 	.word	0x00000020
        /*0ccc*/ 	.short	0x010a
        /*0cce*/ 	.byte	0xff
	.zero		1


	//   ....[128]....
        /*0cd0*/ 	.word	0x00018bf0
        /*0cd4*/ 	.word	0x00000021
        /*0cd8*/ 	.word	0x00000020
        /*0cdc*/ 	.short	0x010a
        /*0cde*/ 	.byte	0xff
	.zero		1


	//   ....[129]....
        /*0ce0*/ 	.word	0x00018d30
        /*0ce4*/ 	.word	0x00000004
        /*0ce8*/ 	.word	0x00000140
        /*0cec*/ 	.short	0x010a
        /*0cee*/ 	.byte	0xff
	.zero		1


	//   ....[130]....
        /*0cf0*/ 	.word	0x00018d80
        /*0cf4*/ 	.word	0x00000003
        /*0cf8*/ 	.word	0x00000000
        /*0cfc*/ 	.short	0x010a
        /*0cfe*/ 	.byte	0xff
	.zero		1


	//   ....[131]....
        /*0d00*/ 	.word	0x00018dd0
        /*0d04*/ 	.word	0x00000004
        /*0d08*/ 	.word	0x00000000
        /*0d0c*/ 	.short	0x010a
        /*0d0e*/ 	.byte	0xff
	.zero		1


	//   ....[132]....
        /*0d10*/ 	.word	0x00018e20
        /*0d14*/ 	.word	0x00000000
        /*0d18*/ 	.word	0x00000000
        /*0d1c*/ 	.short	0x010a
        /*0d1e*/ 	.byte	0xff
	.zero		1


	//   ....[133]....
        /*0d20*/ 	.word	0x00018e80
        /*0d24*/ 	.word	0x00000017
        /*0d28*/ 	.word	0x000000d0
        /*0d2c*/ 	.short	0x010a
        /*0d2e*/ 	.byte	0xff
	.zero		1


	//   ....[134]....
        /*0d30*/ 	.word	0x00018ee0
        /*0d34*/ 	.word	0x00000017
        /*0d38*/ 	.word	0x000000d0
        /*0d3c*/ 	.short	0x010a
        /*0d3e*/ 	.byte	0xff
	.zero		1


	//   ....[135]....
        /*0d40*/ 	.word	0x00018f30
        /*0d44*/ 	.word	0x00000009
        /*0d48*/ 	.word	0x00000088
        /*0d4c*/ 	.short	0x010a
        /*0d4e*/ 	.byte	0xff
	.zero		1


	//   ....[136]....
        /*0d50*/ 	.word	0x00018f90
        /*0d54*/ 	.word	0x00000000
        /*0d58*/ 	.word	0x00000060
        /*0d5c*/ 	.short	0x010a
        /*0d5e*/ 	.byte	0xff
	.zero		1


	//   ....[137]....
        /*0d60*/ 	.word	0x00018ff0
        /*0d64*/ 	.word	0x00000000
        /*0d68*/ 	.word	0x00000068
        /*0d6c*/ 	.short	0x010a
        /*0d6e*/ 	.byte	0xff
	.zero		1


	//   ....[138]....
        /*0d70*/ 	.word	0x00019050
        /*0d74*/ 	.word	0x00000000
        /*0d78*/ 	.word	0x00000070
        /*0d7c*/ 	.short	0x010a
        /*0d7e*/ 	.byte	0xff
	.zero		1


	//   ....[139]....
        /*0d80*/ 	.word	0x000190b0
        /*0d84*/ 	.word	0x00000000
        /*0d88*/ 	.word	0x00000078
        /*0d8c*/ 	.short	0x010a
        /*0d8e*/ 	.byte	0xff
	.zero		1


	//   ....[140]....
        /*0d90*/ 	.word	0x00019110
        /*0d94*/ 	.word	0x00000000
        /*0d98*/ 	.word	0x00000140
        /*0d9c*/ 	.short	0x010a
        /*0d9e*/ 	.byte	0xff
	.zero		1


	//   ....[141]....
        /*0da0*/ 	.word	0x00019170
        /*0da4*/ 	.word	0x00000000
        /*0da8*/ 	.word	0x00000060
        /*0dac*/ 	.short	0x010a
        /*0dae*/ 	.byte	0xff
	.zero		1


	//   ....[142]....
        /*0db0*/ 	.word	0x000191d0
        /*0db4*/ 	.word	0x00000000
        /*0db8*/ 	.word	0x00000068
        /*0dbc*/ 	.short	0x010a
        /*0dbe*/ 	.byte	0xff
	.zero		1


	//   ....[143]....
        /*0dc0*/ 	.word	0x00019230
        /*0dc4*/ 	.word	0x00000000
        /*0dc8*/ 	.word	0x00000070
        /*0dcc*/ 	.short	0x010a
        /*0dce*/ 	.byte	0xff
	.zero		1


	//   ....[144]....
        /*0dd0*/ 	.word	0x00019290
        /*0dd4*/ 	.word	0x00000003
        /*0dd8*/ 	.word	0x00000140
        /*0ddc*/ 	.short	0x010a
        /*0dde*/ 	.byte	0xff
	.zero		1


	//   ....[145]....
        /*0de0*/ 	.word	0x00019350
        /*0de4*/ 	.word	0x00000005
        /*0de8*/ 	.word	0x00000040
        /*0dec*/ 	.short	0x010a
        /*0dee*/ 	.byte	0xff
	.zero		1


	//   ....[146]....
        /*0df0*/ 	.word	0x000193b0
        /*0df4*/ 	.word	0x00000000
        /*0df8*/ 	.word	0x00000110
        /*0dfc*/ 	.short	0x010a
        /*0dfe*/ 	.byte	0xff
	.zero		1


	//   ....[147]....
        /*0e00*/ 	.word	0x00019410
        /*0e04*/ 	.word	0x00000000
        /*0e08*/ 	.word	0x00000048
        /*0e0c*/ 	.short	0x010a
        /*0e0e*/ 	.byte	0xff
	.zero		1


	//   ....[148]....
        /*0e10*/ 	.word	0x00019470
        /*0e14*/ 	.word	0x00000000
        /*0e18*/ 	.word	0x00000050
        /*0e1c*/ 	.short	0x010a
        /*0e1e*/ 	.byte	0xff
	.zero		1


	//   ....[149]....
        /*0e20*/ 	.word	0x000194d0
        /*0e24*/ 	.word	0x00000003
        /*0e28*/ 	.word	0x00000058
        /*0e2c*/ 	.short	0x010a
        /*0e2e*/ 	.byte	0xff
	.zero		1


	//   ....[150]....
        /*0e30*/ 	.word	0x00019530
        /*0e34*/ 	.word	0x00000002
        /*0e38*/ 	.word	0x00000090
        /*0e3c*/ 	.short	0x010a
        /*0e3e*/ 	.byte	0xff
	.zero		1


	//   ....[151]....
        /*0e40*/ 	.word	0x00019590
        /*0e44*/ 	.word	0x00000002
        /*0e48*/ 	.word	0x00000180
        /*0e4c*/ 	.short	0x010a
        /*0e4e*/ 	.byte	0xff
	.zero		1


	//   ....[152]....
        /*0e50*/ 	.word	0x000195f0
        /*0e54*/ 	.word	0x00000000
        /*0e58*/ 	.word	0x00000008
        /*0e5c*/ 	.short	0x010a
        /*0e5e*/ 	.byte	0xff
	.zero		1


	//   ....[153]....
        /*0e60*/ 	.word	0x000196d0
        /*0e64*/ 	.word	0x00000000
        /*0e68*/ 	.word	0x00000008
        /*0e6c*/ 	.short	0x010a
        /*0e6e*/ 	.byte	0xff
	.zero		1


	//   ....[154]....
        /*0e70*/ 	.word	0x00019730
        /*0e74*/ 	.word	0x00000003
        /*0e78*/ 	.word	0x00000000
        /*0e7c*/ 	.short	0x010a
        /*0e7e*/ 	.byte	0xff
	.zero		1


	//   ....[155]....
        /*0e80*/ 	.word	0x00019790
        /*0e84*/ 	.word	0x00000003
        /*0e88*/ 	.word	0x00000118
        /*0e8c*/ 	.short	0x010a
        /*0e8e*/ 	.byte	0xff
	.zero		1


	//   ....[156]....
        /*0e90*/ 	.word	0x000197f0
        /*0e94*/ 	.word	0x00000003
        /*0e98*/ 	.word	0x00000000
        /*0e9c*/ 	.short	0x010a
        /*0e9e*/ 	.byte	0xff
	.zero		1


	//   ....[157]....
        /*0ea0*/ 	.word	0x00019850
        /*0ea4*/ 	.word	0x00000003
        /*0ea8*/ 	.word	0x00000140
        /*0eac*/ 	.short	0x010a
        /*0eae*/ 	.byte	0xff
	.zero		1


	//   ....[158]....
        /*0eb0*/ 	.word	0x000198b0
        /*0eb4*/ 	.word	0x00000000
        /*0eb8*/ 	.word	0x00000130
        /*0ebc*/ 	.short	0x010a
        /*0ebe*/ 	.byte	0xff
	.zero		1


	//----- nvinfo : EIATTR_NUM_MBARRIERS
	.align		4
.L_73:
        /*0ec0*/ 	.byte	0x03, 0x38
        /*0ec2*/ 	.short	0x0035


	//----- nvinfo : EIATTR_EXIT_INSTR_OFFSETS
	.align		4
        /*0ec4*/ 	.byte	0x04, 0x1c
        /*0ec6*/ 	.short	(.L_75 - .L_74)


	//   ....[0]....
.L_74:
        /*0ec8*/ 	.word	0x00004c00


	//   ....[1]....
        /*0ecc*/ 	.word	0x000087e0


	//   ....[2]....
        /*0ed0*/ 	.word	0x0000c130


	//   ....[3]....
        /*0ed4*/ 	.word	0x0000d440


	//   ....[4]....
        /*0ed8*/ 	.word	0x00014010


	//   ....[5]....
        /*0edc*/ 	.word	0x00014040


	//   ....[6]....
        /*0ee0*/ 	.word	0x00016670


	//   ....[7]....
        /*0ee4*/ 	.word	0x000182b0


	//----- nvinfo : EIATTR_INDIRECT_BRANCH_TARGETS
	.align		4
.L_75:
        /*0ee8*/ 	.byte	0x04, 0x34
        /*0eea*/ 	.short	(.L_77 - .L_76)


	//   ....[0]....
.L_76:
        /*0eec*/ 	.word	.L_x_745@srel
        /*0ef0*/ 	.short	0x0
        /*0ef2*/ 	.short	0x0
        /*0ef4*/ 	.word	0xa
        /*0ef8*/ 	.word	.L_x_746@srel
        /* <DEDUP_REMOVED lines=9> */


	//----- nvinfo : EIATTR_MAX_THREADS
	.align		4
.L_77:
        /*0f20*/ 	.byte	0x04, 0x05
        /*0f22*/ 	.short	(.L_79 - .L_78)
.L_78:
        /*0f24*/ 	.word	0x00000180
        /*0f28*/ 	.word	0x00000001
        /*0f2c*/ 	.word	0x00000001


	//----- nvinfo : EIATTR_CRS_STACK_SIZE
	.align		4
.L_79:
        /*0f30*/ 	.byte	0x04, 0x1e
        /*0f32*/ 	.short	(.L_81 - .L_80)
.L_80:
        /*0f34*/ 	.word	0x00000000


	//----- nvinfo : EIATTR_CBANK_PARAM_SIZE
	.align		4
.L_81:
        /*0f38*/ 	.byte	0x03, 0x19
        /*0f3a*/ 	.short	0x0d00


	//----- nvinfo : EIATTR_PARAM_CBANK
	.align		4
        /*0f3c*/ 	.byte	0x04, 0x0a
        /*0f3e*/ 	.short	(.L_83 - .L_82)
	.align		4
.L_82:
        /*0f40*/ 	.word	index@(.nv.constant0._ZN7cutlass13device_kernelINS_4gemm6kernel13GemmUniversalINS1_17GroupProblemShapeIN4cute5tupleIJiiiEEEEENS1_10collective13CollectiveMmaINS1_51MainloopSm100ArrayTmaUmmaWarpSpecializedBlockScaledILi4ELi8ELi1ENS6_IJiiNS5_1CILi1EEEEEEEENS6_IJNSC_ILi256EEESG_SG_EEENS6_IJNS_12float_e2m1_tENS_13float_ue4m3_tEEEENS6_IJPNS6_IJlSD_NSC_ILi0EEEEEEPNS5_6LayoutINS6_IJNS6_IJNS6_IJNSC_ILi32EEENSC_ILi4EEEEEEiEEENS6_IJNS6_IJNSC_ILi16EEESQ_EEEiEEENS6_IJSD_iEEEEEENS6_IJSV_NS6_IJNS6_IJSL_SD_EEENSC_ILi512EEEEEENS6_IJSL_iEEEEEEEEEEESK_S15_NS5_8TiledMMAINS5_8MMA_AtomIJNS5_23SM100_MMA_MXF4_2x1SM_SSISI_SI_fSJ_Li256ELi256ELi16ELNS5_4UMMA5MajorE0ELS1A_0ELNS19_7ScaleInE0ELS1B_0EEEEEENSO_INS6_IJSD_SD_SD_EEENS6_IJSL_SL_SL_EEEEENS6_IJNS5_10UnderscoreES1H_S1H_EEEEENS6_IJNS5_28SM100_TMA_2SM_LOAD_MULTICASTES1K_EEENS6_IJNS5_14ComposedLayoutINS5_7SwizzleILi3ELi4ELi3EEENS5_18smem_ptr_flag_bitsILi4EEENSO_INS6_IJNSC_ILi8EEESG_EEENS6_IJSG_SD_EEEEEEENSO_INS6_IJNS6_IJNS6_IJSR_SD_EEESU_EEESD_NS6_IJSD_SQ_EEEEEENS6_IJNS6_IJNS6_IJSU_SZ_EEESY_EEESL_NS6_IJSQ_SZ_EEEEEEEEEEEvNS5_8identityES1L_NS6_IJS1V_NSO_INS6_IJNS6_IJNS6_IJSR_NSC_ILi2EEEEEESU_EEESD_S1Y_EEENS6_IJS21_SL_NS6_IJSQ_NSC_ILi1024EEEEEEEEEEEEEEvS26_EENS_8epilogue10collective18CollectiveEpilogueINS2H_31Sm100PtrArrayTmaWarpSpecializedILi4ELi2ELi64ELb1ELb0EEEJNS6_IJNSC_ILi128EEESG_SG_EEENS6_IJS2M_NSC_ILi64EEEEEENS_6half_tESN_S2Q_SN_NS2H_6fusion15FusionCallbacksIS2L_NS2R_17LinearCombinationIS2Q_fS2Q_fLNS_15FloatRoundStyleE2EEES2N_S2P_JEEENS5_5SM1004TMEM4LOAD26SM100_TMEM_LOAD_32dp32b64xENS5_13SM90_TMA_LOADENS1M_IS1O_NS1P_ILi16EEENSO_INS6_IJS1R_S2O_EEENS6_IJS2O_SD_EEEEEEENS5_39AutoVectorizingCopyWithAssumedAlignmentILi128EEENS5_14SM90_TMA_STOREES36_S38_S38_EEEvvEEEEvNT_6ParamsE)
        /*0f44*/ 	.short	0x0380
        /*0f46*/ 	.short	0x0d00


	//----- nvinfo : EIATTR_SW_WAR
	.align		4
.L_83:
        /*0f48*/ 	.byte	0x04, 0x36
        /*0f4a*/ 	.short	(.L_85 - .L_84)
.L_84:
        /*0f4c*/ 	.word	0x00000008
.L_85:


//--------------------- .nv.info._ZN7cutlass13device_kernelINS_4gemm6kernel13GemmUniversalINS1_17GroupProblemShapeIN4cute5tupleIJiiiEEEEENS1_10collective13CollectiveMmaINS1_51MainloopSm100ArrayTmaUmmaWarpSpecializedBlockScaledILi2ELi8ELi1ENS6_IJiiNS5_1CILi1EEEEEEEENS6_IJNSC_ILi128EEENSC_ILi256EEESH_EEENS6_IJNS_12float_e2m1_tENS_13float_ue4m3_tEEEENS6_IJPNS6_IJlSD_NSC_ILi0EEEEEEPNS5_6LayoutINS6_IJNS6_IJNS6_IJNSC_ILi32EEENSC_ILi4EEEEEEiEEENS6_IJNS6_IJNSC_ILi16EEESR_EEEiEEENS6_IJSD_iEEEEEENS6_IJSW_NS6_IJNS6_IJSM_SD_EEENSC_ILi512EEEEEENS6_IJSM_iEEEEEEEEEEESL_S16_NS5_8TiledMMAINS5_8MMA_AtomIJNS5_17SM100_MMA_MXF4_SSISJ_SJ_fSK_Li128ELi256ELi16ELNS5_4UMMA5MajorE0ELS1B_0ELNS1A_7ScaleInE0ELS1C_0EEEEEENSP_INS6_IJSD_SD_SD_EEENS6_IJSM_SM_SM_EEEEENS6_IJNS5_10UnderscoreES1I_S1I_EEEEENS6_IJNS5_23SM90_TMA_LOAD_MULTICASTES1L_EEENS6_IJNS5_14ComposedLayoutINS5_7SwizzleILi3ELi4ELi3EEENS5_18smem_ptr_flag_bitsILi4EEENSP_INS6_IJNSC_ILi8EEESH_EEENS6_IJSH_SD_EEEEEEENSP_INS6_IJNS6_IJNS6_IJSS_SD_EEESV_EEESD_NS6_IJSD_SR_EEEEEENS6_IJNS6_IJNS6_IJSV_S10_EEESZ_EEESM_NS6_IJSR_S10_EEEEEEEEEEEvNS5_8identityES1M_NS6_IJS1W_NSP_INS6_IJNS6_IJNS6_IJSS_NSC_ILi2EEEEEESV_EEESD_S1Z_EEENS6_IJS22_SM_NS6_IJSR_NSC_ILi1024EEEEEEEEEEEEEEvS27_EENS_8epilogue10collective18CollectiveEpilogueINS2I_31Sm100PtrArrayTmaWarpSpecializedILi4ELi2ELi64ELb1ELb0EEEJSI_NS6_IJSG_NSC_ILi64EEEEEENS_6half_tESO_S2P_SO_NS2I_6fusion15FusionCallbacksIS2M_NS2Q_17LinearCombinationIS2P_fS2P_fLNS_15FloatRoundStyleE2EEESI_S2O_JEEENS5_5SM1004TMEM4LOAD26SM100_TMEM_LOAD_32dp32b64xENS5_13SM90_TMA_LOADENS1N_IS1P_NS1Q_ILi16EEENSP_INS6_IJS1S_S2N_EEENS6_IJS2N_SD_EEEEEEENS5_39AutoVectorizingCopyWithAssumedAlignmentILi128EEENS5_14SM90_TMA_STOREES35_S37_S37_EEEvvEEEEvNT_6ParamsE --------------------------
	.section	.nv.info._ZN7cutlass13device_kernelINS_4gemm6kernel13GemmUniversalINS1_17GroupProblemShapeIN4cute5tupleIJiiiEEEEENS1_10collective13CollectiveMmaINS1_51MainloopSm100ArrayTmaUmmaWarpSpecializedBlockScaledILi2ELi8ELi1ENS6_IJiiNS5_1CILi1EEEEEEEENS6_IJNSC_ILi128EEENSC_ILi256EEESH_EEENS6_IJNS_12float_e2m1_tENS_13float_ue4m3_tEEEENS6_IJPNS6_IJlSD_NSC_ILi0EEEEEEPNS5_6LayoutINS6_IJNS6_IJNS6_IJNSC_ILi32EEENSC_ILi4EEEEEEiEEENS6_IJNS6_IJNSC_ILi16EEESR_EEEiEEENS6_IJSD_iEEEEEENS6_IJSW_NS6_IJNS6_IJSM_SD_EEENSC_ILi512EEEEEENS6_IJSM_iEEEEEEEEEEESL_S16_NS5_8TiledMMAINS5_8MMA_AtomIJNS5_17SM100_MMA_MXF4_SSISJ_SJ_fSK_Li128ELi256ELi16ELNS5_4UMMA5MajorE0ELS1B_0ELNS1A_7ScaleInE0ELS1C_0EEEEEENSP_INS6_IJSD_SD_SD_EEENS6_IJSM_SM_SM_EEEEENS6_IJNS5_10UnderscoreES1I_S1I_EEEEENS6_IJNS5_23SM90_TMA_LOAD_MULTICASTES1L_EEENS6_IJNS5_14ComposedLayoutINS5_7SwizzleILi3ELi4ELi3EEENS5_18smem_ptr_flag_bitsILi4EEENSP_INS6_IJNSC_ILi8EEESH_EEENS6_IJSH_SD_EEEEEEENSP_INS6_IJNS6_IJNS6_IJSS_SD_EEESV_EEESD_NS6_IJSD_SR_EEEEEENS6_IJNS6_IJNS6_IJSV_S10_EEESZ_EEESM_NS6_IJSR_S10_EEEEEEEEEEEvNS5_8identityES1M_NS6_IJS1W_NSP_INS6_IJNS6_IJNS6_IJSS_NSC_ILi2EEEEEESV_EEESD_S1Z_EEENS6_IJS22_SM_NS6_IJSR_NSC_ILi1024EEEEEEEEEEEEEEvS27_EENS_8epilogue10collective18CollectiveEpilogueINS2I_31Sm100PtrArrayTmaWarpSpecializedILi4ELi2ELi64ELb1ELb0EEEJSI_NS6_IJSG_NSC_ILi64EEEEEENS_6half_tESO_S2P_SO_NS2I_6fusion15FusionCallbacksIS2M_NS2Q_17LinearCombinationIS2P_fS2P_fLNS_15FloatRoundStyleE2EEESI_S2O_JEEENS5_5SM1004TMEM4LOAD26SM100_TMEM_LOAD_32dp32b64xENS5_13SM90_TMA_LOADENS1N_IS1P_NS1Q_ILi16EEENSP_INS6_IJS1S_S2N_EEENS6_IJS2N_SD_EEEEEEENS5_39AutoVectorizingCopyWithAssumedAlignmentILi128EEENS5_14SM90_TMA_STOREES35_S37_S37_EEEvvEEEEvNT_6ParamsE,"",@"SHT_CUDA_INFO"
	.sectionflags	@""
	.align	4


	//----- nvinfo : EIATTR_CUDA_API_VERSION
	.align		4
        /*0000*/ 	.byte	0x04, 0x37
        /*0002*/ 	.short	(.L_87 - .L_86)
.L_86:
        /*0004*/ 	.word	0x00000082


	//----- nvinfo : EIATTR_KPARAM_INFO
	.align		4
.L_87:
        /*0008*/ 	.byte	0x04, 0x17
        /*000a*/ 	.short	(.L_89 - .L_88)
.L_88:
        /*000c*/ 	.word	0x00000000
        /*0010*/ 	.short	0x0000
        /*0012*/ 	.short	0x0000
        /*0014*/ 	.byte	0x00, 0xf0, 0x01, 0x34


	//----- nvinfo : EIATTR_AT_ENTRY_FRAGMENTS
	.align		4
.L_89:
        /*0018*/ 	.byte	0x04, 0x4f
        /*001a*/ 	.short	(.L_91 - .L_90)


	//   ....[0]....
.L_90:
        /*001c*/ 	.word	0x00000006


	//----- nvinfo : EIATTR_RESERVED_SMEM_USED
	.align		4
.L_91:
        /*0020*/ 	.byte	0x01, 0x41
	.zero		2


	//----- nvinfo : EIATTR_SPARSE_MMA_MASK
	.align		4
        /*0024*/ 	.byte	0x03, 0x50
        /*0026*/ 	.short	0x0000


	//----- nvinfo : EIATTR_TCGEN05_1CTA_USED
	.align		4
        /*0028*/ 	.byte	0x01, 0x51
	.zero		2


	//----- nvinfo : EIATTR_MAXREG_COUNT
	.align		4
        /*002c*/ 	.byte	0x03, 0x1b
        /*002e*/ 	.short	0x00a8


	//----- nvinfo : EIATTR_NUM_BARRIERS
	.align		4
        /*0030*/ 	.byte	0x02, 0x4c
        /*0032*/ 	.byte	0x07
	.zero		1


	//----- nvinfo : EIATTR_EXTERNS
	.align		4
        /*0034*/ 	.byte	0x04, 0x0f
        /*0036*/ 	.short	(.L_93 - .L_92)


	//   ....[0]....
	.align		4
.L_92:
        /*0038*/ 	.word	index@(__assertfail)


	//----- nvinfo : EIATTR_MERCURY_ISA_VERSION
	.align		4
.L_93:
        /*003c*/ 	.byte	0x03, 0x5f
        /*003e*/ 	.short	0x0101


	//----- nvinfo : EIATTR_INT_WARP_WIDE_INSTR_OFFSETS
	.align		4
        /*0040*/ 	.byte	0x04, 0x31
        /*0042*/ 	.short	(.L_95 - .L_94)


	//   ....[0]....
.L_94:
        /*0044*/ 	.word	0x000014b0


	//   ....[1]....
        /*0048*/ 	.word	0x000014d0


	//   ....[2]....
        /*004c*/ 	.word	0x00001540


	//   ....[3]....
        /*0050*/ 	.word	0x00001b40


	//   ....[4]....
        /*0054*/ 	.word	0x00001b70


	//   ....[5]....
        /*0058*/ 	.word	0x00001c10


	//   ....[6]....
        /*005c*/ 	.word	0x00001cb0


	//   ....[7]....
        /*0060*/ 	.word	0x00001d20


	//   ....[8]....
        /*0064*/ 	.word	0x0000e400


	//   ....[9]....
        /*0068*/ 	.word	0x000173a0


	//   ....[10]....
        /*006c*/ 	.word	0x000173c0


	//   ....[11]....
        /*0070*/ 	.word	0x000173f0


	//----- nvinfo : EIATTR_COOP_GROUP_MASK_REGIDS
	.align		4
.L_95:
        /*0074*/ 	.byte	0x04, 0x29
        /*0076*/ 	.short	(.L_97 - .L_96)


	//   ....[0]....
.L_96:
        /*0078*/ 	.word	0xffffffff


	//   ....[1]....
        /*007c*/ 	.word	0xffffffff


	//   ....[2]....
        /*0080*/ 	.word	0xffffffff


	//   ....[3]....
        /*0084*/ 	.word	0xffffffff


	//   ....[4]....
        /*0088*/ 	.word	0xffffffff


	//   ....[5]....
        /*008c*/ 	.word	0xffffffff


	//   ....[6]....
        /*0090*/ 	.word	0xffffffff


	//   ....[7]....
        /*0094*/ 	.word	0xffffffff


	//   ....[8]....
        /*0098*/ 	.word	0xffffffff


	//   ....[9]....
        /*009c*/ 	.word	0xffffffff


	//   ....[10]....
        /*00a0*/ 	.word	0xffffffff


	//   ....[11]....
        /*00a4*/ 	.word	0xffffffff


	//   ....[12]....
        /*00a8*/ 	.word	0xffffffff


	//   ....[13]....
        /*00ac*/ 	.word	0xffffffff


	//   ....[14]....
        /*00b0*/ 	.word	0xffffffff


	//   ....[15]....
        /*00b4*/ 	.word	0xffffffff


	//   ....[16]....
        /*00b8*/ 	.word	0xffffffff


	//   ....[17]....
        /*00bc*/ 	.word	0xffffffff


	//   ....[18]....
        /*00c0*/ 	.word	0xffffffff


	//   ....[19]....
        /*00c4*/ 	.word	0xffffffff


	//   ....[20]....
        /*00c8*/ 	.word	0xffffffff


	//   ....[21]....
        /*00cc*/ 	.word	0xffffffff


	//   ....[22]....
        /*00d0*/ 	.word	0xffffffff


	//   ....[23]....
        /*00d4*/ 	.word	0xffffffff


	//   ....[24]....
        /*00d8*/ 	.word	0xffffffff


	//   ....[25]....
        /*00dc*/ 	.word	0xffffffff


	//   ....[26]....
        /*00e0*/ 	.word	0xffffffff


	//   ....[27]....
        /*00e4*/ 	.word	0xffffffff


	//   ....[28]....
        /*00e8*/ 	.word	0xffffffff


	//   ....[29]....
        /*00ec*/ 	.word	0xffffffff


	//   ....[30]....
        /*00f0*/ 	.word	0xffffffff


	//   ....[31]....
        /*00f4*/ 	.word	0xffffffff


	//   ....[32]....
        /*00f8*/ 	.word	0xffffffff


	//   ....[33]....
        /*00fc*/ 	.word	0xffffffff


	//   ....[34]....
        /*0100*/ 	.word	0xffffffff


	//   ....[35]....
        /*0104*/ 	.word	0xffffffff


	//   ....[36]....
        /*0108*/ 	.word	0xffffffff


	//   ....[37]....
        /*010c*/ 	.word	0xffffffff


	//   ....[38]....
        /*0110*/ 	.word	0xffffffff


	//   ....[39]....
        /*0114*/ 	.word	0xffffffff


	//   ....[40]....
        /*0118*/ 	.word	0xffffffff


	//   ....[41]....
        /*011c*/ 	.word	0xffffffff


	//   ....[42]....
        /*0120*/ 	.word	0xffffffff


	//   ....[43]....
        /*0124*/ 	.word	0xffffffff


	//   ....[44]....
        /*0128*/ 	.word	0xffffffff


	//   ....[45]....
        /*012c*/ 	.word	0xffffffff


	//   ....[46]....
        /*0130*/ 	.word	0xffffffff


	//   ....[47]....
        /*0134*/ 	.word	0xffffffff


	//   ....[48]....
        /*0138*/ 	.word	0xffffffff


	//   ....[49]....
        /*013c*/ 	.word	0xffffffff


	//   ....[50]....
        /*0140*/ 	.word	0xffffffff


	//   ....[51]....
        /*0144*/ 	.word	0xffffffff


	//   ....[52]....
        /*0148*/ 	.word	0xffffffff


	//   ....[53]....
        /*014c*/ 	.word	0xffffffff


	//   ....[54]....
        /*0150*/ 	.word	0xffffffff


	//   ....[55]....
        /*0154*/ 	.word	0xffffffff


	//   ....[56]....
        /*0158*/ 	.word	0xffffffff


	//   ....[57]....
        /*015c*/ 	.word	0xffffffff


	//   ....[58]....
        /*0160*/ 	.word	0xffffffff


	//   ....[59]....
        /*0164*/ 	.word	0xffffffff


	//   ....[60]....
        /*0168*/ 	.word	0xffffffff


	//   ....[61]....
        /*016c*/ 	.word	0xffffffff


	//   ....[62]....
        /*0170*/ 	.word	0xffffffff


	//   ....[63]....
        /*0174*/ 	.word	0xffffffff


	//   ....[64]....
        /*0178*/ 	.word	0xffffffff


	//   ....[65]....
        /*017c*/ 	.word	0xffffffff


	//   ....[66]....
        /*0180*/ 	.word	0xffffffff


	//   ....[67]....
        /*0184*/ 	.word	0xffffffff


	//   ....[68]....
        /*0188*/ 	.word	0xffffffff


	//   ....[69]....
        /*018c*/ 	.word	0xffffffff


	//   ....[70]....
        /*0190*/ 	.word	0xffffffff


	//   ....[71]....
        /*0194*/ 	.word	0xffffffff


	//   ....[72]....
        /*0198*/ 	.word	0xffffffff


	//   ....[73]....
        /*019c*/ 	.word	0xffffffff


	//   ....[74]....
        /*01a0*/ 	.word	0xffffffff


	//   ....[75]....
        /*01a4*/ 	.word	0xffffffff


	//   ....[76]....
        /*01a8*/ 	.word	0xffffffff


	//   ....[77]....
        /*01ac*/ 	.word	0xffffffff


	//   ....[78]....
        /*01b0*/ 	.word	0xffffffff


	//   ....[79]....
        /*01b4*/ 	.word	0xffffffff


	//   ....[80]....
        /*01b8*/ 	.word	0xffffffff


	//   ....[81]....
        /*01bc*/ 	.word	0xffffffff


	//   ....[82]....
        /*01c0*/ 	.word	0xffffffff


	//   ....[83]....
        /*01c4*/ 	.word	0xffffffff


	//   ....[84]....
        /*01c8*/ 	.word	0xffffffff


	//   ....[85]....
        /*01cc*/ 	.word	0xffffffff


	//   ....[86]....
        /*01d0*/ 	.word	0xffffffff


	//   ....[87]....
        /*01d4*/ 	.word	0xffffffff


	//   ....[88]....
        /*01d8*/ 	.word	0xffffffff


	//   ....[89]....
        /*01dc*/ 	.word	0xffffffff


	//   ....[90]....
        /*01e0*/ 	.word	0xffffffff


	//   ....[91]....
        /*01e4*/ 	.word	0xffffffff


	//   ....[92]....
        /*01e8*/ 	.word	0xffffffff


	//   ....[93]....
        /*01ec*/ 	.word	0xffffffff


	//   ....[94]....
        /*01f0*/ 	.word	0xffffffff


	//   ....[95]....
        /*01f4*/ 	.word	0xffffffff


	//   ....[96]....
        /*01f8*/ 	.word	0xffffffff


	//   ....[97]....
        /*01fc*/ 	.word	0xffffffff


	//   ....[98]....
        /*0200*/ 	.word	0xffffffff


	//   ....[99]....
        /*0204*/ 	.word	0xffffffff


	//   ....[100]....
        /*0208*/ 	.word	0xffffffff


	//   ....[101]....
        /*020c*/ 	.word	0xffffffff


	//   ....[102]....
        /*0210*/ 	.word	0xffffffff


	//   ....[103]....
        /*0214*/ 	.word	0xffffffff


	//   ....[104]....
        /*0218*/ 	.word	0xffffffff


	//   ....[105]....
        /*021c*/ 	.word	0xffffffff


	//   ....[106]....
        /*0220*/ 	.word	0xffffffff


	//   ....[107]....
        /*0224*/ 	.word	0xffffffff


	//   ....[108]....
        /*0228*/ 	.word	0xffffffff


	//   ....[109]....
        /*022c*/ 	.word	0xffffffff


	//   ....[110]....
        /*0230*/ 	.word	0xffffffff


	//   ....[111]....
        /*0234*/ 	.word	0xffffffff


	//   ....[112]....
        /*0238*/ 	.word	0xffffffff


	//   ....[113]....
        /*023c*/ 	.word	0xffffffff


	//   ....[114]....
        /*0240*/ 	.word	0xffffffff


	//   ....[115]....
        /*0244*/ 	.word	0xffffffff


	//   ....[116]....
        /*0248*/ 	.word	0xffffffff


	//   ....[117]....
        /*024c*/ 	.word	0xffffffff


	//   ....[118]....
        /*0250*/ 	.word	0xffffffff


	//   ....[119]....
        /*0254*/ 	.word	0xffffffff


	//   ....[120]....
        /*0258*/ 	.word	0xffffffff


	//   ....[121]....
        /*025c*/ 	.word	0x0500000f


	//   ....[122]....
        /*0260*/ 	.word	0x0500000f


	//   ....[123]....
        /*0264*/ 	.word	0x0500000f


	//   ....[124]....
        /*0268*/ 	.word	0x0500000f


	//   ....[125]....
        /*026c*/ 	.word	0x0500000f


	//   ....[126]....
        /*0270*/ 	.word	0x0500000f


	//   ....[127]....
        /*0274*/ 	.word	0x0500000f


	//   ....[128]....
        /*0278*/ 	.word	0x0500000f


	//----- nvinfo : EIATTR_COOP_GROUP_INSTR_OFFSETS
	.align		4
.L_97:
        /*027c*/ 	.byte	0x04, 0x28
        /*027e*/ 	.short	(.L_99 - .L_98)


	//   ....[0]....
.L_98:
        /*0280*/ 	.word	0x000001c0


	//   ....[1]....
        /*0284*/ 	.word	0x00000940


	//   ....[2]....
        /*0288*/ 	.word	0x00000b70


	//   ....[3]....
        /*028c*/ 	.word	0x00000b80


	//   ....[4]....
        /*0290*/ 	.word	0x00001240


	//   ....[5]....
        /*0294*/ 	.word	0x00001450


	//   ....[6]....
        /*0298*/ 	.word	0x000015c0


	//   ....[7]....
        /*029c*/ 	.word	0x00001850


	//   ....[8]....
        /*02a0*/ 	.word	0x00001ae0


	//   ....[9]....
        /*02a4*/ 	.word	0x00001dd0


	//   ....[10]....
        /*02a8*/ 	.word	0x00003540


	//   ....[11]....
        /*02ac*/ 	.word	0x00003570


	//   ....[12]....
        /*02b0*/ 	.word	0x000035f0


	//   ....[13]....
        /*02b4*/ 	.word	0x00003600


	//   ....[14]....
        /*02b8*/ 	.word	0x00003640


	//   ....[15]....
        /*02bc*/ 	.word	0x00003660


	//   ....[16]....
        /*02c0*/ 	.word	0x000036b0


	//   ....[17]....
        /*02c4*/ 	.word	0x000036c0


	//   ....[18]....
        /*02c8*/ 	.word	0x00003700


	//   ....[19]....
        /*02cc*/ 	.word	0x00003730


	//   ....[20]....
        /*02d0*/ 	.word	0x000037e0


	//   ....[21]....
        /*02d4*/ 	.word	0x000038e0


	//   ....[22]....
        /*02d8*/ 	.word	0x00003910


	//   ....[23]....
        /*02dc*/ 	.word	0x00003ed0


	//   ....[24]....
        /*02e0*/ 	.word	0x00003ee0


	//   ....[25]....
        /*02e4*/ 	.word	0x00003f30


	//   ....[26]....
        /*02e8*/ 	.word	0x00003f40


	//   ....[27]....
        /*02ec*/ 	.word	0x00003f90


	//   ....[28]....
        /*02f0*/ 	.word	0x00003fa0


	//   ....[29]....
        /*02f4*/ 	.word	0x00003ff0


	//   ....[30]....
        /*02f8*/ 	.word	0x00004000


	//   ....[31]....
        /*02fc*/ 	.word	0x00004050


	//   ....[32]....
        /*0300*/ 	.word	0x00004070


	//   ....[33]....
        /*0304*/ 	.word	0x00004100


	//   ....[34]....
        /*0308*/ 	.word	0x00004160


	//   ....[35]....
        /*030c*/ 	.word	0x000041e0


	//   ....[36]....
        /*0310*/ 	.word	0x00004200


	//   ....[37]....
        /*0314*/ 	.word	0x00004210


	//   ....[38]....
        /*0318*/ 	.word	0x00004220


	//   ....[39]....
        /*031c*/ 	.word	0x00004230


	//   ....[40]....
        /*0320*/ 	.word	0x00004240


	//   ....[41]....
        /*0324*/ 	.word	0x00005f30


	//   ....[42]....
        /*0328*/ 	.word	0x00007940


	//   ....[43]....
        /*032c*/ 	.word	0x00008680


	//   ....[44]....
        /*0330*/ 	.word	0x000086b0


	//   ....[45]....
        /*0334*/ 	.word	0x00008730


	//   ....[46]....
        /*0338*/ 	.word	0x00008740


	//   ....[47]....
        /*033c*/ 	.word	0x00008780


	//   ....[48]....
        /*0340*/ 	.word	0x000087a0


	//   ....[49]....
        /*0344*/ 	.word	0x000087e0


	//   ....[50]....
        /*0348*/ 	.word	0x00008800


	//   ....[51]....
        /*034c*/ 	.word	0x00008860


	//   ....[52]....
        /*0350*/ 	.word	0x00008870


	//   ....[53]....
        /*0354*/ 	.word	0x00008900


	//   ....[54]....
        /*0358*/ 	.word	0x00008a00


	//   ....[55]....
        /*035c*/ 	.word	0x00008a30


	//   ....[56]....
        /*0360*/ 	.word	0x00008ff0


	//   ....[57]....
        /*0364*/ 	.word	0x00009000


	//   ....[58]....
        /*0368*/ 	.word	0x00009050


	//   ....[59]....
        /*036c*/ 	.word	0x00009060


	//   ....[60]....
        /*0370*/ 	.word	0x000090b0


	//   ....[61]....
        /*0374*/ 	.word	0x000090c0


	//   ....[62]....
        /*0378*/ 	.word	0x00009110


	//   ....[63]....
        /*037c*/ 	.word	0x00009120


	//   ....[64]....
        /*0380*/ 	.word	0x00009180


	//   ....[65]....
        /*0384*/ 	.word	0x00009190


	//   ....[66]....
        /*0388*/ 	.word	0x00009220


	//   ....[67]....
        /*038c*/ 	.word	0x00009280


	//   ....[68]....
        /*0390*/ 	.word	0x000092c0


	//   ....[69]....
        /*0394*/ 	.word	0x000092d0


	//   ....[70]....
        /*0398*/ 	.word	0x00009320


	//   ....[71]....
        /*039c*/ 	.word	0x00009340


	//   ....[72]....
        /*03a0*/ 	.word	0x00009350


	//   ....[73]....
        /*03a4*/ 	.word	0x00009360


	//   ....[74]....
        /*03a8*/ 	.word	0x0000a240


	//   ....[75]....
        /*03ac*/ 	.word	0x0000a270


	//   ....[76]....
        /*03b0*/ 	.word	0x0000a2f0


	//   ....[77]....
        /*03b4*/ 	.word	0x0000a300


	//   ....[78]....
        /*03b8*/ 	.word	0x0000a340


	//   ....[79]....
        /*03bc*/ 	.word	0x0000a360


	//   ....[80]....
        /*03c0*/ 	.word	0x0000a3a0


	//   ....[81]....
        /*03c4*/ 	.word	0x0000a3c0


	//   ....[82]....
        /*03c8*/ 	.word	0x0000a420


	//   ....[83]....
        /*03cc*/ 	.word	0x0000a430


	//   ....[84]....
        /*03d0*/ 	.word	0x0000a4c0


	//   ....[85]....
        /*03d4*/ 	.word	0x0000a5c0


	//   ....[86]....
        /*03d8*/ 	.word	0x0000a5f0


	//   ....[87]....
        /*03dc*/ 	.word	0x0000abb0


	//   ....[88]....
        /*03e0*/ 	.word	0x0000abc0


	//   ....[89]....
        /*03e4*/ 	.word	0x0000ac10


	//   ....[90]....
        /*03e8*/ 	.word	0x0000ac20


	//   ....[91]....
        /*03ec*/ 	.word	0x0000ac70


	//   ....[92]....
        /*03f0*/ 	.word	0x0000ac80


	//   ....[93]....
        /*03f4*/ 	.word	0x0000acd0


	//   ....[94]....
        /*03f8*/ 	.word	0x0000ace0


	//   ....[95]....
        /*03fc*/ 	.word	0x0000ad40


	//   ....[96]....
        /*0400*/ 	.word	0x0000ad50


	//   ....[97]....
        /*0404*/ 	.word	0x0000ade0


	//   ....[98]....
        /*0408*/ 	.word	0x0000ae40


	//   ....[99]....
        /*040c*/ 	.word	0x0000ae80


	//   ....[100]....
        /*0410*/ 	.word	0x0000ae90


	//   ....[101]....
        /*0414*/ 	.word	0x0000aee0


	//   ....[102]....
        /*0418*/ 	.word	0x0000af00


	//   ....[103]....
        /*041c*/ 	.word	0x0000af10


	//   ....[104]....
        /*0420*/ 	.word	0x0000af20


	//   ....[105]....
        /*0424*/ 	.word	0x0000bc90


	//   ....[106]....
        /*0428*/ 	.word	0x0000ca60


	//   ....[107]....
        /*042c*/ 	.word	0x0000ce50


	//   ....[108]....
        /*0430*/ 	.word	0x0000d370


	//   ....[109]....
        /*0434*/ 	.word	0x00013550


	//   ....[110]....
        /*0438*/ 	.word	0x00013c90


	//   ....[111]....
        /*043c*/ 	.word	0x00013ef0


	//   ....[112]....
        /*0440*/ 	.word	0x00014080


	//   ....[113]....
        /*0444*/ 	.word	0x00014f50


	//   ....[114]....
        /*0448*/ 	.word	0x000153c0


	//   ....[115]....
        /*044c*/ 	.word	0x000157a0


	//   ....[116]....
        /*0450*/ 	.word	0x00015c50


	//   ....[117]....
        /*0454*/ 	.word	0x00015e80


	//   ....[118]....
        /*0458*/ 	.word	0x00015eb0


	//   ....[119]....
        /*045c*/ 	.word	0x00017280


	//   ....[120]....
        /*0460*/ 	.word	0x000174b0


	//   ....[121]....
        /*0464*/ 	.word	0x00017590


	//   ....[122]....
        /*0468*/ 	.word	0x000176b0


	//   ....[123]....
        /*046c*/ 	.word	0x000177d0


	//   ....[124]....
        /*0470*/ 	.word	0x000178f0


	//   ....[125]....
        /*0474*/ 	.word	0x00017a10


	//   ....[126]....
        /*0478*/ 	.word	0x00017b30


	//   ....[127]....
        /*047c*/ 	.word	0x00017ca0


	//   ....[128]....
        /*0480*/ 	.word	0x00017f00


	//----- nvinfo : EIATTR_REG_RECONFIG
	.align		4
.L_99:
        /*0484*/ 	.byte	0x01, 0x54
	.zero		2


	//----- nvinfo : EIATTR_VRC_CTA_INIT_COUNT
	.align		4
        /*0488*/ 	.byte	0x02, 0x4a
        /*048a*/ 	.byte	0x80
	.zero		1


	//----- nvinfo : EIATTR_SYSCALL_OFFSETS
	.align		4
        /*048c*/ 	.byte	0x04, 0x46
        /*048e*/ 	.short	(.L_101 - .L_100)


	//   ....[0]....
.L_100:
        /*0490*/ 	.word	0x00000d60


	//   ....[1]....
        /*0494*/ 	.word	0x00000f70


	//   ....[2]....
        /*0498*/ 	.word	0x00001140


	//   ....[3]....
        /*049c*/ 	.word	0x00006a10


	//   ....[4]....
        /*04a0*/ 	.word	0x00006c40


	//   ....[5]....
        /*04a4*/ 	.word	0x000073a0


	//   ....[6]....
        /*04a8*/ 	.word	0x000075d0


	//   ....[7]....
        /*04ac*/ 	.word	0x0000d780


	//   ....[8]....
        /*04b0*/ 	.word	0x0000d870


	//   ....[9]....
        /*04b4*/ 	.word	0x0000e290


	//   ....[10]....
        /*04b8*/ 	.word	0x0000f8f0


	//   ....[11]....
        /*04bc*/ 	.word	0x00010de0


	//   ....[12]....
        /*04c0*/ 	.word	0x00012300


	//----- nvinfo : EIATTR_MBARRIER_INSTR_OFFSETS
	.align		4
.L_101:
        /*04c4*/ 	.byte	0x04, 0x39
        /*04c6*/ 	.short	(.L_103 - .L_102)


	//   ....[0]....
.L_102:
        /*04c8*/ 	.word	0x00000e60
        /*04cc*/ 	.word	0x000000ff
        /*04d0*/ 	.word	0x00000000
        /*04d4*/ 	.short	0x0100
        /*04d6*/ 	.byte	0x04
	.zero		1


	//   ....[1]....
        /*04d8*/ 	.word	0x00001020
        /*04dc*/ 	.word	0x000000ff
        /*04e0*/ 	.word	0x00000010
        /*04e4*/ 	.short	0x0100
        /*04e6*/ 	.byte	0x04
	.zero		1


	//   ....[2]....
        /*04e8*/ 	.word	0x00001030
        /*04ec*/ 	.word	0x000000ff
        /*04f0*/ 	.word	0x00000008
        /*04f4*/ 	.short	0x0100
        /*04f6*/ 	.byte	0x04
	.zero		1


	//   ....[3]....
        /*04f8*/ 	.word	0x000011a0
        /*04fc*/ 	.word	0x000000ff
        /*0500*/ 	.word	0x00000018
        /*0504*/ 	.short	0x0100
        /*0506*/ 	.byte	0x06
	.zero		1


	//   ....[4]....
        /*0508*/ 	.word	0x00001380
        /*050c*/ 	.word	0x000000ff
        /*0510*/ 	.word	0x00000020
        /*0514*/ 	.short	0x0100
        /*0516*/ 	.byte	0x04
	.zero		1


	//   ....[5]....
        /*0518*/ 	.word	0x00001390
        /*051c*/ 	.word	0x000000ff
        /*0520*/ 	.word	0x00000040
        /*0524*/ 	.short	0x0100
        /*0526*/ 	.byte	0x04
	.zero		1


	//   ....[6]....
        /*0528*/ 	.word	0x000013a0
        /*052c*/ 	.word	0x000000ff
        /*0530*/ 	.word	0x00000028
        /*0534*/ 	.short	0x0100
        /*0536*/ 	.byte	0x04
	.zero		1


	//   ....[7]....
        /*0538*/ 	.word	0x000013b0
        /*053c*/ 	.word	0x000000ff
        /*0540*/ 	.word	0x00000048
        /*0544*/ 	.short	0x0100
        /*0546*/ 	.byte	0x04
	.zero		1


	//   ....[8]....
        /*0548*/ 	.word	0x000013c0
        /*054c*/ 	.word	0x000000ff
        /*0550*/ 	.word	0x00000030
        /*0554*/ 	.short	0x0100
        /*0556*/ 	.byte	0x04
	.zero		1


	//   ....[9]....
        /*0558*/ 	.word	0x000013d0
        /*055c*/ 	.word	0x000000ff
        /*0560*/ 	.word	0x00000050
        /*0564*/ 	.short	0x0100
        /*0566*/ 	.byte	0x04
	.zero		1


	//   ....[10]....
        /*0568*/ 	.word	0x000013e0
        /*056c*/ 	.word	0x000000ff
        /*0570*/ 	.word	0x00000038
        /*0574*/ 	.short	0x0100
        /*0576*/ 	.byte	0x04
	.zero		1


	//   ....[11]....
        /*0578*/ 	.word	0x000013f0
        /*057c*/ 	.word	0x000000ff
        /*0580*/ 	.word	0x00000058
        /*0584*/ 	.short	0x0100
        /*0586*/ 	.byte	0x04
	.zero		1


	//   ....[12]....
        /*0588*/ 	.word	0x00001560
        /*058c*/ 	.word	0x000000ff
        /*0590*/ 	.word	0x00000060
        /*0594*/ 	.short	0x0100
        /*0596*/ 	.byte	0x06
	.zero		1


	//   ....[13]....
        /*0598*/ 	.word	0x00001570
        /*059c*/ 	.word	0x000000ff
        /*05a0*/ 	.word	0x00000068
        /*05a4*/ 	.short	0x0100
        /*05a6*/ 	.byte	0x06
	.zero		1


	//   ....[14]....
        /*05a8*/ 	.word	0x00001700
        /*05ac*/ 	.word	0x000000ff
        /*05b0*/ 	.word	0x00000070
        /*05b4*/ 	.short	0x0100
        /*05b6*/ 	.byte	0x04
	.zero		1


	//   ....[15]....
        /*05b8*/ 	.word	0x00001710
        /*05bc*/ 	.word	0x000000ff
        /*05c0*/ 	.word	0x000000b0
        /*05c4*/ 	.short	0x0100
        /*05c6*/ 	.byte	0x04
	.zero		1


	//   ....[16]....
        /*05c8*/ 	.word	0x00001720
        /*05cc*/ 	.word	0x000000ff
        /*05d0*/ 	.word	0x00000078
        /*05d4*/ 	.short	0x0100
        /*05d6*/ 	.byte	0x04
	.zero		1


	//   ....[17]....
        /*05d8*/ 	.word	0x00001730
        /*05dc*/ 	.word	0x000000ff
        /*05e0*/ 	.word	0x000000b8
        /*05e4*/ 	.short	0x0100
        /*05e6*/ 	.byte	0x04
	.zero		1


	//   ....[18]....
        /*05e8*/ 	.word	0x00001740
        /*05ec*/ 	.word	0x000000ff
        /*05f0*/ 	.word	0x00000080
        /*05f4*/ 	.short	0x0100
        /*05f6*/ 	.byte	0x04
	.zero		1


	//   ....[19]....
        /*05f8*/ 	.word	0x00001750
        /*05fc*/ 	.word	0x000000ff
        /*0600*/ 	.word	0x000000c0
        /*0604*/ 	.short	0x0100
        /*0606*/ 	.byte	0x04
	.zero		1


	//   ....[20]....
        /*0608*/ 	.word	0x00001760
        /*060c*/ 	.word	0x000000ff
        /*0610*/ 	.word	0x00000088
        /*0614*/ 	.short	0x0100
        /*0616*/ 	.byte	0x04
	.zero		1


	//   ....[21]....
        /*0618*/ 	.word	0x00001770
        /*061c*/ 	.word	0x000000ff
        /*0620*/ 	.word	0x000000c8
        /*0624*/ 	.short	0x0100
        /*0626*/ 	.byte	0x04
	.zero		1


	//   ....[22]....
        /*0628*/ 	.word	0x00001780
        /*062c*/ 	.word	0x000000ff
        /*0630*/ 	.word	0x00000090
        /*0634*/ 	.short	0x0100
        /*0636*/ 	.byte	0x04
	.zero		1


	//   ....[23]....
        /*0638*/ 	.word	0x00001790
        /*063c*/ 	.word	0x000000ff
        /*0640*/ 	.word	0x000000d0
        /*0644*/ 	.short	0x0100
        /*0646*/ 	.byte	0x04
	.zero		1


	//   ....[24]....
        /*0648*/ 	.word	0x000017a0
        /*064c*/ 	.word	0x000000ff
        /*0650*/ 	.word	0x00000098
        /*0654*/ 	.short	0x0100
        /*0656*/ 	.byte	0x04
	.zero		1


	//   ....[25]....
        /*0658*/ 	.word	0x000017b0
        /*065c*/ 	.word	0x000000ff
        /*0660*/ 	.word	0x000000d8
        /*0664*/ 	.short	0x0100
        /*0666*/ 	.byte	0x04
	.zero		1


	//   ....[26]....
        /*0668*/ 	.word	0x000017c0
        /*066c*/ 	.word	0x000000ff
        /*0670*/ 	.word	0x000000a0
        /*0674*/ 	.short	0x0100
        /*0676*/ 	.byte	0x04
	.zero		1


	//   ....[27]....
        /*0678*/ 	.word	0x000017d0
        /*067c*/ 	.word	0x000000ff
        /*0680*/ 	.word	0x000000e0
        /*0684*/ 	.short	0x0100
        /*0686*/ 	.byte	0x04
	.zero		1


	//   ....[28]....
        /*0688*/ 	.word	0x000017e0
        /*068c*/ 	.word	0x000000ff
        /*0690*/ 	.word	0x000000a8
        /*0694*/ 	.short	0x0100
        /*0696*/ 	.byte	0x04
	.zero		1


	//   ....[29]....
        /*0698*/ 	.word	0x000017f0
        /*069c*/ 	.word	0x000000ff
        /*06a0*/ 	.word	0x000000e8
        /*06a4*/ 	.short	0x0100
        /*06a6*/ 	.byte	0x04
	.zero		1


	//   ....[30]....
        /*06a8*/ 	.word	0x00001990
        /*06ac*/ 	.word	0x000000ff
        /*06b0*/ 	.word	0x00000120
        /*06b4*/ 	.short	0x0100
        /*06b6*/ 	.byte	0x04
	.zero		1


	//   ....[31]....
        /*06b8*/ 	.word	0x000019a0
        /*06bc*/ 	.word	0x000000ff
        /*06c0*/ 	.word	0x00000160
        /*06c4*/ 	.short	0x0100
        /*06c6*/ 	.byte	0x04
	.zero		1


	//   ....[32]....
        /*06c8*/ 	.word	0x000019b0
        /*06cc*/ 	.word	0x000000ff
        /*06d0*/ 	.word	0x00000128
        /*06d4*/ 	.short	0x0100
        /*06d6*/ 	.byte	0x04
	.zero		1


	//   ....[33]....
        /*06d8*/ 	.word	0x000019c0
        /*06dc*/ 	.word	0x000000ff
        /*06e0*/ 	.word	0x00000168
        /*06e4*/ 	.short	0x0100
        /*06e6*/ 	.byte	0x04
	.zero		1


	//   ....[34]....
        /*06e8*/ 	.word	0x000019d0
        /*06ec*/ 	.word	0x000000ff
        /*06f0*/ 	.word	0x00000130
        /*06f4*/ 	.short	0x0100
        /*06f6*/ 	.byte	0x04
	.zero		1


	//   ....[35]....
        /*06f8*/ 	.word	0x000019e0
        /*06fc*/ 	.word	0x000000ff
        /*0700*/ 	.word	0x00000170
        /*0704*/ 	.short	0x0100
        /*0706*/ 	.byte	0x04
	.zero		1


	//   ....[36]....
        /*0708*/ 	.word	0x000019f0
        /*070c*/ 	.word	0x000000ff
        /*0710*/ 	.word	0x00000138
        /*0714*/ 	.short	0x0100
        /*0716*/ 	.byte	0x04
	.zero		1


	//   ....[37]....
        /*0718*/ 	.word	0x00001a00
        /*071c*/ 	.word	0x000000ff
        /*0720*/ 	.word	0x00000178
        /*0724*/ 	.short	0x0100
        /*0726*/ 	.byte	0x04
	.zero		1


	//   ....[38]....
        /*0728*/ 	.word	0x00001a10
        /*072c*/ 	.word	0x000000ff
        /*0730*/ 	.word	0x00000140
        /*0734*/ 	.short	0x0100
        /*0736*/ 	.byte	0x04
	.zero		1


	//   ....[39]....
        /*0738*/ 	.word	0x00001a20
        /*073c*/ 	.word	0x000000ff
        /*0740*/ 	.word	0x00000180
        /*0744*/ 	.short	0x0100
        /*0746*/ 	.byte	0x04
	.zero		1


	//   ....[40]....
        /*0748*/ 	.word	0x00001a30
        /*074c*/ 	.word	0x000000ff
        /*0750*/ 	.word	0x00000148
        /*0754*/ 	.short	0x0100
        /*0756*/ 	.byte	0x04
	.zero		1


	//   ....[41]....
        /*0758*/ 	.word	0x00001a40
        /*075c*/ 	.word	0x000000ff
        /*0760*/ 	.word	0x00000188
        /*0764*/ 	.short	0x0100
        /*0766*/ 	.byte	0x04
	.zero		1


	//   ....[42]....
        /*0768*/ 	.word	0x00001a50
        /*076c*/ 	.word	0x000000ff
        /*0770*/ 	.word	0x00000150
        /*0774*/ 	.short	0x0100
        /*0776*/ 	.byte	0x04
	.zero		1


	//   ....[43]....
        /*0778*/ 	.word	0x00001a60
        /*077c*/ 	.word	0x000000ff
        /*0780*/ 	.word	0x00000190
        /*0784*/ 	.short	0x0100
        /*0786*/ 	.byte	0x04
	.zero		1


	//   ....[44]....
        /*0788*/ 	.word	0x00001a70
        /*078c*/ 	.word	0x000000ff
        /*0790*/ 	.word	0x00000158
        /*0794*/ 	.short	0x0100
        /*0796*/ 	.byte	0x04
	.zero		1


	//   ....[45]....
        /*0798*/ 	.word	0x00001a80
        /*079c*/ 	.word	0x000000ff
        /*07a0*/ 	.word	0x00000198
        /*07a4*/ 	.short	0x0100
        /*07a6*/ 	.byte	0x04
	.zero		1


	//   ....[46]....
        /*07a8*/ 	.word	0x00001c30
        /*07ac*/ 	.word	0x000000ff
        /*07b0*/ 	.word	0x000000f0
        /*07b4*/ 	.short	0x0100
        /*07b6*/ 	.byte	0x06
	.zero		1


	//   ....[47]....
        /*07b8*/ 	.word	0x00001c40
        /*07bc*/ 	.word	0x000000ff
        /*07c0*/ 	.word	0x000000f8
        /*07c4*/ 	.short	0x0100
        /*07c6*/ 	.byte	0x06
	.zero		1


	//   ....[48]....
        /*07c8*/ 	.word	0x00001d40
        /*07cc*/ 	.word	0x000000ff
        /*07d0*/ 	.word	0x00000110
        /*07d4*/ 	.short	0x0100
        /*07d6*/ 	.byte	0x06
	.zero		1


	//   ....[49]....
        /*07d8*/ 	.word	0x00006630
        /*07dc*/ 	.word	0x00000004
        /*07e0*/ 	.word	0x00000010
        /*07e4*/ 	.short	0x010a
        /*07e6*/ 	.byte	0xff
	.zero		1


	//   ....[50]....
        /*07e8*/ 	.word	0x00006730
        /*07ec*/ 	.word	0x0000001f
        /*07f0*/ 	.word	0x00000010
        /*07f4*/ 	.short	0x010a
        /*07f6*/ 	.byte	0xff
	.zero		1


	//   ....[51]....
        /*07f8*/ 	.word	0x00006890
        /*07fc*/ 	.word	0x00000003
        /*0800*/ 	.word	0x00000010
        /*0804*/ 	.short	0x010a
        /*0806*/ 	.byte	0xff
	.zero		1


	//   ....[52]....
        /*0808*/ 	.word	0x00006fc0
        /*080c*/ 	.word	0x000000ff
        /*0810*/ 	.word	0x00000068
        /*0814*/ 	.short	0x0101
        /*0816*/ 	.byte	0x25
	.zero		1


	//   ....[53]....
        /*0818*/ 	.word	0x00006fe0
        /*081c*/ 	.word	0x00000003
        /*0820*/ 	.word	0x00000010
        /*0824*/ 	.short	0x010a
        /*0826*/ 	.byte	0xff
	.zero		1


	//   ....[54]....
        /*0828*/ 	.word	0x000070c0
        /*082c*/ 	.word	0x00000011
        /*0830*/ 	.word	0x00000010
        /*0834*/ 	.short	0x010a
        /*0836*/ 	.byte	0xff
	.zero		1


	//   ....[55]....
        /*0838*/ 	.word	0x00007220
        /*083c*/ 	.word	0x00000003
        /*0840*/ 	.word	0x00000010
        /*0844*/ 	.short	0x010a
        /*0846*/ 	.byte	0xff
	.zero		1


	//   ....[56]....
        /*0848*/ 	.word	0x000079b0
        /*084c*/ 	.word	0x00000004
        /*0850*/ 	.word	0x00000120
        /*0854*/ 	.short	0x010a
        /*0856*/ 	.byte	0xff
	.zero		1


	//   ....[57]....
        /*0858*/ 	.word	0x00007b60
        /*085c*/ 	.word	0x00000002
        /*0860*/ 	.word	0x00000000
        /*0864*/ 	.short	0x0101
        /*0866*/ 	.byte	0xff
	.zero		1


	//   ....[58]....
        /*0868*/ 	.word	0x00007c30
        /*086c*/ 	.word	0x00000003
        /*0870*/ 	.word	0x00000000
        /*0874*/ 	.short	0x010a
        /*0876*/ 	.byte	0xff
	.zero		1


	//   ....[59]....
        /*0878*/ 	.word	0x00007ca0
        /*087c*/ 	.word	0x00000004
        /*0880*/ 	.word	0x00000000
        /*0884*/ 	.short	0x010a
        /*0886*/ 	.byte	0xff
	.zero		1


	//   ....[60]....
        /*0888*/ 	.word	0x00009810
        /*088c*/ 	.word	0x000000ff
        /*0890*/ 	.word	0x000000b0
        /*0894*/ 	.short	0x010a
        /*0896*/ 	.byte	0x06
	.zero		1


	//   ....[61]....
        /*0898*/ 	.word	0x000099b0
        /*089c*/ 	.word	0x000000ff
        /*08a0*/ 	.word	0x00000070
        /*08a4*/ 	.short	0x0101
        /*08a6*/ 	.byte	0x06
	.zero		1


	//   ....[62]....
        /*08a8*/ 	.word	0x0000b400
        /*08ac*/ 	.word	0x000000ff
        /*08b0*/ 	.word	0x000000b0
        /*08b4*/ 	.short	0x010a
        /*08b6*/ 	.byte	0x06
	.zero		1


	//   ....[63]....
        /*08b8*/ 	.word	0x0000b580
        /*08bc*/ 	.word	0x000000ff
        /*08c0*/ 	.word	0x00000070
        /*08c4*/ 	.short	0x0101
        /*08c6*/ 	.byte	0x06
	.zero		1


	//   ....[64]....
        /*08c8*/ 	.word	0x0000bd00
        /*08cc*/ 	.word	0x00000009
        /*08d0*/ 	.word	0x00000068
        /*08d4*/ 	.short	0x010a
        /*08d6*/ 	.byte	0xff
	.zero		1


	//   ....[65]....
        /*08d8*/ 	.word	0x0000c000
        /*08dc*/ 	.word	0x000000ff
        /*08e0*/ 	.word	0x00000040
        /*08e4*/ 	.short	0x010a
        /*08e6*/ 	.byte	0x06
	.zero		1


	//   ....[66]....
        /*08e8*/ 	.word	0x0000c0f0
        /*08ec*/ 	.word	0x000000ff
        /*08f0*/ 	.word	0x00000020
        /*08f4*/ 	.short	0x010b
        /*08f6*/ 	.byte	0x06
	.zero		1


	//   ....[67]....
        /*08f8*/ 	.word	0x0000c150
        /*08fc*/ 	.word	0x000000ff
        /*0900*/ 	.word	0x00000000
        /*0904*/ 	.short	0x0101
        /*0906*/ 	.byte	0x0a
	.zero		1


	//   ....[68]....
        /*0908*/ 	.word	0x0000c180
        /*090c*/ 	.word	0x000000ff
        /*0910*/ 	.word	0x00000048
        /*0914*/ 	.short	0x010a
        /*0916*/ 	.byte	0x06
	.zero		1


	//   ....[69]....
        /*0918*/ 	.word	0x0000c260
        /*091c*/ 	.word	0x000000ff
        /*0920*/ 	.word	0x00000028
        /*0924*/ 	.short	0x010b
        /*0926*/ 	.byte	0x06
	.zero		1


	//   ....[70]....
        /*0928*/ 	.word	0x0000c2c0
        /*092c*/ 	.word	0x000000ff
        /*0930*/ 	.word	0x00000000
        /*0934*/ 	.short	0x0101
        /*0936*/ 	.byte	0x0a
	.zero		1


	//   ....[71]....
        /*0938*/ 	.word	0x0000c2f0
        /*093c*/ 	.word	0x000000ff
        /*0940*/ 	.word	0x00000050
        /*0944*/ 	.short	0x010a
        /*0946*/ 	.byte	0x06
	.zero		1


	//   ....[72]....
        /*0948*/ 	.word	0x0000c3d0
        /*094c*/ 	.word	0x000000ff
        /*0950*/ 	.word	0x00000030
        /*0954*/ 	.short	0x010b
        /*0956*/ 	.byte	0x06
	.zero		1


	//   ....[73]....
        /*0958*/ 	.word	0x0000c430
        /*095c*/ 	.word	0x000000ff
        /*0960*/ 	.word	0x00000000
        /*0964*/ 	.short	0x0101
        /*0966*/ 	.byte	0x0a
	.zero		1


	//   ....[74]....
        /*0968*/ 	.word	0x0000c460
        /*096c*/ 	.word	0x000000ff
        /*0970*/ 	.word	0x00000058
        /*0974*/ 	.short	0x010a
        /*0976*/ 	.byte	0x06
	.zero		1


	//   ....[75]....
        /*0978*/ 	.word	0x0000c550
        /*097c*/ 	.word	0x000000ff
        /*0980*/ 	.word	0x00000038
        /*0984*/ 	.short	0x010b
        /*0986*/ 	.byte	0x06
	.zero		1


	//   ....[76]....
        /*0988*/ 	.word	0x0000c5e0
        /*098c*/ 	.word	0x000000ff
        /*0990*/ 	.word	0x00000000
        /*0994*/ 	.short	0x0101
        /*0996*/ 	.byte	0x04
	.zero		1


	//   ....[77]....
        /*0998*/ 	.word	0x0000c670
        /*099c*/ 	.word	0x000000ff
        /*09a0*/ 	.word	0x00000120
        /*09a4*/ 	.short	0x010a
        /*09a6*/ 	.byte	0x07
	.zero		1


	//   ....[78]....
        /*09a8*/ 	.word	0x0000c7d0
        /*09ac*/ 	.word	0x000000ff
        /*09b0*/ 	.word	0x00000000
        /*09b4*/ 	.short	0x0101
        /*09b6*/ 	.byte	0x04
	.zero		1


	//   ....[79]....
        /*09b8*/ 	.word	0x0000c850
        /*09bc*/ 	.word	0x000000ff
        /*09c0*/ 	.word	0x00000040
        /*09c4*/ 	.short	0x010a
        /*09c6*/ 	.byte	0x06
	.zero		1


	//   ....[80]....
        /*09c8*/ 	.word	0x0000c890
        /*09cc*/ 	.word	0x000000ff
        /*09d0*/ 	.word	0x00000048
        /*09d4*/ 	.short	0x010a
        /*09d6*/ 	.byte	0x06
	.zero		1


	//   ....[81]....
        /*09d8*/ 	.word	0x0000c8d0
        /*09dc*/ 	.word	0x000000ff
        /*09e0*/ 	.word	0x00000050
        /*09e4*/ 	.short	0x010a
        /*09e6*/ 	.byte	0x06
	.zero		1


	//   ....[82]....
        /*09e8*/ 	.word	0x0000c930
        /*09ec*/ 	.word	0x00000000
        /*09f0*/ 	.word	0x00000058
        /*09f4*/ 	.short	0x010a
        /*09f6*/ 	.byte	0xff
	.zero		1


	//   ....[83]....
        /*09f8*/ 	.word	0x0000d430
        /*09fc*/ 	.word	0x000000ff
        /*0a00*/ 	.word	0x00000120
        /*0a04*/ 	.short	0x010a
        /*0a06*/ 	.byte	0x06
	.zero		1


	//   ....[84]....
        /*0a08*/ 	.word	0x0000d5a0
        /*0a0c*/ 	.word	0x000000ff
        /*0a10*/ 	.word	0x00000000
        /*0a14*/ 	.short	0x0101
        /*0a16*/ 	.byte	0x04
	.zero		1


	//   ....[85]....
        /*0a18*/ 	.word	0x0000dbb0
        /*0a1c*/ 	.word	0x000000ff
        /*0a20*/ 	.word	0x00000020
        /*0a24*/ 	.short	0x010a
        /*0a26*/ 	.byte	0x26
	.zero		1


	//   ....[86]....
        /*0a28*/ 	.word	0x0000dc00
        /*0a2c*/ 	.word	0x000000ff
        /*0a30*/ 	.word	0x000000f0
        /*0a34*/ 	.short	0x010a
        /*0a36*/ 	.byte	0x26
	.zero		1


	//   ....[87]....
        /*0a38*/ 	.word	0x0000dc20
        /*0a3c*/ 	.word	0x000000ff
        /*0a40*/ 	.word	0x00000020
        /*0a44*/ 	.short	0x010a
        /*0a46*/ 	.byte	0x26
	.zero		1


	//   ....[88]....
        /*0a48*/ 	.word	0x0000def0
        /*0a4c*/ 	.word	0x000000ff
        /*0a50*/ 	.word	0x000000f0
        /*0a54*/ 	.short	0x010a
        /*0a56*/ 	.byte	0x26
	.zero		1


	//   ....[89]....
        /*0a58*/ 	.word	0x0000e550
        /*0a5c*/ 	.word	0x000000ff
        /*0a60*/ 	.word	0x00000000
        /*0a64*/ 	.short	0x0101
        /*0a66*/ 	.byte	0x04
	.zero		1


	//   ....[90]....
        /*0a68*/ 	.word	0x0000f450
        /*0a6c*/ 	.word	0x000000ff
        /*0a70*/ 	.word	0x00000000
        /*0a74*/ 	.short	0x0101
        /*0a76*/ 	.byte	0x04
	.zero		1


	//   ....[91]....
        /*0a78*/ 	.word	0x0000f4c0
        /*0a7c*/ 	.word	0x000000ff
        /*0a80*/ 	.word	0x00000028
        /*0a84*/ 	.short	0x010a
        /*0a86*/ 	.byte	0x26
	.zero		1


	//   ....[92]....
        /*0a88*/ 	.word	0x0000f4f0
        /*0a8c*/ 	.word	0x000000ff
        /*0a90*/ 	.word	0x00000028
        /*0a94*/ 	.short	0x010a
        /*0a96*/ 	.byte	0x26
	.zero		1


	//   ....[93]....
        /*0a98*/ 	.word	0x00010980
        /*0a9c*/ 	.word	0x000000ff
        /*0aa0*/ 	.word	0x00000000
        /*0aa4*/ 	.short	0x0101
        /*0aa6*/ 	.byte	0x04
	.zero		1


	//   ....[94]....
        /*0aa8*/ 	.word	0x000109c0
        /*0aac*/ 	.word	0x000000ff
        /*0ab0*/ 	.word	0x00000030
        /*0ab4*/ 	.short	0x010a
        /*0ab6*/ 	.byte	0x26
	.zero		1


	//   ....[95]....
        /*0ab8*/ 	.word	0x000109e0
        /*0abc*/ 	.word	0x000000ff
        /*0ac0*/ 	.word	0x00000030
        /*0ac4*/ 	.short	0x010a
        /*0ac6*/ 	.byte	0x26
	.zero		1


	//   ....[96]....
        /*0ac8*/ 	.word	0x00011e90
        /*0acc*/ 	.word	0x000000ff
        /*0ad0*/ 	.word	0x00000000
        /*0ad4*/ 	.short	0x0101
        /*0ad6*/ 	.byte	0x04
	.zero		1


	//   ....[97]....
        /*0ad8*/ 	.word	0x00011ed0
        /*0adc*/ 	.word	0x000000ff
        /*0ae0*/ 	.word	0x00000038
        /*0ae4*/ 	.short	0x010a
        /*0ae6*/ 	.byte	0x26
	.zero		1


	//   ....[98]....
        /*0ae8*/ 	.word	0x00011f00
        /*0aec*/ 	.word	0x000000ff
        /*0af0*/ 	.word	0x00000038
        /*0af4*/ 	.short	0x010a
        /*0af6*/ 	.byte	0x26
	.zero		1


	//   ....[99]....
        /*0af8*/ 	.word	0x00013430
        /*0afc*/ 	.word	0x000000ff
        /*0b00*/ 	.word	0x00000000
        /*0b04*/ 	.short	0x0101
        /*0b06*/ 	.byte	0x04
	.zero		1


	//   ....[100]....
        /*0b08*/ 	.word	0x000134a0
        /*0b0c*/ 	.word	0x000000ff
        /*0b10*/ 	.word	0x00000110
        /*0b14*/ 	.short	0x0101
        /*0b16*/ 	.byte	0x26
	.zero		1


	//   ....[101]....
        /*0b18*/ 	.word	0x000134e0
        /*0b1c*/ 	.word	0x000000ff
        /*0b20*/ 	.word	0x00000000
        /*0b24*/ 	.short	0x0101
        /*0b26*/ 	.byte	0x04
	.zero		1


	//   ....[102]....
        /*0b28*/ 	.word	0x00014100
        /*0b2c*/ 	.word	0x000000ff
        /*0b30*/ 	.word	0x00000070
        /*0b34*/ 	.short	0x010a
        /*0b36*/ 	.byte	0x0f
	.zero		1


	//   ....[103]....
        /*0b38*/ 	.word	0x00014240
        /*0b3c*/ 	.word	0x000000ff
        /*0b40*/ 	.word	0x00000000
        /*0b44*/ 	.short	0x0101
        /*0b46*/ 	.byte	0x06
	.zero		1


	//   ....[104]....
        /*0b48*/ 	.word	0x000142c0
        /*0b4c*/ 	.word	0x000000ff
        /*0b50*/ 	.word	0x00000160
        /*0b54*/ 	.short	0x010a
        /*0b56*/ 	.byte	0x1c
	.zero		1


	//   ....[105]....
        /*0b58*/ 	.word	0x00015b50
        /*0b5c*/ 	.word	0x000000ff
        /*0b60*/ 	.word	0x00000120
        /*0b64*/ 	.short	0x0101
        /*0b66*/ 	.byte	0x1c
	.zero		1


	//   ....[106]....
        /*0b68*/ 	.word	0x00016350
        /*0b6c*/ 	.word	0x000000ff
        /*0b70*/ 	.word	0x00000000
        /*0b74*/ 	.short	0x010a
        /*0b76*/ 	.byte	0x05
	.zero		1


	//   ....[107]....
        /*0b78*/ 	.word	0x00016370
        /*0b7c*/ 	.word	0x000000ff
        /*0b80*/ 	.word	0x00000000
        /*0b84*/ 	.short	0x010a
        /*0b86*/ 	.byte	0x05
	.zero		1


	//   ....[108]....
        /*0b88*/ 	.word	0x00016450
        /*0b8c*/ 	.word	0x000000ff
        /*0b90*/ 	.word	0x00000000
        /*0b94*/ 	.short	0x010a
        /*0b96*/ 	.byte	0x04
	.zero		1


	//   ....[109]....
        /*0b98*/ 	.word	0x00016740
        /*0b9c*/ 	.word	0x000000ff
        /*0ba0*/ 	.word	0x000000f8
        /*0ba4*/ 	.short	0x010a
        /*0ba6*/ 	.byte	0x34
	.zero		1


	//   ....[110]....
        /*0ba8*/ 	.word	0x00016a90
        /*0bac*/ 	.word	0x000000ff
        /*0bb0*/ 	.word	0x00000000
        /*0bb4*/ 	.short	0x010a
        /*0bb6*/ 	.byte	0x07
	.zero		1


	//   ....[111]....
        /*0bb8*/ 	.word	0x00016bc0
        /*0bbc*/ 	.word	0x000000ff
        /*0bc0*/ 	.word	0x00000000
        /*0bc4*/ 	.short	0x010a
        /*0bc6*/ 	.byte	0x04
	.zero		1


	//   ....[112]....
        /*0bc8*/ 	.word	0x00017070
        /*0bcc*/ 	.word	0x000000ff
        /*0bd0*/ 	.word	0x00000120
        /*0bd4*/ 	.short	0x010a
        /*0bd6*/ 	.byte	0x04
	.zero		1


	//   ....[113]....
        /*0bd8*/ 	.word	0x00017170
        /*0bdc*/ 	.word	0x000000ff
        /*0be0*/ 	.word	0x00000000
        /*0be4*/ 	.short	0x0101
        /*0be6*/ 	.byte	0x04
	.zero		1


	//   ....[114]....
        /*0be8*/ 	.word	0x00017260
        /*0bec*/ 	.word	0x000000ff
        /*0bf0*/ 	.word	0x00000110
        /*0bf4*/ 	.short	0x010a
        /*0bf6*/ 	.byte	0x34
	.zero		1


	//   ....[115]....
        /*0bf8*/ 	.word	0x00017d30
        /*0bfc*/ 	.word	0x0000001f
        /*0c00*/ 	.word	0x00000010
        /*0c04*/ 	.short	0x010a
        /*0c06*/ 	.byte	0xff
	.zero		1


	//   ....[116]....
        /*0c08*/ 	.word	0x00017e00
        /*0c0c*/ 	.word	0x00000011
        /*0c10*/ 	.word	0x00000010
        /*0c14*/ 	.short	0x010a
        /*0c16*/ 	.byte	0xff
	.zero		1


	//   ....[117]....
        /*0c18*/ 	.word	0x00017f40
        /*0c1c*/ 	.word	0x00000004
        /*0c20*/ 	.word	0x00000120
        /*0c24*/ 	.short	0x010a
        /*0c26*/ 	.byte	0xff
	.zero		1


	//   ....[118]....
        /*0c28*/ 	.word	0x00017f90
        /*0c2c*/ 	.word	0x00000003
        /*0c30*/ 	.word	0x00000000
        /*0c34*/ 	.short	0x010a
        /*0c36*/ 	.byte	0xff
	.zero		1


	//   ....[119]....
        /*0c38*/ 	.word	0x00017ff0
        /*0c3c*/ 	.word	0x00000017
        /*0c40*/ 	.word	0x000000b0
        /*0c44*/ 	.short	0x010a
        /*0c46*/ 	.byte	0xff
	.zero		1


	//   ....[120]....
        /*0c48*/ 	.word	0x00018050
        /*0c4c*/ 	.word	0x00000017
        /*0c50*/ 	.word	0x000000b0
        /*0c54*/ 	.short	0x010a
        /*0c56*/ 	.byte	0xff
	.zero		1


	//   ....[121]....
        /*0c58*/ 	.word	0x000180a0
        /*0c5c*/ 	.word	0x00000009
        /*0c60*/ 	.word	0x00000068
        /*0c64*/ 	.short	0x010a
        /*0c66*/ 	.byte	0xff
	.zero		1


	//   ....[122]....
        /*0c68*/ 	.word	0x00018100
        /*0c6c*/ 	.word	0x00000000
        /*0c70*/ 	.word	0x00000040
        /*0c74*/ 	.short	0x010a
        /*0c76*/ 	.byte	0xff
	.zero		1


	//   ....[123]....
        /*0c78*/ 	.word	0x00018160
        /*0c7c*/ 	.word	0x00000000
        /*0c80*/ 	.word	0x00000048
        /*0c84*/ 	.short	0x010a
        /*0c86*/ 	.byte	0xff
	.zero		1


	//   ....[124]....
        /*0c88*/ 	.word	0x000181c0
        /*0c8c*/ 	.word	0x00000000
        /*0c90*/ 	.word	0x00000050
        /*0c94*/ 	.short	0x010a
        /*0c96*/ 	.byte	0xff
	.zero		1


	//   ....[125]....
        /*0c98*/ 	.word	0x00018220
        /*0c9c*/ 	.word	0x00000000
        /*0ca0*/ 	.word	0x00000058
        /*0ca4*/ 	.short	0x010a
        /*0ca6*/ 	.byte	0xff
	.zero		1


	//   ....[126]....
        /*0ca8*/ 	.word	0x00018280
        /*0cac*/ 	.word	0x00000000
        /*0cb0*/ 	.word	0x00000120
        /*0cb4*/ 	.short	0x010a
        /*0cb6*/ 	.byte	0xff
	.zero		1


	//   ....[127]....
        /*0cb8*/ 	.word	0x000182e0
        /*0cbc*/ 	.word	0x00000000
        /*0cc0*/ 	.word	0x00000040
        /*0cc4*/ 	.short	0x010a
        /*0cc6*/ 	.byte	0xff
	.zero		1


	//   ....[128]....
        /*0cc8*/ 	.word	0x00018340
        /*0ccc*/ 	.word	0x00000000
        /*0cd0*/ 	.word	0x00000048
        /*0cd4*/ 	.short	0x010a
        /*0cd6*/ 	.byte	0xff
	.zero		1


	//   ....[129]....
        /*0cd8*/ 	.word	0x000183a0
        /*0cdc*/ 	.word	0x00000000
        /*0ce0*/ 	.word	0x00000050
        /*0ce4*/ 	.short	0x010a
        /*0ce6*/ 	.byte	0xff
	.zero		1


	//   ....[130]....
        /*0ce8*/ 	.word	0x00018400
        /*0cec*/ 	.word	0x00000003
        /*0cf0*/ 	.word	0x00000120
        /*0cf4*/ 	.short	0x010a
        /*0cf6*/ 	.byte	0xff
	.zero		1


	//   ....[131]....
        /*0cf8*/ 	.word	0x000184c0
        /*0cfc*/ 	.word	0x00000005
        /*0d00*/ 	.word	0x00000020
        /*0d04*/ 	.short	0x010a
        /*0d06*/ 	.byte	0xff
	.zero		1


	//   ....[132]....
        /*0d08*/ 	.word	0x00018520
        /*0d0c*/ 	.word	0x00000000
        /*0d10*/ 	.word	0x000000f0
        /*0d14*/ 	.short	0x010a
        /*0d16*/ 	.byte	0xff
	.zero		1


	//   ....[133]....
        /*0d18*/ 	.word	0x00018580
        /*0d1c*/ 	.word	0x00000000
        /*0d20*/ 	.word	0x00000028
        /*0d24*/ 	.short	0x010a
        /*0d26*/ 	.byte	0xff
	.zero		1


	//   ....[134]....
        /*0d28*/ 	.word	0x000185e0
        /*0d2c*/ 	.word	0x00000000
        /*0d30*/ 	.word	0x00000030
        /*0d34*/ 	.short	0x010a
        /*0d36*/ 	.byte	0xff
	.zero		1


	//   ....[135]....
        /*0d38*/ 	.word	0x00018640
        /*0d3c*/ 	.word	0x00000003
        /*0d40*/ 	.word	0x00000038
        /*0d44*/ 	.short	0x010a
        /*0d46*/ 	.byte	0xff
	.zero		1


	//   ....[136]....
        /*0d48*/ 	.word	0x000186a0
        /*0d4c*/ 	.word	0x00000002
        /*0d50*/ 	.word	0x00000070
        /*0d54*/ 	.short	0x010a
        /*0d56*/ 	.byte	0xff
	.zero		1


	//   ....[137]....
        /*0d58*/ 	.word	0x00018700
        /*0d5c*/ 	.word	0x00000002
        /*0d60*/ 	.word	0x00000160
        /*0d64*/ 	.short	0x010a
        /*0d66*/ 	.byte	0xff
	.zero		1


	//   ....[138]....
        /*0d68*/ 	.word	0x00018760
        /*0d6c*/ 	.word	0x00000004
        /*0d70*/ 	.word	0x00000000
        /*0d74*/ 	.short	0x010a
        /*0d76*/ 	.byte	0xff
	.zero		1


	//   ....[139]....
        /*0d78*/ 	.word	0x000187c0
        /*0d7c*/ 	.word	0x00000004
        /*0d80*/ 	.word	0x000000f8
        /*0d84*/ 	.short	0x010a
        /*0d86*/ 	.byte	0xff
	.zero		1


	//   ....[140]....
        /*0d88*/ 	.word	0x00018820
        /*0d8c*/ 	.word	0x00000004
        /*0d90*/ 	.word	0x00000000
        /*0d94*/ 	.short	0x010a
        /*0d96*/ 	.byte	0xff
	.zero		1


	//   ....[141]....
        /*0d98*/ 	.word	0x00018880
        /*0d9c*/ 	.word	0x00000004
        /*0da0*/ 	.word	0x00000120
        /*0da4*/ 	.short	0x010a
        /*0da6*/ 	.byte	0xff
	.zero		1


	//   ....[142]....
        /*0da8*/ 	.word	0x000188e0
        /*0dac*/ 	.word	0x00000000
        /*0db0*/ 	.word	0x00000110
        /*0db4*/ 	.short	0x010a
        /*0db6*/ 	.byte	0xff
	.zero		1


	//----- nvinfo : EIATTR_NUM_MBARRIERS
	.align		4
.L_103:
        /*0db8*/ 	.byte	0x03, 0x38
        /*0dba*/ 	.short	0x0031


	//----- nvinfo : EIATTR_EXIT_INSTR_OFFSETS
	.align		4
        /*0dbc*/ 	.byte	0x04, 0x1c
        /*0dbe*/ 	.short	(.L_105 - .L_104)


	//   ....[0]....
.L_104:
        /*0dc0*/ 	.word	0x00004750


	//   ....[1]....
        /*0dc4*/ 	.word	0x00007cd0


	//   ....[2]....
        /*0dc8*/ 	.word	0x0000b620


	//   ....[3]....
        /*0dcc*/ 	.word	0x0000c960


	//   ....[4]....
        /*0dd0*/ 	.word	0x000134f0


	//   ....[5]....
        /*0dd4*/ 	.word	0x00013520


	//   ....[6]....
        /*0dd8*/ 	.word	0x00015c20


	//   ....[7]....
        /*0ddc*/ 	.word	0x000174c0


	//----- nvinfo : EIATTR_INDIRECT_BRANCH_TARGETS
	.align		4
.L_105:
        /*0de0*/ 	.byte	0x04, 0x34
        /*0de2*/ 	.short	(.L_107 - .L_106)


	//   ....[0]....
.L_106:
        /* <DEDUP_REMOVED lines=14> */


	//----- nvinfo : EIATTR_MAX_THREADS
	.align		4
.L_107:
        /*0e18*/ 	.byte	0x04, 0x05
        /*0e1a*/ 	.short	(.L_109 - .L_108)
.L_108:
        /*0e1c*/ 	.word	0x00000180
        /*0e20*/ 	.word	0x00000001
        /*0e24*/ 	.word	0x00000001


	//----- nvinfo : EIATTR_CRS_STACK_SIZE
	.align		4
.L_109:
        /*0e28*/ 	.byte	0x04, 0x1e
        /*0e2a*/ 	.short	(.L_111 - .L_110)
.L_110:
        /*0e2c*/ 	.word	0x00000000


	//----- nvinfo : EIATTR_CBANK_PARAM_SIZE
	.align		4
.L_111:
        /*0e30*/ 	.byte	0x03, 0x19
        /*0e32*/ 	.short	0x0d00


	//----- nvinfo : EIATTR_PARAM_CBANK
	.align		4
        /*0e34*/ 	.byte	0x04, 0x0a
        /*0e36*/ 	.short	(.L_113 - .L_112)
	.align		4
.L_112:
        /*0e38*/ 	.word	index@(.nv.constant0._ZN7cutlass13device_kernelINS_4gemm6kernel13GemmUniversalINS1_17GroupProblemShapeIN4cute5tupleIJiiiEEEEENS1_10collective13CollectiveMmaINS1_51MainloopSm100ArrayTmaUmmaWarpSpecializedBlockScaledILi2ELi8ELi1ENS6_IJiiNS5_1CILi1EEEEEEEENS6_IJNSC_ILi128EEENSC_ILi256EEESH_EEENS6_IJNS_12float_e2m1_tENS_13float_ue4m3_tEEEENS6_IJPNS6_IJlSD_NSC_ILi0EEEEEEPNS5_6LayoutINS6_IJNS6_IJNS6_IJNSC_ILi32EEENSC_ILi4EEEEEEiEEENS6_IJNS6_IJNSC_ILi16EEESR_EEEiEEENS6_IJSD_iEEEEEENS6_IJSW_NS6_IJNS6_IJSM_SD_EEENSC_ILi512EEEEEENS6_IJSM_iEEEEEEEEEEESL_S16_NS5_8TiledMMAINS5_8MMA_AtomIJNS5_17SM100_MMA_MXF4_SSISJ_SJ_fSK_Li128ELi256ELi16ELNS5_4UMMA5MajorE0ELS1B_0ELNS1A_7ScaleInE0ELS1C_0EEEEEENSP_INS6_IJSD_SD_SD_EEENS6_IJSM_SM_SM_EEEEENS6_IJNS5_10UnderscoreES1I_S1I_EEEEENS6_IJNS5_23SM90_TMA_LOAD_MULTICASTES1L_EEENS6_IJNS5_14ComposedLayoutINS5_7SwizzleILi3ELi4ELi3EEENS5_18smem_ptr_flag_bitsILi4EEENSP_INS6_IJNSC_ILi8EEESH_EEENS6_IJSH_SD_EEEEEEENSP_INS6_IJNS6_IJNS6_IJSS_SD_EEESV_EEESD_NS6_IJSD_SR_EEEEEENS6_IJNS6_IJNS6_IJSV_S10_EEESZ_EEESM_NS6_IJSR_S10_EEEEEEEEEEEvNS5_8identityES1M_NS6_IJS1W_NSP_INS6_IJNS6_IJNS6_IJSS_NSC_ILi2EEEEEESV_EEESD_S1Z_EEENS6_IJS22_SM_NS6_IJSR_NSC_ILi1024EEEEEEEEEEEEEEvS27_EENS_8epilogue10collective18CollectiveEpilogueINS2I_31Sm100PtrArrayTmaWarpSpecializedILi4ELi2ELi64ELb1ELb0EEEJSI_NS6_IJSG_NSC_ILi64EEEEEENS_6half_tESO_S2P_SO_NS2I_6fusion15FusionCallbacksIS2M_NS2Q_17LinearCombinationIS2P_fS2P_fLNS_15FloatRoundStyleE2EEESI_S2O_JEEENS5_5SM1004TMEM4LOAD26SM100_TMEM_LOAD_32dp32b64xENS5_13SM90_TMA_LOADENS1N_IS1P_NS1Q_ILi16EEENSP_INS6_IJS1S_S2N_EEENS6_IJS2N_SD_EEEEEEENS5_39AutoVectorizingCopyWithAssumedAlignmentILi128EEENS5_14SM90_TMA_STOREES35_S37_S37_EEEvvEEEEvNT_6ParamsE)
        /*0e3c*/ 	.short	0x0380
        /*0e3e*/ 	.short	0x0d00


	//----- nvinfo : EIATTR_SW_WAR
	.align		4
.L_113:
        /*0e40*/ 	.byte	0x04, 0x36
        /*0e42*/ 	.short	(.L_115 - .L_114)
.L_114:
        /*0e44*/ 	.word	0x00000008
.L_115:


//--------------------- .nv.callgraph             --------------------------
	.section	.nv.callgraph,"",@"SHT_CUDA_CALLGRAPH"
	.align	4
	.sectionentsize	8
	.align		4
        /*0000*/ 	.word	0x00000000
	.align		4
        /*0004*/ 	.word	0xffffffff
	.align		4
        /*0008*/ 	.word	index@(_ZN7cutlass13device_kernelINS_4gemm6kernel13GemmUniversalINS1_17GroupProblemShapeIN4cute5tupleIJiiiEEEEENS1_10collective13CollectiveMmaINS1_51MainloopSm100ArrayTmaUmmaWarpSpecializedBlockScaledILi4ELi8ELi1ENS6_IJiiNS5_1CILi1EEEEEEEENS6_IJNSC_ILi256EEESG_SG_EEENS6_IJNS_12float_e2m1_tENS_13float_ue4m3_tEEEENS6_IJPNS6_IJlSD_NSC_ILi0EEEEEEPNS5_6LayoutINS6_IJNS6_IJNS6_IJNSC_ILi32EEENSC_ILi4EEEEEEiEEENS6_IJNS6_IJNSC_ILi16EEESQ_EEEiEEENS6_IJSD_iEEEEEENS6_IJSV_NS6_IJNS6_IJSL_SD_EEENSC_ILi512EEEEEENS6_IJSL_iEEEEEEEEEEESK_S15_NS5_8TiledMMAINS5_8MMA_AtomIJNS5_23SM100_MMA_MXF4_2x1SM_SSISI_SI_fSJ_Li256ELi256ELi16ELNS5_4UMMA5MajorE0ELS1A_0ELNS19_7ScaleInE0ELS1B_0EEEEEENSO_INS6_IJSD_SD_SD_EEENS6_IJSL_SL_SL_EEEEENS6_IJNS5_10UnderscoreES1H_S1H_EEEEENS6_IJNS5_28SM100_TMA_2SM_LOAD_MULTICASTES1K_EEENS6_IJNS5_14ComposedLayoutINS5_7SwizzleILi3ELi4ELi3EEENS5_18smem_ptr_flag_bitsILi4EEENSO_INS6_IJNSC_ILi8EEESG_EEENS6_IJSG_SD_EEEEEEENSO_INS6_IJNS6_IJNS6_IJSR_SD_EEESU_EEESD_NS6_IJSD_SQ_EEEEEENS6_IJNS6_IJNS6_IJSU_SZ_EEESY_EEESL_NS6_IJSQ_SZ_EEEEEEEEEEEvNS5_8identityES1L_NS6_IJS1V_NSO_INS6_IJNS6_IJNS6_IJSR_NSC_ILi2EEEEEESU_EEESD_S1Y_EEENS6_IJS21_SL_NS6_IJSQ_NSC_ILi1024EEEEEEEEEEEEEEvS26_EENS_8epilogue10collective18CollectiveEpilogueINS2H_31Sm100PtrArrayTmaWarpSpecializedILi4ELi2ELi64ELb1ELb0EEEJNS6_IJNSC_ILi128EEESG_SG_EEENS6_IJS2M_NSC_ILi64EEEEEENS_6half_tESN_S2Q_SN_NS2H_6fusion15FusionCallbacksIS2L_NS2R_17LinearCombinationIS2Q_fS2Q_fLNS_15FloatRoundStyleE2EEES2N_S2P_JEEENS5_5SM1004TMEM4LOAD26SM100_TMEM_LOAD_32dp32b64xENS5_13SM90_TMA_LOADENS1M_IS1O_NS1P_ILi16EEENSO_INS6_IJS1R_S2O_EEENS6_IJS2O_SD_EEEEEEENS5_39AutoVectorizingCopyWithAssumedAlignmentILi128EEENS5_14SM90_TMA_STOREES36_S38_S38_EEEvvEEEEvNT_6ParamsE)
	.align		4
        /*000c*/ 	.word	index@(__assertfail)
	.align		4
        /*0010*/ 	.word	index@(_ZN7cutlass13device_kernelINS_4gemm6kernel13GemmUniversalINS1_17GroupProblemShapeIN4cute5tupleIJiiiEEEEENS1_10collective13CollectiveMmaINS1_51MainloopSm100ArrayTmaUmmaWarpSpecializedBlockScaledILi2ELi8ELi1ENS6_IJiiNS5_1CILi1EEEEEEEENS6_IJNSC_ILi128EEENSC_ILi256EEESH_EEENS6_IJNS_12float_e2m1_tENS_13float_ue4m3_tEEEENS6_IJPNS6_IJlSD_NSC_ILi0EEEEEEPNS5_6LayoutINS6_IJNS6_IJNS6_IJNSC_ILi32EEENSC_ILi4EEEEEEiEEENS6_IJNS6_IJNSC_ILi16EEESR_EEEiEEENS6_IJSD_iEEEEEENS6_IJSW_NS6_IJNS6_IJSM_SD_EEENSC_ILi512EEEEEENS6_IJSM_iEEEEEEEEEEESL_S16_NS5_8TiledMMAINS5_8MMA_AtomIJNS5_17SM100_MMA_MXF4_SSISJ_SJ_fSK_Li128ELi256ELi16ELNS5_4UMMA5MajorE0ELS1B_0ELNS1A_7ScaleInE0ELS1C_0EEEEEENSP_INS6_IJSD_SD_SD_EEENS6_IJSM_SM_SM_EEEEENS6_IJNS5_10UnderscoreES1I_S1I_EEEEENS6_IJNS5_23SM90_TMA_LOAD_MULTICASTES1L_EEENS6_IJNS5_14ComposedLayoutINS5_7SwizzleILi3ELi4ELi3EEENS5_18smem_ptr_flag_bitsILi4EEENSP_INS6_IJNSC_ILi8EEESH_EEENS6_IJSH_SD_EEEEEEENSP_INS6_IJNS6_IJNS6_IJSS_SD_EEESV_EEESD_NS6_IJSD_SR_EEEEEENS6_IJNS6_IJNS6_IJSV_S10_EEESZ_EEESM_NS6_IJSR_S10_EEEEEEEEEEEvNS5_8identityES1M_NS6_IJS1W_NSP_INS6_IJNS6_IJNS6_IJSS_NSC_ILi2EEEEEESV_EEESD_S1Z_EEENS6_IJS22_SM_NS6_IJSR_NSC_ILi1024EEEEEEEEEEEEEEvS27_EENS_8epilogue10collective18CollectiveEpilogueINS2I_31Sm100PtrArrayTmaWarpSpecializedILi4ELi2ELi64ELb1ELb0EEEJSI_NS6_IJSG_NSC_ILi64EEEEEENS_6half_tESO_S2P_SO_NS2I_6fusion15FusionCallbacksIS2M_NS2Q_17LinearCombinationIS2P_fS2P_fLNS_15FloatRoundStyleE2EEESI_S2O_JEEENS5_5SM1004TMEM4LOAD26SM100_TMEM_LOAD_32dp32b64xENS5_13SM90_TMA_LOADENS1N_IS1P_NS1Q_ILi16EEENSP_INS6_IJS1S_S2N_EEENS6_IJS2N_SD_EEEEEEENS5_39AutoVectorizingCopyWithAssumedAlignmentILi128EEENS5_14SM90_TMA_STOREES35_S37_S37_EEEvvEEEEvNT_6ParamsE)
	.align		4
        /*0014*/ 	.word	index@(__assertfail)
	.align		4
        /*0018*/ 	.word	0x00000000
	.align		4
        /*001c*/ 	.word	0xfffffffe
	.align		4
        /*0020*/ 	.word	0x00000000
	.align		4
        /*0024*/ 	.word	0xfffffffd
	.align		4
        /*0028*/ 	.word	0x00000000
	.align		4
        /*002c*/ 	.word	0xfffffffc


//--------------------- .nv.constant4             --------------------------
	.section	.nv.constant4,"a",@progbits
	.align	8
	.align		8
.nv.constant4:
        /*0000*/ 	.dword	__assertfail
	.align		8
        /*0008*/ 	.dword	__unnamed_1
	.align		8
        /*0010*/ 	.dword	__unnamed_2
	.align		8
        /*0018*/ 	.dword	__unnamed_3
	.align		8
        /*0020*/ 	.dword	__unnamed_4
	.align		8
        /*0028*/ 	.dword	__unnamed_5
	.align		8
        /*0030*/ 	.dword	__unnamed_6
	.align		8
        /*0038*/ 	.dword	_ZN34_INTERNAL_0cef814c_4_k_cu_788782d04cuda3std3__45__cpo5beginE
	.align		8
        /*0040*/ 	.dword	_ZN34_INTERNAL_0cef814c_4_k_cu_788782d04cuda3std3__45__cpo3endE
	.align		8
        /*0048*/ 	.dword	_ZN34_INTERNAL_0cef814c_4_k_cu_788782d04cuda3std3__45__cpo6cbeginE
	.align		8
        /*0050*/ 	.dword	_ZN34_INTERNAL_0cef814c_4_k_cu_788782d04cuda3std3__45__cpo4cendE
	.align		8
        /*0058*/ 	.dword	_ZN34_INTERNAL_0cef814c_4_k_cu_788782d04cuda3std3__436_GLOBAL__N__0cef814c_4_k_cu_788782d06ignoreE
	.align		8
        /*0060*/ 	.dword	_ZN34_INTERNAL_0cef814c_4_k_cu_788782d04cuda3std3__419piecewise_constructE
	.align		8
        /*0068*/ 	.dword	_ZN34_INTERNAL_0cef814c_4_k_cu_788782d04cuda3std3__48in_placeE
	.align		8
        /*0070*/ 	.dword	_ZN34_INTERNAL_0cef814c_4_k_cu_788782d04cuda3std6ranges3__45__cpo4swapE
	.align		8
        /*0078*/ 	.dword	_ZN34_INTERNAL_0cef814c_4_k_cu_788782d04cuda3std6ranges3__45__cpo9iter_moveE
	.align		8
        /*0080*/ 	.dword	_ZN34_INTERNAL_0cef814c_4_k_cu_788782d04cute7productE
	.align		8
        /*0088*/ 	.dword	_ZN34_INTERNAL_0cef814c_4_k_cu_788782d04cute1_E
	.align		8
        /*0090*/ 	.dword	$str$20
	.align		8
        /*0098*/ 	.dword	$str$21
	.align		8
        /*00a0*/ 	.dword	$str$22
	.align		8
        /*00a8*/ 	.dword	$str$23
	.align		8
        /*00b0*/ 	.dword	$str$38
	.align		8
        /*00b8*/ 	.dword	$str$39
	.align		8
        /*00c0*/ 	.dword	$str$40
	.align		8
        /*00c8*/ 	.dword	$str$41
	.align		8
        /*00d0*/ 	.dword	$str$42
	.align		8
        /*00d8*/ 	.dword	$str$43


//--------------------- .nv.constant2._ZN7cutlass13device_kernelINS_4gemm6kernel13GemmUniversalINS1_17GroupProblemShapeIN4cute5tupleIJiiiEEEEENS1_10collective13CollectiveMmaINS1_51MainloopSm100ArrayTmaUmmaWarpSpecializedBlockScaledILi4ELi8ELi1ENS6_IJiiNS5_1CILi1EEEEEEEENS6_IJNSC_ILi256EEESG_SG_EEENS6_IJNS_12float_e2m1_tENS_13float_ue4m3_tEEEENS6_IJPNS6_IJlSD_NSC_ILi0EEEEEEPNS5_6LayoutINS6_IJNS6_IJNS6_IJNSC_ILi32EEENSC_ILi4EEEEEEiEEENS6_IJNS6_IJNSC_ILi16EEESQ_EEEiEEENS6_IJSD_iEEEEEENS6_IJSV_NS6_IJNS6_IJSL_SD_EEENSC_ILi512EEEEEENS6_IJSL_iEEEEEEEEEEESK_S15_NS5_8TiledMMAINS5_8MMA_AtomIJNS5_23SM100_MMA_MXF4_2x1SM_SSISI_SI_fSJ_Li256ELi256ELi16ELNS5_4UMMA5MajorE0ELS1A_0ELNS19_7ScaleInE0ELS1B_0EEEEEENSO_INS6_IJSD_SD_SD_EEENS6_IJSL_SL_SL_EEEEENS6_IJNS5_10UnderscoreES1H_S1H_EEEEENS6_IJNS5_28SM100_TMA_2SM_LOAD_MULTICASTES1K_EEENS6_IJNS5_14ComposedLayoutINS5_7SwizzleILi3ELi4ELi3EEENS5_18smem_ptr_flag_bitsILi4EEENSO_INS6_IJNSC_ILi8EEESG_EEENS6_IJSG_SD_EEEEEEENSO_INS6_IJNS6_IJNS6_IJSR_SD_EEESU_EEESD_NS6_IJSD_SQ_EEEEEENS6_IJNS6_IJNS6_IJSU_SZ_EEESY_EEESL_NS6_IJSQ_SZ_EEEEEEEEEEEvNS5_8identityES1L_NS6_IJS1V_NSO_INS6_IJNS6_IJNS6_IJSR_NSC_ILi2EEEEEESU_EEESD_S1Y_EEENS6_IJS21_SL_NS6_IJSQ_NSC_ILi1024EEEEEEEEEEEEEEvS26_EENS_8epilogue10collective18CollectiveEpilogueINS2H_31Sm100PtrArrayTmaWarpSpecializedILi4ELi2ELi64ELb1ELb0EEEJNS6_IJNSC_ILi128EEESG_SG_EEENS6_IJS2M_NSC_ILi64EEEEEENS_6half_tESN_S2Q_SN_NS2H_6fusion15FusionCallbacksIS2L_NS2R_17LinearCombinationIS2Q_fS2Q_fLNS_15FloatRoundStyleE2EEES2N_S2P_JEEENS5_5SM1004TMEM4LOAD26SM100_TMEM_LOAD_32dp32b64xENS5_13SM90_TMA_LOADENS1M_IS1O_NS1P_ILi16EEENSO_INS6_IJS1R_S2O_EEENS6_IJS2O_SD_EEEEEEENS5_39AutoVectorizingCopyWithAssumedAlignmentILi128EEENS5_14SM90_TMA_STOREES36_S38_S38_EEEvvEEEEvNT_6ParamsE --------------------------
	.section	.nv.constant2._ZN7cutlass13device_kernelINS_4gemm6kernel13GemmUniversalINS1_17GroupProblemShapeIN4cute5tupleIJiiiEEEEENS1_10collective13CollectiveMmaINS1_51MainloopSm100ArrayTmaUmmaWarpSpecializedBlockScaledILi4ELi8ELi1ENS6_IJiiNS5_1CILi1EEEEEEEENS6_IJNSC_ILi256EEESG_SG_EEENS6_IJNS_12float_e2m1_tENS_13float_ue4m3_tEEEENS6_IJPNS6_IJlSD_NSC_ILi0EEEEEEPNS5_6LayoutINS6_IJNS6_IJNS6_IJNSC_ILi32EEENSC_ILi4EEEEEEiEEENS6_IJNS6_IJNSC_ILi16EEESQ_EEEiEEENS6_IJSD_iEEEEEENS6_IJSV_NS6_IJNS6_IJSL_SD_EEENSC_ILi512EEEEEENS6_IJSL_iEEEEEEEEEEESK_S15_NS5_8TiledMMAINS5_8MMA_AtomIJNS5_23SM100_MMA_MXF4_2x1SM_SSISI_SI_fSJ_Li256ELi256ELi16ELNS5_4UMMA5MajorE0ELS1A_0ELNS19_7ScaleInE0ELS1B_0EEEEEENSO_INS6_IJSD_SD_SD_EEENS6_IJSL_SL_SL_EEEEENS6_IJNS5_10UnderscoreES1H_S1H_EEEEENS6_IJNS5_28SM100_TMA_2SM_LOAD_MULTICASTES1K_EEENS6_IJNS5_14ComposedLayoutINS5_7SwizzleILi3ELi4ELi3EEENS5_18smem_ptr_flag_bitsILi4EEENSO_INS6_IJNSC_ILi8EEESG_EEENS6_IJSG_SD_EEEEEEENSO_INS6_IJNS6_IJNS6_IJSR_SD_EEESU_EEESD_NS6_IJSD_SQ_EEEEEENS6_IJNS6_IJNS6_IJSU_SZ_EEESY_EEESL_NS6_IJSQ_SZ_EEEEEEEEEEEvNS5_8identityES1L_NS6_IJS1V_NSO_INS6_IJNS6_IJNS6_IJSR_NSC_ILi2EEEEEESU_EEESD_S1Y_EEENS6_IJS21_SL_NS6_IJSQ_NSC_ILi1024EEEEEEEEEEEEEEvS26_EENS_8epilogue10collective18CollectiveEpilogueINS2H_31Sm100PtrArrayTmaWarpSpecializedILi4ELi2ELi64ELb1ELb0EEEJNS6_IJNSC_ILi128EEESG_SG_EEENS6_IJS2M_NSC_ILi64EEEEEENS_6half_tESN_S2Q_SN_NS2H_6fusion15FusionCallbacksIS2L_NS2R_17LinearCombinationIS2Q_fS2Q_fLNS_15FloatRoundStyleE2EEES2N_S2P_JEEENS5_5SM1004TMEM4LOAD26SM100_TMEM_LOAD_32dp32b64xENS5_13SM90_TMA_LOADENS1M_IS1O_NS1P_ILi16EEENSO_INS6_IJS1R_S2O_EEENS6_IJS2O_SD_EEEEEEENS5_39AutoVectorizingCopyWithAssumedAlignmentILi128EEENS5_14SM90_TMA_STOREES36_S38_S38_EEEvvEEEEvNT_6ParamsE,"a",@progbits
	.sectionflags	@""
	.align	4
.nv.constant2._ZN7cutlass13device_kernelINS_4gemm6kernel13GemmUniversalINS1_17GroupProblemShapeIN4cute5tupleIJiiiEEEEENS1_10collective13CollectiveMmaINS1_51MainloopSm100ArrayTmaUmmaWarpSpecializedBlockScaledILi4ELi8ELi1ENS6_IJiiNS5_1CILi1EEEEEEEENS6_IJNSC_ILi256EEESG_SG_EEENS6_IJNS_12float_e2m1_tENS_13float_ue4m3_tEEEENS6_IJPNS6_IJlSD_NSC_ILi0EEEEEEPNS5_6LayoutINS6_IJNS6_IJNS6_IJNSC_ILi32EEENSC_ILi4EEEEEEiEEENS6_IJNS6_IJNSC_ILi16EEESQ_EEEiEEENS6_IJSD_iEEEEEENS6_IJSV_NS6_IJNS6_IJSL_SD_EEENSC_ILi512EEEEEENS6_IJSL_iEEEEEEEEEEESK_S15_NS5_8TiledMMAINS5_8MMA_AtomIJNS5_23SM100_MMA_MXF4_2x1SM_SSISI_SI_fSJ_Li256ELi256ELi16ELNS5_4UMMA5MajorE0ELS1A_0ELNS19_7ScaleInE0ELS1B_0EEEEEENSO_INS6_IJSD_SD_SD_EEENS6_IJSL_SL_SL_EEEEENS6_IJNS5_10UnderscoreES1H_S1H_EEEEENS6_IJNS5_28SM100_TMA_2SM_LOAD_MULTICASTES1K_EEENS6_IJNS5_14ComposedLayoutINS5_7SwizzleILi3ELi4ELi3EEENS5_18smem_ptr_flag_bitsILi4EEENSO_INS6_IJNSC_ILi8EEESG_EEENS6_IJSG_SD_EEEEEEENSO_INS6_IJNS6_IJNS6_IJSR_SD_EEESU_EEESD_NS6_IJSD_SQ_EEEEEENS6_IJNS6_IJNS6_IJSU_SZ_EEESY_EEESL_NS6_IJSQ_SZ_EEEEEEEEEEEvNS5_8identityES1L_NS6_IJS1V_NSO_INS6_IJNS6_IJNS6_IJSR_NSC_ILi2EEEEEESU_EEESD_S1Y_EEENS6_IJS21_SL_NS6_IJSQ_NSC_ILi1024EEEEEEEEEEEEEEvS26_EENS_8epilogue10collective18CollectiveEpilogueINS2H_31Sm100PtrArrayTmaWarpSpecializedILi4ELi2ELi64ELb1ELb0EEEJNS6_IJNSC_ILi128EEESG_SG_EEENS6_IJS2M_NSC_ILi64EEEEEENS_6half_tESN_S2Q_SN_NS2H_6fusion15FusionCallbacksIS2L_NS2R_17LinearCombinationIS2Q_fS2Q_fLNS_15FloatRoundStyleE2EEES2N_S2P_JEEENS5_5SM1004TMEM4LOAD26SM100_TMEM_LOAD_32dp32b64xENS5_13SM90_TMA_LOADENS1M_IS1O_NS1P_ILi16EEENSO_INS6_IJS1R_S2O_EEENS6_IJS2O_SD_EEEEEEENS5_39AutoVectorizingCopyWithAssumedAlignmentILi128EEENS5_14SM90_TMA_STOREES36_S38_S38_EEEvvEEEEvNT_6ParamsE:
        /*0000*/ 	.byte	0x90, 0x66, 0x01, 0x00, 0x70, 0x88, 0x00, 0x00, 0x70, 0x88, 0x00, 0x00, 0x70, 0x88, 0x00, 0x00
        /*0010*/ 	.byte	0x70, 0x88, 0x00, 0x00, 0x70, 0x88, 0x00, 0x00, 0x70, 0x88, 0x00, 0x00, 0x70, 0x88, 0x00, 0x00
        /*0020*/ 	.byte	0x50, 0x40, 0x01, 0x00, 0x70, 0x88, 0x00, 0x00


//--------------------- .nv.constant2._ZN7cutlass13device_kernelINS_4gemm6kernel13GemmUniversalINS1_17GroupProblemShapeIN4cute5tupleIJiiiEEEEENS1_10collective13CollectiveMmaINS1_51MainloopSm100ArrayTmaUmmaWarpSpecializedBlockScaledILi2ELi8ELi1ENS6_IJiiNS5_1CILi1EEEEEEEENS6_IJNSC_ILi128EEENSC_ILi256EEESH_EEENS6_IJNS_12float_e2m1_tENS_13float_ue4m3_tEEEENS6_IJPNS6_IJlSD_NSC_ILi0EEEEEEPNS5_6LayoutINS6_IJNS6_IJNS6_IJNSC_ILi32EEENSC_ILi4EEEEEEiEEENS6_IJNS6_IJNSC_ILi16EEESR_EEEiEEENS6_IJSD_iEEEEEENS6_IJSW_NS6_IJNS6_IJSM_SD_EEENSC_ILi512EEEEEENS6_IJSM_iEEEEEEEEEEESL_S16_NS5_8TiledMMAINS5_8MMA_AtomIJNS5_17SM100_MMA_MXF4_SSISJ_SJ_fSK_Li128ELi256ELi16ELNS5_4UMMA5MajorE0ELS1B_0ELNS1A_7ScaleInE0ELS1C_0EEEEEENSP_INS6_IJSD_SD_SD_EEENS6_IJSM_SM_SM_EEEEENS6_IJNS5_10UnderscoreES1I_S1I_EEEEENS6_IJNS5_23SM90_TMA_LOAD_MULTICASTES1L_EEENS6_IJNS5_14ComposedLayoutINS5_7SwizzleILi3ELi4ELi3EEENS5_18smem_ptr_flag_bitsILi4EEENSP_INS6_IJNSC_ILi8EEESH_EEENS6_IJSH_SD_EEEEEEENSP_INS6_IJNS6_IJNS6_IJSS_SD_EEESV_EEESD_NS6_IJSD_SR_EEEEEENS6_IJNS6_IJNS6_IJSV_S10_EEESZ_EEESM_NS6_IJSR_S10_EEEEEEEEEEEvNS5_8identityES1M_NS6_IJS1W_NSP_INS6_IJNS6_IJNS6_IJSS_NSC_ILi2EEEEEESV_EEESD_S1Z_EEENS6_IJS22_SM_NS6_IJSR_NSC_ILi1024EEEEEEEEEEEEEEvS27_EENS_8epilogue10collective18CollectiveEpilogueINS2I_31Sm100PtrArrayTmaWarpSpecializedILi4ELi2ELi64ELb1ELb0EEEJSI_NS6_IJSG_NSC_ILi64EEEEEENS_6half_tESO_S2P_SO_NS2I_6fusion15FusionCallbacksIS2M_NS2Q_17LinearCombinationIS2P_fS2P_fLNS_15FloatRoundStyleE2EEESI_S2O_JEEENS5_5SM1004TMEM4LOAD26SM100_TMEM_LOAD_32dp32b64xENS5_13SM90_TMA_LOADENS1N_IS1P_NS1Q_ILi16EEENSP_INS6_IJS1S_S2N_EEENS6_IJS2N_SD_EEEEEEENS5_39AutoVectorizingCopyWithAssumedAlignmentILi128EEENS5_14SM90_TMA_STOREES35_S37_S37_EEEvvEEEEvNT_6ParamsE --------------------------
	.section	.nv.constant2._ZN7cutlass13device_kernelINS_4gemm6kernel13GemmUniversalINS1_17GroupProblemShapeIN4cute5tupleIJiiiEEEEENS1_10collective13CollectiveMmaINS1_51MainloopSm100ArrayTmaUmmaWarpSpecializedBlockScaledILi2ELi8ELi1ENS6_IJiiNS5_1CILi1EEEEEEEENS6_IJNSC_ILi128EEENSC_ILi256EEESH_EEENS6_IJNS_12float_e2m1_tENS_13float_ue4m3_tEEEENS6_IJPNS6_IJlSD_NSC_ILi0EEEEEEPNS5_6LayoutINS6_IJNS6_IJNS6_IJNSC_ILi32EEENSC_ILi4EEEEEEiEEENS6_IJNS6_IJNSC_ILi16EEESR_EEEiEEENS6_IJSD_iEEEEEENS6_IJSW_NS6_IJNS6_IJSM_SD_EEENSC_ILi512EEEEEENS6_IJSM_iEEEEEEEEEEESL_S16_NS5_8TiledMMAINS5_8MMA_AtomIJNS5_17SM100_MMA_MXF4_SSISJ_SJ_fSK_Li128ELi256ELi16ELNS5_4UMMA5MajorE0ELS1B_0ELNS1A_7ScaleInE0ELS1C_0EEEEEENSP_INS6_IJSD_SD_SD_EEENS6_IJSM_SM_SM_EEEEENS6_IJNS5_10UnderscoreES1I_S1I_EEEEENS6_IJNS5_23SM90_TMA_LOAD_MULTICASTES1L_EEENS6_IJNS5_14ComposedLayoutINS5_7SwizzleILi3ELi4ELi3EEENS5_18smem_ptr_flag_bitsILi4EEENSP_INS6_IJNSC_ILi8EEESH_EEENS6_IJSH_SD_EEEEEEENSP_INS6_IJNS6_IJNS6_IJSS_SD_EEESV_EEESD_NS6_IJSD_SR_EEEEEENS6_IJNS6_IJNS6_IJSV_S10_EEESZ_EEESM_NS6_IJSR_S10_EEEEEEEEEEEvNS5_8identityES1M_NS6_IJS1W_NSP_INS6_IJNS6_IJNS6_IJSS_NSC_ILi2EEEEEESV_EEESD_S1Z_EEENS6_IJS22_SM_NS6_IJSR_NSC_ILi1024EEEEEEEEEEEEEEvS27_EENS_8epilogue10collective18CollectiveEpilogueINS2I_31Sm100PtrArrayTmaWarpSpecializedILi4ELi2ELi64ELb1ELb0EEEJSI_NS6_IJSG_NSC_ILi64EEEEEENS_6half_tESO_S2P_SO_NS2I_6fusion15FusionCallbacksIS2M_NS2Q_17LinearCombinationIS2P_fS2P_fLNS_15FloatRoundStyleE2EEESI_S2O_JEEENS5_5SM1004TMEM4LOAD26SM100_TMEM_LOAD_32dp32b64xENS5_13SM90_TMA_LOADENS1N_IS1P_NS1Q_ILi16EEENSP_INS6_IJS1S_S2N_EEENS6_IJS2N_SD_EEEEEEENS5_39AutoVectorizingCopyWithAssumedAlignmentILi128EEENS5_14SM90_TMA_STOREES35_S37_S37_EEEvvEEEEvNT_6ParamsE,"a",@progbits
	.sectionflags	@""
	.align	4
.nv.constant2._ZN7cutlass13device_kernelINS_4gemm6kernel13GemmUniversalINS1_17GroupProblemShapeIN4cute5tupleIJiiiEEEEENS1_10collective13CollectiveMmaINS1_51MainloopSm100ArrayTmaUmmaWarpSpecializedBlockScaledILi2ELi8ELi1ENS6_IJiiNS5_1CILi1EEEEEEEENS6_IJNSC_ILi128EEENSC_ILi256EEESH_EEENS6_IJNS_12float_e2m1_tENS_13float_ue4m3_tEEEENS6_IJPNS6_IJlSD_NSC_ILi0EEEEEEPNS5_6LayoutINS6_IJNS6_IJNS6_IJNSC_ILi32EEENSC_ILi4EEEEEEiEEENS6_IJNS6_IJNSC_ILi16EEESR_EEEiEEENS6_IJSD_iEEEEEENS6_IJSW_NS6_IJNS6_IJSM_SD_EEENSC_ILi512EEEEEENS6_IJSM_iEEEEEEEEEEESL_S16_NS5_8TiledMMAINS5_8MMA_AtomIJNS5_17SM100_MMA_MXF4_SSISJ_SJ_fSK_Li128ELi256ELi16ELNS5_4UMMA5MajorE0ELS1B_0ELNS1A_7ScaleInE0ELS1C_0EEEEEENSP_INS6_IJSD_SD_SD_EEENS6_IJSM_SM_SM_EEEEENS6_IJNS5_10UnderscoreES1I_S1I_EEEEENS6_IJNS5_23SM90_TMA_LOAD_MULTICASTES1L_EEENS6_IJNS5_14ComposedLayoutINS5_7SwizzleILi3ELi4ELi3EEENS5_18smem_ptr_flag_bitsILi4EEENSP_INS6_IJNSC_ILi8EEESH_EEENS6_IJSH_SD_EEEEEEENSP_INS6_IJNS6_IJNS6_IJSS_SD_EEESV_EEESD_NS6_IJSD_SR_EEEEEENS6_IJNS6_IJNS6_IJSV_S10_EEESZ_EEESM_NS6_IJSR_S10_EEEEEEEEEEEvNS5_8identityES1M_NS6_IJS1W_NSP_INS6_IJNS6_IJNS6_IJSS_NSC_ILi2EEEEEESV_EEESD_S1Z_EEENS6_IJS22_SM_NS6_IJSR_NSC_ILi1024EEEEEEEEEEEEEEvS27_EENS_8epilogue10collective18CollectiveEpilogueINS2I_31Sm100PtrArrayTmaWarpSpecializedILi4ELi2ELi64ELb1ELb0EEEJSI_NS6_IJSG_NSC_ILi64EEEEEENS_6half_tESO_S2P_SO_NS2I_6fusion15FusionCallbacksIS2M_NS2Q_17LinearCombinationIS2P_fS2P_fLNS_15FloatRoundStyleE2EEESI_S2O_JEEENS5_5SM1004TMEM4LOAD26SM100_TMEM_LOAD_32dp32b64xENS5_13SM90_TMA_LOADENS1N_IS1P_NS1Q_ILi16EEENSP_INS6_IJS1S_S2N_EEENS6_IJS2N_SD_EEEEEEENS5_39AutoVectorizingCopyWithAssumedAlignmentILi128EEENS5_14SM90_TMA_STOREES35_S37_S37_EEEvvEEEEvNT_6ParamsE:
        /*0000*/ 	.byte	0x40, 0x5c, 0x01, 0x00, 0x60, 0x7d, 0x00, 0x00, 0x60, 0x7d, 0x00, 0x00, 0x60, 0x7d, 0x00, 0x00
        /*0010*/ 	.byte	0x60, 0x7d, 0x00, 0x00, 0x60, 0x7d, 0x00, 0x00, 0x60, 0x7d, 0x00, 0x00, 0x60, 0x7d, 0x00, 0x00
        /*0020*/ 	.byte	0x30, 0x35, 0x01, 0x00, 0x60, 0x7d, 0x00, 0x00


//--------------------- .text._ZN7cutlass13device_kernelINS_4gemm6kernel13GemmUniversalINS1_17GroupProblemShapeIN4cute5tupleIJiiiEEEEENS1_10collective13CollectiveMmaINS1_51MainloopSm100ArrayTmaUmmaWarpSpecializedBlockScaledILi4ELi8ELi1ENS6_IJiiNS5_1CILi1EEEEEEEENS6_IJNSC_ILi256EEESG_SG_EEENS6_IJNS_12float_e2m1_tENS_13float_ue4m3_tEEEENS6_IJPNS6_IJlSD_NSC_ILi0EEEEEEPNS5_6LayoutINS6_IJNS6_IJNS6_IJNSC_ILi32EEENSC_ILi4EEEEEEiEEENS6_IJNS6_IJNSC_ILi16EEESQ_EEEiEEENS6_IJSD_iEEEEEENS6_IJSV_NS6_IJNS6_IJSL_SD_EEENSC_ILi512EEEEEENS6_IJSL_iEEEEEEEEEEESK_S15_NS5_8TiledMMAINS5_8MMA_AtomIJNS5_23SM100_MMA_MXF4_2x1SM_SSISI_SI_fSJ_Li256ELi256ELi16ELNS5_4UMMA5MajorE0ELS1A_0ELNS19_7ScaleInE0ELS1B_0EEEEEENSO_INS6_IJSD_SD_SD_EEENS6_IJSL_SL_SL_EEEEENS6_IJNS5_10UnderscoreES1H_S1H_EEEEENS6_IJNS5_28SM100_TMA_2SM_LOAD_MULTICASTES1K_EEENS6_IJNS5_14ComposedLayoutINS5_7SwizzleILi3ELi4ELi3EEENS5_18smem_ptr_flag_bitsILi4EEENSO_INS6_IJNSC_ILi8EEESG_EEENS6_IJSG_SD_EEEEEEENSO_INS6_IJNS6_IJNS6_IJSR_SD_EEESU_EEESD_NS6_IJSD_SQ_EEEEEENS6_IJNS6_IJNS6_IJSU_SZ_EEESY_EEESL_NS6_IJSQ_SZ_EEEEEEEEEEEvNS5_8identityES1L_NS6_IJS1V_NSO_INS6_IJNS6_IJNS6_IJSR_NSC_ILi2EEEEEESU_EEESD_S1Y_EEENS6_IJS21_SL_NS6_IJSQ_NSC_ILi1024EEEEEEEEEEEEEEvS26_EENS_8epilogue10collective18CollectiveEpilogueINS2H_31Sm100PtrArrayTmaWarpSpecializedILi4ELi2ELi64ELb1ELb0EEEJNS6_IJNSC_ILi128EEESG_SG_EEENS6_IJS2M_NSC_ILi64EEEEEENS_6half_tESN_S2Q_SN_NS2H_6fusion15FusionCallbacksIS2L_NS2R_17LinearCombinationIS2Q_fS2Q_fLNS_15FloatRoundStyleE2EEES2N_S2P_JEEENS5_5SM1004TMEM4LOAD26SM100_TMEM_LOAD_32dp32b64xENS5_13SM90_TMA_LOADENS1M_IS1O_NS1P_ILi16EEENSO_INS6_IJS1R_S2O_EEENS6_IJS2O_SD_EEEEEEENS5_39AutoVectorizingCopyWithAssumedAlignmentILi128EEENS5_14SM90_TMA_STOREES36_S38_S38_EEEvvEEEEvNT_6ParamsE --------------------------
	.section	.text._ZN7cutlass13device_kernelINS_4gemm6kernel13GemmUniversalINS1_17GroupProblemShapeIN4cute5tupleIJiiiEEEEENS1_10collective13CollectiveMmaINS1_51MainloopSm100ArrayTmaUmmaWarpSpecializedBlockScaledILi4ELi8ELi1ENS6_IJiiNS5_1CILi1EEEEEEEENS6_IJNSC_ILi256EEESG_SG_EEENS6_IJNS_12float_e2m1_tENS_13float_ue4m3_tEEEENS6_IJPNS6_IJlSD_NSC_ILi0EEEEEEPNS5_6LayoutINS6_IJNS6_IJNS6_IJNSC_ILi32EEENSC_ILi4EEEEEEiEEENS6_IJNS6_IJNSC_ILi16EEESQ_EEEiEEENS6_IJSD_iEEEEEENS6_IJSV_NS6_IJNS6_IJSL_SD_EEENSC_ILi512EEEEEENS6_IJSL_iEEEEEEEEEEESK_S15_NS5_8TiledMMAINS5_8MMA_AtomIJNS5_23SM100_MMA_MXF4_2x1SM_SSISI_SI_fSJ_Li256ELi256ELi16ELNS5_4UMMA5MajorE0ELS1A_0ELNS19_7ScaleInE0ELS1B_0EEEEEENSO_INS6_IJSD_SD_SD_EEENS6_IJSL_SL_SL_EEEEENS6_IJNS5_10UnderscoreES1H_S1H_EEEEENS6_IJNS5_28SM100_TMA_2SM_LOAD_MULTICASTES1K_EEENS6_IJNS5_14ComposedLayoutINS5_7SwizzleILi3ELi4ELi3EEENS5_18smem_ptr_flag_bitsILi4EEENSO_INS6_IJNSC_ILi8EEESG_EEENS6_IJSG_SD_EEEEEEENSO_INS6_IJNS6_IJNS6_IJSR_SD_EEESU_EEESD_NS6_IJSD_SQ_EEEEEENS6_IJNS6_IJNS6_IJSU_SZ_EEESY_EEESL_NS6_IJSQ_SZ_EEEEEEEEEEEvNS5_8identityES1L_NS6_IJS1V_NSO_INS6_IJNS6_IJNS6_IJSR_NSC_ILi2EEEEEESU_EEESD_S1Y_EEENS6_IJS21_SL_NS6_IJSQ_NSC_ILi1024EEEEEEEEEEEEEEvS26_EENS_8epilogue10collective18CollectiveEpilogueINS2H_31Sm100PtrArrayTmaWarpSpecializedILi4ELi2ELi64ELb1ELb0EEEJNS6_IJNSC_ILi128EEESG_SG_EEENS6_IJS2M_NSC_ILi64EEEEEENS_6half_tESN_S2Q_SN_NS2H_6fusion15FusionCallbacksIS2L_NS2R_17LinearCombinationIS2Q_fS2Q_fLNS_15FloatRoundStyleE2EEES2N_S2P_JEEENS5_5SM1004TMEM4LOAD26SM100_TMEM_LOAD_32dp32b64xENS5_13SM90_TMA_LOADENS1M_IS1O_NS1P_ILi16EEENSO_INS6_IJS1R_S2O_EEENS6_IJS2O_SD_EEEEEEENS5_39AutoVectorizingCopyWithAssumedAlignmentILi128EEENS5_14SM90_TMA_STOREES36_S38_S38_EEEvvEEEEvNT_6ParamsE,"ax",@progbits
	.align	128
.text._ZN7cutlass13device_kernelINS_4gemm6kernel13GemmUniversalINS1_17GroupProblemShapeIN4cute5tupleIJiiiEEEEENS1_10collective13CollectiveMmaINS1_51MainloopSm100ArrayTmaUmmaWarpSpecializedBlockScaledILi4ELi8ELi1ENS6_IJiiNS5_1CILi1EEEEEEEENS6_IJNSC_ILi256EEESG_SG_EEENS6_IJNS_12float_e2m1_tENS_13float_ue4m3_tEEEENS6_IJPNS6_IJlSD_NSC_ILi0EEEEEEPNS5_6LayoutINS6_IJNS6_IJNS6_IJNSC_ILi32EEENSC_ILi4EEEEEEiEEENS6_IJNS6_IJNSC_ILi16EEESQ_EEEiEEENS6_IJSD_iEEEEEENS6_IJSV_NS6_IJNS6_IJSL_SD_EEENSC_ILi512EEEEEENS6_IJSL_iEEEEEEEEEEESK_S15_NS5_8TiledMMAINS5_8MMA_AtomIJNS5_23SM100_MMA_MXF4_2x1SM_SSISI_SI_fSJ_Li256ELi256ELi16ELNS5_4UMMA5MajorE0ELS1A_0ELNS19_7ScaleInE0ELS1B_0EEEEEENSO_INS6_IJSD_SD_SD_EEENS6_IJSL_SL_SL_EEEEENS6_IJNS5_10UnderscoreES1H_S1H_EEEEENS6_IJNS5_28SM100_TMA_2SM_LOAD_MULTICASTES1K_EEENS6_IJNS5_14ComposedLayoutINS5_7SwizzleILi3ELi4ELi3EEENS5_18smem_ptr_flag_bitsILi4EEENSO_INS6_IJNSC_ILi8EEESG_EEENS6_IJSG_SD_EEEEEEENSO_INS6_IJNS6_IJNS6_IJSR_SD_EEESU_EEESD_NS6_IJSD_SQ_EEEEEENS6_IJNS6_IJNS6_IJSU_SZ_EEESY_EEESL_NS6_IJSQ_SZ_EEEEEEEEEEEvNS5_8identityES1L_NS6_IJS1V_NSO_INS6_IJNS6_IJNS6_IJSR_NSC_ILi2EEEEEESU_EEESD_S1Y_EEENS6_IJS21_SL_NS6_IJSQ_NSC_ILi1024EEEEEEEEEEEEEEvS26_EENS_8epilogue10collective18CollectiveEpilogueINS2H_31Sm100PtrArrayTmaWarpSpecializedILi4ELi2ELi64ELb1ELb0EEEJNS6_IJNSC_ILi128EEESG_SG_EEENS6_IJS2M_NSC_ILi64EEEEEENS_6half_tESN_S2Q_SN_NS2H_6fusion15FusionCallbacksIS2L_NS2R_17LinearCombinationIS2Q_fS2Q_fLNS_15FloatRoundStyleE2EEES2N_S2P_JEEENS5_5SM1004TMEM4LOAD26SM100_TMEM_LOAD_32dp32b64xENS5_13SM90_TMA_LOADENS1M_IS1O_NS1P_ILi16EEENSO_INS6_IJS1R_S2O_EEENS6_IJS2O_SD_EEEEEEENS5_39AutoVectorizingCopyWithAssumedAlignmentILi128EEENS5_14SM90_TMA_STOREES36_S38_S38_EEEvvEEEEvNT_6ParamsE:
        .type           _ZN7cutlass13device_kernelINS_4gemm6kernel13GemmUniversalINS1_17GroupProblemShapeIN4cute5tupleIJiiiEEEEENS1_10collective13CollectiveMmaINS1_51MainloopSm100ArrayTmaUmmaWarpSpecializedBlockScaledILi4ELi8ELi1ENS6_IJiiNS5_1CILi1EEEEEEEENS6_IJNSC_ILi256EEESG_SG_EEENS6_IJNS_12float_e2m1_tENS_13float_ue4m3_tEEEENS6_IJPNS6_IJlSD_NSC_ILi0EEEEEEPNS5_6LayoutINS6_IJNS6_IJNS6_IJNSC_ILi32EEENSC_ILi4EEEEEEiEEENS6_IJNS6_IJNSC_ILi16EEESQ_EEEiEEENS6_IJSD_iEEEEEENS6_IJSV_NS6_IJNS6_IJSL_SD_EEENSC_ILi512EEEEEENS6_IJSL_iEEEEEEEEEEESK_S15_NS5_8TiledMMAINS5_8MMA_AtomIJNS5_23SM100_MMA_MXF4_2x1SM_SSISI_SI_fSJ_Li256ELi256ELi16ELNS5_4UMMA5MajorE0ELS1A_0ELNS19_7ScaleInE0ELS1B_0EEEEEENSO_INS6_IJSD_SD_SD_EEENS6_IJSL_SL_SL_EEEEENS6_IJNS5_10UnderscoreES1H_S1H_EEEEENS6_IJNS5_28SM100_TMA_2SM_LOAD_MULTICASTES1K_EEENS6_IJNS5_14ComposedLayoutINS5_7SwizzleILi3ELi4ELi3EEENS5_18smem_ptr_flag_bitsILi4EEENSO_INS6_IJNSC_ILi8EEESG_EEENS6_IJSG_SD_EEEEEEENSO_INS6_IJNS6_IJNS6_IJSR_SD_EEESU_EEESD_NS6_IJSD_SQ_EEEEEENS6_IJNS6_IJNS6_IJSU_SZ_EEESY_EEESL_NS6_IJSQ_SZ_EEEEEEEEEEEvNS5_8identityES1L_NS6_IJS1V_NSO_INS6_IJNS6_IJNS6_IJSR_NSC_ILi2EEEEEESU_EEESD_S1Y_EEENS6_IJS21_SL_NS6_IJSQ_NSC_ILi1024EEEEEEEEEEEEEEvS26_EENS_8epilogue10collective18CollectiveEpilogueINS2H_31Sm100PtrArrayTmaWarpSpecializedILi4ELi2ELi64ELb1ELb0EEEJNS6_IJNSC_ILi128EEESG_SG_EEENS6_IJS2M_NSC_ILi64EEEEEENS_6half_tESN_S2Q_SN_NS2H_6fusion15FusionCallbacksIS2L_NS2R_17LinearCombinationIS2Q_fS2Q_fLNS_15FloatRoundStyleE2EEES2N_S2P_JEEENS5_5SM1004TMEM4LOAD26SM100_TMEM_LOAD_32dp32b64xENS5_13SM90_TMA_LOADENS1M_IS1O_NS1P_ILi16EEENSO_INS6_IJS1R_S2O_EEENS6_IJS2O_SD_EEEEEEENS5_39AutoVectorizingCopyWithAssumedAlignmentILi128EEENS5_14SM90_TMA_STOREES36_S38_S38_EEEvvEEEEvNT_6ParamsE,@function
        .size           _ZN7cutlass13device_kernelINS_4gemm6kernel13GemmUniversalINS1_17GroupProblemShapeIN4cute5tupleIJiiiEEEEENS1_10collective13CollectiveMmaINS1_51MainloopSm100ArrayTmaUmmaWarpSpecializedBlockScaledILi4ELi8ELi1ENS6_IJiiNS5_1CILi1EEEEEEEENS6_IJNSC_ILi256EEESG_SG_EEENS6_IJNS_12float_e2m1_tENS_13float_ue4m3_tEEEENS6_IJPNS6_IJlSD_NSC_ILi0EEEEEEPNS5_6LayoutINS6_IJNS6_IJNS6_IJNSC_ILi32EEENSC_ILi4EEEEEEiEEENS6_IJNS6_IJNSC_ILi16EEESQ_EEEiEEENS6_IJSD_iEEEEEENS6_IJSV_NS6_IJNS6_IJSL_SD_EEENSC_ILi512EEEEEENS6_IJSL_iEEEEEEEEEEESK_S15_NS5_8TiledMMAINS5_8MMA_AtomIJNS5_23SM100_MMA_MXF4_2x1SM_SSISI_SI_fSJ_Li256ELi256ELi16ELNS5_4UMMA5MajorE0ELS1A_0ELNS19_7ScaleInE0ELS1B_0EEEEEENSO_INS6_IJSD_SD_SD_EEENS6_IJSL_SL_SL_EEEEENS6_IJNS5_10UnderscoreES1H_S1H_EEEEENS6_IJNS5_28SM100_TMA_2SM_LOAD_MULTICASTES1K_EEENS6_IJNS5_14ComposedLayoutINS5_7SwizzleILi3ELi4ELi3EEENS5_18smem_ptr_flag_bitsILi4EEENSO_INS6_IJNSC_ILi8EEESG_EEENS6_IJSG_SD_EEEEEEENSO_INS6_IJNS6_IJNS6_IJSR_SD_EEESU_EEESD_NS6_IJSD_SQ_EEEEEENS6_IJNS6_IJNS6_IJSU_SZ_EEESY_EEESL_NS6_IJSQ_SZ_EEEEEEEEEEEvNS5_8identityES1L_NS6_IJS1V_NSO_INS6_IJNS6_IJNS6_IJSR_NSC_ILi2EEEEEESU_EEESD_S1Y_EEENS6_IJS21_SL_NS6_IJSQ_NSC_ILi1024EEEEEEEEEEEEEEvS26_EENS_8epilogue10collective18CollectiveEpilogueINS2H_31Sm100PtrArrayTmaWarpSpecializedILi4ELi2ELi64ELb1ELb0EEEJNS6_IJNSC_ILi128EEESG_SG_EEENS6_IJS2M_NSC_ILi64EEEEEENS_6half_tESN_S2Q_SN_NS2H_6fusion15FusionCallbacksIS2L_NS2R_17LinearCombinationIS2Q_fS2Q_fLNS_15FloatRoundStyleE2EEES2N_S2P_JEEENS5_5SM1004TMEM4LOAD26SM100_TMEM_LOAD_32dp32b64xENS5_13SM90_TMA_LOADENS1M_IS1O_NS1P_ILi16EEENSO_INS6_IJS1R_S2O_EEENS6_IJS2O_SD_EEEEEEENS5_39AutoVectorizingCopyWithAssumedAlignmentILi128EEENS5_14SM90_TMA_STOREES36_S38_S38_EEEvvEEEEvNT_6ParamsE,(.L_x_767 - _ZN7cutlass13device_kernelINS_4gemm6kernel13GemmUniversalINS1_17GroupProblemShapeIN4cute5tupleIJiiiEEEEENS1_10collective13CollectiveMmaINS1_51MainloopSm100ArrayTmaUmmaWarpSpecializedBlockScaledILi4ELi8ELi1ENS6_IJiiNS5_1CILi1EEEEEEEENS6_IJNSC_ILi256EEESG_SG_EEENS6_IJNS_12float_e2m1_tENS_13float_ue4m3_tEEEENS6_IJPNS6_IJlSD_NSC_ILi0EEEEEEPNS5_6LayoutINS6_IJNS6_IJNS6_IJNSC_ILi32EEENSC_ILi4EEEEEEiEEENS6_IJNS6_IJNSC_ILi16EEESQ_EEEiEEENS6_IJSD_iEEEEEENS6_IJSV_NS6_IJNS6_IJSL_SD_EEENSC_ILi512EEEEEENS6_IJSL_iEEEEEEEEEEESK_S15_NS5_8TiledMMAINS5_8MMA_AtomIJNS5_23SM100_MMA_MXF4_2x1SM_SSISI_SI_fSJ_Li256ELi256ELi16ELNS5_4UMMA5MajorE0ELS1A_0ELNS19_7ScaleInE0ELS1B_0EEEEEENSO_INS6_IJSD_SD_SD_EEENS6_IJSL_SL_SL_EEEEENS6_IJNS5_10UnderscoreES1H_S1H_EEEEENS6_IJNS5_28SM100_TMA_2SM_LOAD_MULTICASTES1K_EEENS6_IJNS5_14ComposedLayoutINS5_7SwizzleILi3ELi4ELi3EEENS5_18smem_ptr_flag_bitsILi4EEENSO_INS6_IJNSC_ILi8EEESG_EEENS6_IJSG_SD_EEEEEEENSO_INS6_IJNS6_IJNS6_IJSR_SD_EEESU_EEESD_NS6_IJSD_SQ_EEEEEENS6_IJNS6_IJNS6_IJSU_SZ_EEESY_EEESL_NS6_IJSQ_SZ_EEEEEEEEEEEvNS5_8identityES1L_NS6_IJS1V_NSO_INS6_IJNS6_IJNS6_IJSR_NSC_ILi2EEEEEESU_EEESD_S1Y_EEENS6_IJS21_SL_NS6_IJSQ_NSC_ILi1024EEEEEEEEEEEEEEvS26_EENS_8epilogue10collective18CollectiveEpilogueINS2H_31Sm100PtrArrayTmaWarpSpecializedILi4ELi2ELi64ELb1ELb0EEEJNS6_IJNSC_ILi128EEESG_SG_EEENS6_IJS2M_NSC_ILi64EEEEEENS_6half_tESN_S2Q_SN_NS2H_6fusion15FusionCallbacksIS2L_NS2R_17LinearCombinationIS2Q_fS2Q_fLNS_15FloatRoundStyleE2EEES2N_S2P_JEEENS5_5SM1004TMEM4LOAD26SM100_TMEM_LOAD_32dp32b64xENS5_13SM90_TMA_LOADENS1M_IS1O_NS1P_ILi16EEENSO_INS6_IJS1R_S2O_EEENS6_IJS2O_SD_EEEEEEENS5_39AutoVectorizingCopyWithAssumedAlignmentILi128EEENS5_14SM90_TMA_STOREES36_S38_S38_EEEvvEEEEvNT_6ParamsE)
        .other          _ZN7cutlass13device_kernelINS_4gemm6kernel13GemmUniversalINS1_17GroupProblemShapeIN4cute5tupleIJiiiEEEEENS1_10collective13CollectiveMmaINS1_51MainloopSm100ArrayTmaUmmaWarpSpecializedBlockScaledILi4ELi8ELi1ENS6_IJiiNS5_1CILi1EEEEEEEENS6_IJNSC_ILi256EEESG_SG_EEENS6_IJNS_12float_e2m1_tENS_13float_ue4m3_tEEEENS6_IJPNS6_IJlSD_NSC_ILi0EEEEEEPNS5_6LayoutINS6_IJNS6_IJNS6_IJNSC_ILi32EEENSC_ILi4EEEEEEiEEENS6_IJNS6_IJNSC_ILi16EEESQ_EEEiEEENS6_IJSD_iEEEEEENS6_IJSV_NS6_IJNS6_IJSL_SD_EEENSC_ILi512EEEEEENS6_IJSL_iEEEEEEEEEEESK_S15_NS5_8TiledMMAINS5_8MMA_AtomIJNS5_23SM100_MMA_MXF4_2x1SM_SSISI_SI_fSJ_Li256ELi256ELi16ELNS5_4UMMA5MajorE0ELS1A_0ELNS19_7ScaleInE0ELS1B_0EEEEEENSO_INS6_IJSD_SD_SD_EEENS6_IJSL_SL_SL_EEEEENS6_IJNS5_10UnderscoreES1H_S1H_EEEEENS6_IJNS5_28SM100_TMA_2SM_LOAD_MULTICASTES1K_EEENS6_IJNS5_14ComposedLayoutINS5_7SwizzleILi3ELi4ELi3EEENS5_18smem_ptr_flag_bitsILi4EEENSO_INS6_IJNSC_ILi8EEESG_EEENS6_IJSG_SD_EEEEEEENSO_INS6_IJNS6_IJNS6_IJSR_SD_EEESU_EEESD_NS6_IJSD_SQ_EEEEEENS6_IJNS6_IJNS6_IJSU_SZ_EEESY_EEESL_NS6_IJSQ_SZ_EEEEEEEEEEEvNS5_8identityES1L_NS6_IJS1V_NSO_INS6_IJNS6_IJNS6_IJSR_NSC_ILi2EEEEEESU_EEESD_S1Y_EEENS6_IJS21_SL_NS6_IJSQ_NSC_ILi1024EEEEEEEEEEEEEEvS26_EENS_8epilogue10collective18CollectiveEpilogueINS2H_31Sm100PtrArrayTmaWarpSpecializedILi4ELi2ELi64ELb1ELb0EEEJNS6_IJNSC_ILi128EEESG_SG_EEENS6_IJS2M_NSC_ILi64EEEEEENS_6half_tESN_S2Q_SN_NS2H_6fusion15FusionCallbacksIS2L_NS2R_17LinearCombinationIS2Q_fS2Q_fLNS_15FloatRoundStyleE2EEES2N_S2P_JEEENS5_5SM1004TMEM4LOAD26SM100_TMEM_LOAD_32dp32b64xENS5_13SM90_TMA_LOADENS1M_IS1O_NS1P_ILi16EEENSO_INS6_IJS1R_S2O_EEENS6_IJS2O_SD_EEEEEEENS5_39AutoVectorizingCopyWithAssumedAlignmentILi128EEENS5_14SM90_TMA_STOREES36_S38_S38_EEEvvEEEEvNT_6ParamsE,@"STO_CUDA_ENTRY STV_DEFAULT"
_ZN7cutlass13device_kernelINS_4gemm6kernel13GemmUniversalINS1_17GroupProblemShapeIN4cute5tupleIJiiiEEEEENS1_10collective13CollectiveMmaINS1_51MainloopSm100ArrayTmaUmmaWarpSpecializedBlockScaledILi4ELi8ELi1ENS6_IJiiNS5_1CILi1EEEEEEEENS6_IJNSC_ILi256EEESG_SG_EEENS6_IJNS_12float_e2m1_tENS_13float_ue4m3_tEEEENS6_IJPNS6_IJlSD_NSC_ILi0EEEEEEPNS5_6LayoutINS6_IJNS6_IJNS6_IJNSC_ILi32EEENSC_ILi4EEEEEEiEEENS6_IJNS6_IJNSC_ILi16EEESQ_EEEiEEENS6_IJSD_iEEEEEENS6_IJSV_NS6_IJNS6_IJSL_SD_EEENSC_ILi512EEEEEENS6_IJSL_iEEEEEEEEEEESK_S15_NS5_8TiledMMAINS5_8MMA_AtomIJNS5_23SM100_MMA_MXF4_2x1SM_SSISI_SI_fSJ_Li256ELi256ELi16ELNS5_4UMMA5MajorE0ELS1A_0ELNS19_7ScaleInE0ELS1B_0EEEEEENSO_INS6_IJSD_SD_SD_EEENS6_IJSL_SL_SL_EEEEENS6_IJNS5_10UnderscoreES1H_S1H_EEEEENS6_IJNS5_28SM100_TMA_2SM_LOAD_MULTICASTES1K_EEENS6_IJNS5_14ComposedLayoutINS5_7SwizzleILi3ELi4ELi3EEENS5_18smem_ptr_flag_bitsILi4EEENSO_INS6_IJNSC_ILi8EEESG_EEENS6_IJSG_SD_EEEEEEENSO_INS6_IJNS6_IJNS6_IJSR_SD_EEESU_EEESD_NS6_IJSD_SQ_EEEEEENS6_IJNS6_IJNS6_IJSU_SZ_EEESY_EEESL_NS6_IJSQ_SZ_EEEEEEEEEEEvNS5_8identityES1L_NS6_IJS1V_NSO_INS6_IJNS6_IJNS6_IJSR_NSC_ILi2EEEEEESU_EEESD_S1Y_EEENS6_IJS21_SL_NS6_IJSQ_NSC_ILi1024EEEEEEEEEEEEEEvS26_EENS_8epilogue10collective18CollectiveEpilogueINS2H_31Sm100PtrArrayTmaWarpSpecializedILi4ELi2ELi64ELb1ELb0EEEJNS6_IJNSC_ILi128EEESG_SG_EEENS6_IJS2M_NSC_ILi64EEEEEENS_6half_tESN_S2Q_SN_NS2H_6fusion15FusionCallbacksIS2L_NS2R_17LinearCombinationIS2Q_fS2Q_fLNS_15FloatRoundStyleE2EEES2N_S2P_JEEENS5_5SM1004TMEM4LOAD26SM100_TMEM_LOAD_32dp32b64xENS5_13SM90_TMA_LOADENS1M_IS1O_NS1P_ILi16EEENSO_INS6_IJS1R_S2O_EEENS6_IJS2O_SD_EEEEEEENS5_39AutoVectorizingCopyWithAssumedAlignmentILi128EEENS5_14SM90_TMA_STOREES36_S38_S38_EEEvvEEEEvNT_6ParamsE:
[----:B------:R-:W1:Y:S01]  /*0000*/  LDC R1, c[0x0][0x37c] ;  /* 0x0000df00ff017b82 */ /* 0x000e620000000800 */
[----:B------:R-:W2:Y:S07]  /*0010*/  S2R R134, SR_TID.X ;  /* 0x0000000000867919 */ /* 0x000eae0000002100 */
[----:B------:R-:W3:Y:S01]  /*0020*/  LDC.64 R2, c[0x0][0xc00] ;  /* 0x00030000ff027b82 */ /* 0x000ee20000000a00 */
[----:B------:R-:W-:-:S05]  /*0030*/  CS2R.32 R132, SR_CgaSize ;  /* 0x0000000000847805 */ /* 0x000fca0000008a00 */
[----:B------:R-:W-:-:S05]  /*0040*/  IMAD R132, R132, -0xa0, RZ ;  /* 0xffffff6084847824 */ /* 0x000fca00078e02ff */
[----:B------:R-:W-:-:S14]  /*0050*/  R2UR UR42, R132 ;  /* 0x00000000842a72ca */ /* 0x000fdc00000e0000 */
[----:B------:R-:W4:Y:S01]  /*0060*/  LDCU UR42, c[0x0][UR42+0x2a4] ;  /* 0x000054802a2a77ac */ /* 0x000f220008000800 */
[----:B------:R-:W-:Y:S01]  /*0070*/  IMAD.MOV.U32 R66, RZ, RZ, 0x480 ;  /* 0x00000480ff427424 */ /* 0x000fe200078e00ff */
[----:B------:R-:W-:Y:S01]  /*0080*/  LOP3.LUT R133, R133, 0xfffffffe, RZ, 0xc0, !PT ;  /* 0xfffffffe85857812 */ /* 0x000fe200078ec0ff */
[----:B------:R-:W-:Y:S01]  /*0090*/  IMAD.MOV.U32 R64, RZ, RZ, 0x680 ;  /* 0x00000680ff407424 */ /* 0x000fe200078e00ff */
[----:B------:R-:W-:-:S05]  /*00a0*/  CS2R.32 R132, SR_CgaSize ;  /* 0x0000000000847805 */ /* 0x000fca0000008a00 */
[----:B------:R-:W-:-:S05]  /*00b0*/  IMAD R132, R132, -0xa0, RZ ;  /* 0xffffff6084847824 */ /* 0x000fca00078e02ff */
[----:B------:R-:W-:-:S14]  /*00c0*/  R2UR UR43, R132 ;  /* 0x00000000842b72ca */ /* 0x000fdc00000e0000 */
[----:B------:R-:W4:Y:S01]  /*00d0*/  LDCU UR43, c[0x0][UR43+0x2a0] ;  /* 0x000054002b2b77ac */ /* 0x000f220008000800 */
[----:B------:R-:W-:Y:S01]  /*00e0*/  IMAD.MOV.U32 R65, RZ, RZ, 0x580 ;  /* 0x00000580ff417424 */ /* 0x000fe200078e00ff */
[----:B------:R-:W5:Y:S01]  /*00f0*/  S2UR UR5, SR_CgaCtaId ;  /* 0x00000000000579c3 */ /* 0x000f620000008800 */
[----:B------:R-:W-:Y:S01]  /*0100*/  UMOV UR4, 0x4 ;  /* 0x0000000400047882 */ /* 0x000fe20000000000 */
[----:B------:R-:W1:Y:S01]  /*0110*/  LDCU UR57, c[0x0][0x370] ;  /* 0x00006e00ff3977ac */ /* 0x000e620008000800 */
[----:B------:R-:W-:-:S05]  /*0120*/  ELECT P1, URZ, PT ;  /* 0x0000000000ff782f */ /* 0x000fca0003820000 */
[----:B------:R-:W-:Y:S01]  /*0130*/  S2UR UR7, SR_CTAID.X ;  /* 0x00000000000779c3 */ /* 0x000fe20000002500 */
[----:B----4-:R-:W-:-:S07]  /*0140*/  UIMAD UR56, UR43, UR42, URZ ;  /* 0x0000002a2b3872a4 */ /* 0x010fce000f8e02ff */
[----:B------:R-:W1:Y:S01]  /*0150*/  S2UR UR6, SR_CTAID.Y ;  /* 0x00000000000679c3 */ /* 0x000e620000002600 */
[----:B---3--:R-:W-:Y:S02]  /*0160*/  ISETP.NE.AND P0, PT, R3, UR42, PT ;  /* 0x0000002a03007c0c */ /* 0x008fe4000bf05270 */
[----:B------:R-:W-:Y:S02]  /*0170*/  @P1 LOP3.LUT R133, R133, 0x1, RZ, 0xfc, !PT ;  /* 0x0000000185851812 */ /* 0x000fe400078efcff */
[----:B------:R-:W-:Y:S01]  /*0180*/  ISETP.EQ.AND P0, PT, R2, UR43, !P0 ;  /* 0x0000002b02007c0c */ /* 0x000fe2000c702270 */
[----:B------:R-:W-:Y:S01]  /*0190*/  IMAD.MOV.U32 R2, RZ, RZ, 0x780 ;  /* 0x00000780ff027424 */ /* 0x000fe200078e00ff */
[----:B--2---:R-:W-:Y:S01]  /*01a0*/  SHF.R.U32.HI R122, RZ, 0x5, R134 ;  /* 0x00000005ff7a7819 */ /* 0x004fe20000011686 */
[----:B-----5:R-:W-:Y:S01]  /*01b0*/  ULOP3.LUT UR8, UR5, 0x1, URZ, 0xc0, !UPT ;  /* 0x0000000105087892 */ /* 0x020fe2000f8ec0ff */
[----:B------:R-:W-:Y:S02]  /*01c0*/  SEL R66, R66, 0x80, P0 ;  /* 0x0000008042427807 */ /* 0x000fe40000000000 */
[----:B------:R-:W-:Y:S01]  /*01d0*/  SEL R64, R64, 0x280, P0 ;  /* 0x0000028040407807 */ /* 0x000fe20000000000 */
[----:B------:R-:W2:Y:S01]  /*01e0*/  SHFL.IDX PT, R0, R122, RZ, 0x1f ;  /* 0x00001fff7a007589 */ /* 0x000ea200000e0000 */
[----:B------:R-:W-:Y:S01]  /*01f0*/  SEL R65, R65, 0x180, P0 ;  /* 0x0000018041417807 */ /* 0x000fe20000000000 */
[----:B------:R-:W-:Y:S01]  /*0200*/  IMAD.U32 R67, RZ, RZ, UR8 ;  /* 0x00000008ff437e24 */ /* 0x000fe2000f8e00ff */
[----:B------:R-:W-:Y:S01]  /*0210*/  SEL R2, R2, 0x380, P0 ;  /* 0x0000038002027807 */ /* 0x000fe20000000000 */
[----:B-1----:R-:W-:Y:S01]  /*0220*/  UIMAD UR41, UR6, UR57, UR7 ;  /* 0x00000039062972a4 */ /* 0x002fe2000f8e0207 */
[----:B--2---:R-:W-:-:S13]  /*0230*/  R2UR UR37, R0 ;  /* 0x00000000002572ca */ /* 0x004fda00000e0000 */
[----:B------:R-:W-:Y:S02]  /*0240*/  UISETP.GE.AND UP0, UPT, UR37, 0x8, UPT ;  /* 0x000000082500788c */ /* 0x000fe4000bf06270 */
[----:B------:R-:W-:Y:S02]  /*0250*/  UISETP.GT.AND UP1, UPT, UR37, 0x3, UPT ;  /* 0x000000032500788c */ /* 0x000fe4000bf24270 */
[----:B------:R-:W-:-:S04]  /*0260*/  USEL UR4, UR4, 0x8, !UP0 ;  /* 0x0000000804047887 */ /* 0x000fc8000c000000 */
[----:B------:R-:W-:-:S04]  /*0270*/  USEL UR4, UR4, UR37, UP1 ;  /* 0x0000002504047287 */ /* 0x000fc80008800000 */
[----:B------:R-:W-:Y:S02]  /*0280*/  UISETP.NE.AND UP0, UPT, UR4, 0x2, UPT ;  /* 0x000000020400788c */ /* 0x000fe4000bf05270 */
[----:B------:R-:W-:-:S07]  /*0290*/  IMAD.U32 R132, RZ, RZ, UR4 ;  /* 0x00000004ff847e24 */ /* 0x000fce000f8e00ff */
[----:B------:R-:W-:Y:S05]  /*02a0*/  BRA.U UP0, `(.L_x_0) ;  /* 0x0000000500ac7547 */ /* 0x000fea000b800000 */
[----:B------:R-:W1:Y:S01]  /*02b0*/  LDC.64 R84, c[0x0][0xc20] ;  /* 0x00030800ff547b82 */ /* 0x000e620000000a00 */
[----:B------:R-:W-:Y:S01]  /*02c0*/  ELECT P0, URZ, PT ;  /* 0x0000000000ff782f */ /* 0x000fe20003800000 */
[----:B------:R-:W-:Y:S01]  /*02d0*/  BSSY.RECONVERGENT B0, `(.L_x_1) ;  /* 0x0000066000007945 */ /* 0x000fe20003800200 */
[----:B------:R-:W-:-:S06]  /*02e0*/  UIMAD UR4, UR41, 0xe, URZ ;  /* 0x0000000e290478a4 */ /* 0x000fcc000f8e02ff */
[----:B------:R-:W-:-:S05]  /*02f0*/  MOV R0, UR4 ;  /* 0x0000000400007c02 */ /* 0x000fca0008000f00 */
[----:B------:R-:W-:Y:S05]  /*0300*/  @!P0 BRA `(.L_x_2) ;  /* 0x0000000400888947 */ /* 0x000fea0003800000 */
[----:B------:R-:W2:Y:S01]  /*0310*/  LDC.64 R52, c[0x0][R66+0x380] ;  /* 0x0000e00042347b82 */ /* 0x000ea20000000a00 */
[----:B------:R-:W-:Y:S02]  /*0320*/  UMOV UR4, 0x400 ;  /* 0x0000040000047882 */ /* 0x000fe40000000000 */
[----:B------:R-:W-:-:S05]  /*0330*/  ULEA UR4, UR5, UR4, 0x18 ;  /* 0x0000000405047291 */ /* 0x000fca000f8ec0ff */
[----:B------:R-:W2:Y:S08]  /*0340*/  LDC.64 R54, c[0x0][R66+0x388] ;  /* 0x0000e20042367b82 */ /* 0x000eb00000000a00 */
[----:B------:R-:W3:Y:S08]  /*0350*/  LDC.64 R48, c[0x0][R66+0x390] ;  /* 0x0000e40042307b82 */ /* 0x000ef00000000a00 */
[----:B------:R-:W3:Y:S08]  /*0360*/  LDC.64 R50, c[0x0][R66+0x398] ;  /* 0x0000e60042327b82 */ /* 0x000ef00000000a00 */
[----:B------:R-:W4:Y:S01]  /*0370*/  LDC.64 R44, c[0x0][R66+0x3a0] ;  /* 0x0000e800422c7b82 */ /* 0x000f220000000a00 */
[----:B--2---:R2:W-:Y:S07]  /*0380*/  STS.128 [UR4+0x480], R52 ;  /* 0x00048034ff007988 */ /* 0x0045ee0008000c04 */
[----:B------:R-:W4:Y:S08]  /*0390*/  LDC.64 R46, c[0x0][R66+0x3a8] ;  /* 0x0000ea00422e7b82 */ /* 0x000f300000000a00 */
[----:B------:R-:W5:Y:S01]  /*03a0*/  LDC.64 R40, c[0x0][R66+0x3b0] ;  /* 0x0000ec0042287b82 */ /* 0x000f620000000a00 */
[----:B---3--:R3:W-:Y:S07]  /*03b0*/  STS.128 [UR4+0x490], R48 ;  /* 0x00049030ff007988 */ /* 0x0087ee0008000c04 */
[----:B------:R-:W5:Y:S08]  /*03c0*/  LDC.64 R42, c[0x0][R66+0x3b8] ;  /* 0x0000ee00422a7b82 */ /* 0x000f700000000a00 */
[----:B------:R-:W1:Y:S01]  /*03d0*/  LDC.64 R36, c[0x0][R66+0x3c0] ;  /* 0x0000f00042247b82 */ /* 0x000e620000000a00 */
[----:B----4-:R4:W-:Y:S07]  /*03e0*/  STS.128 [UR4+0x4a0], R44 ;  /* 0x0004a02cff007988 */ /* 0x0109ee0008000c04 */
[----:B------:R-:W1:Y:S08]  /*03f0*/  LDC.64 R38, c[0x0][R66+0x3c8] ;  /* 0x0000f20042267b82 */ /* 0x000e700000000a00 */
[----:B------:R-:W2:Y:S01]  /*0400*/  LDC.64 R32, c[0x0][R66+0x3d0] ;  /* 0x0000f40042207b82 */ /* 0x000ea20000000a00 */
[----:B-----5:R5:W-:Y:S07]  /*0410*/  STS.128 [UR4+0x4b0], R40 ;  /* 0x0004b028ff007988 */ /* 0x020bee0008000c04 */
[----:B------:R-:W2:Y:S08]  /*0420*/  LDC.64 R34, c[0x0][R66+0x3d8] ;  /* 0x0000f60042227b82 */ /* 0x000eb00000000a00 */
[----:B------:R-:W3:Y:S01]  /*0430*/  LDC.64 R28, c[0x0][R66+0x3e0] ;  /* 0x0000f800421c7b82 */ /* 0x000ee20000000a00 */
[----:B-1----:R1:W-:Y:S07]  /*0440*/  STS.128 [UR4+0x4c0], R36 ;  /* 0x0004c024ff007988 */ /* 0x0023ee0008000c04 */
        /* <DEDUP_REMOVED lines=18> */
[----:B------:R-:W4:Y:S01]  /*0570*/  LDC.64 R6, c[0x0][R65+0x3c8] ;  /* 0x0000f20041067b82 */ /* 0x000f220000000a00 */
[----:B---3--:R3:W-:Y:S07]  /*0580*/  STS.128 [UR4+0x530], R8 ;  /* 0x00053008ff007988 */ /* 0x0087ee0008000c04 */
[----:B------:R-:W5:Y:S08]  /*0590*/  LDC.64 R80, c[0x0][R65+0x3d0] ;  /* 0x0000f40041507b82 */ /* 0x000f700000000a00 */
[----:B------:R-:W5:Y:S01]  /*05a0*/  LDC.64 R82, c[0x0][R65+0x3d8] ;  /* 0x0000f60041527b82 */ /* 0x000f620000000a00 */
[----:B----4-:R4:W-:Y:S07]  /*05b0*/  STS.128 [UR4+0x540], R4 ;  /* 0x00054004ff007988 */ /* 0x0109ee0008000c04 */
[----:B------:R-:W1:Y:S08]  /*05c0*/  LDC.64 R76, c[0x0][R65+0x3e0] ;  /* 0x0000f800414c7b82 */ /* 0x000e700000000a00 */
[----:B------:R-:W1:Y:S08]  /*05d0*/  LDC.64 R78, c[0x0][R65+0x3e8] ;  /* 0x0000fa00414e7b82 */ /* 0x000e700000000a00 */
[----:B------:R-:W2:Y:S01]  /*05e0*/  LDC.64 R72, c[0x0][R65+0x3f0] ;  /* 0x0000fc0041487b82 */ /* 0x000ea20000000a00 */
[----:B-----5:R1:W-:Y:S07]  /*05f0*/  STS.128 [UR4+0x550], R80 ;  /* 0x00055050ff007988 */ /* 0x0203ee0008000c04 */
[----:B------:R-:W2:Y:S08]  /*0600*/  LDC.64 R74, c[0x0][R65+0x3f8] ;  /* 0x0000fe00414a7b82 */ /* 0x000eb00000000a00 */
[----:B------:R-:W5:Y:S01]  /*0610*/  LDC.64 R68, c[0x0][R64+0x380] ;  /* 0x0000e00040447b82 */ /* 0x000f620000000a00 */
[----:B-1----:R1:W-:Y:S07]  /*0620*/  STS.128 [UR4+0x560], R76 ;  /* 0x0005604cff007988 */ /* 0x0023ee0008000c04 */
[----:B------:R-:W5:Y:S08]  /*0630*/  LDC.64 R70, c[0x0][R64+0x388] ;  /* 0x0000e20040467b82 */ /* 0x000f700000000a00 */
[----:B------:R-:W3:Y:S01]  /*0640*/  LDC.64 R60, c[0x0][R64+0x390] ;  /* 0x0000e400403c7b82 */ /* 0x000ee20000000a00 */
[----:B--2---:R1:W-:Y:S07]  /*0650*/  STS.128 [UR4+0x570], R72 ;  /* 0x00057048ff007988 */ /* 0x0043ee0008000c04 */
[----:B------:R-:W3:Y:S08]  /*0660*/  LDC.64 R62, c[0x0][R64+0x398] ;  /* 0x0000e600403e7b82 */ /* 0x000ef00000000a00 */
[----:B------:R-:W2:Y:S01]  /*0670*/  LDC.64 R56, c[0x0][R64+0x3a0] ;  /* 0x0000e80040387b82 */ /* 0x000ea20000000a00 */
[----:B-----5:R1:W-:Y:S07]  /*0680*/  STS.128 [UR4+0x580], R68 ;  /* 0x00058044ff007988 */ /* 0x0203ee0008000c04 */
[----:B------:R-:W2:Y:S08]  /*0690*/  LDC.64 R58, c[0x0][R64+0x3a8] ;  /* 0x0000ea00403a7b82 */ /* 0x000eb00000000a00 */
[----:B------:R-:W5:Y:S01]  /*06a0*/  LDC.64 R52, c[0x0][R64+0x3b0] ;  /* 0x0000ec0040347b82 */ /* 0x000f620000000a00 */
[----:B---3--:R1:W-:Y:S07]  /*06b0*/  STS.128 [UR4+0x590], R60 ;  /* 0x0005903cff007988 */ /* 0x0083ee0008000c04 */
        /* <DEDUP_REMOVED lines=34> */
[----:B----4-:R-:W4:Y:S01]  /*08e0*/  LDC.64 R4, c[0x0][R2+0x3f0] ;  /* 0x0000fc0002047b82 */ /* 0x010f220000000a00 */
[----:B---3--:R1:W-:Y:S07]  /*08f0*/  STS.128 [UR4+0x650], R12 ;  /* 0x0006500cff007988 */ /* 0x0083ee0008000c04 */
[----:B------:R-:W4:Y:S01]  /*0900*/  LDC.64 R6, c[0x0][R2+0x3f8] ;  /* 0x0000fe0002067b82 */ /* 0x000f220000000a00 */
[----:B--2---:R1:W-:Y:S04]  /*0910*/  STS.128 [UR4+0x660], R8 ;  /* 0x00066008ff007988 */ /* 0x0043e80008000c04 */
[----:B----4-:R1:W-:Y:S02]  /*0920*/  STS.128 [UR4+0x670], R4 ;  /* 0x00067004ff007988 */ /* 0x0103e40008000c04 */
.L_x_2:
[----:B------:R-:W-:Y:S05]  /*0930*/  BSYNC.RECONVERGENT B0 ;  /* 0x0000000000007941 */ /* 0x000fea0003800200 */
.L_x_1:
[----:B-1----:R-:W-:Y:S01]  /*0940*/  IMAD.WIDE.U32 R36, R0, 0x200, R84 ;  /* 0x0000020000247825 */ /* 0x002fe200078e0054 */
[----:B------:R-:W-:-:S06]  /*0950*/  NOP ;  /* 0x0000000000007918 */ /* 0x000fcc0000000000 */
.L_x_0:
[----:B------:R-:W-:-:S13]  /*0960*/  R2UR UR4, R132 ;  /* 0x00000000840472ca */ /* 0x000fda00000e0000 */
[----:B------:R-:W-:-:S09]  /*0970*/  UISETP.NE.AND UP0, UPT, UR4, 0x3, UPT ;  /* 0x000000030400788c */ /* 0x000fd2000bf05270 */
[----:B------:R-:W-:Y:S05]  /*0980*/  BRA.U UP0, `(.L_x_3) ;  /* 0x00000001007c7547 */ /* 0x000fea000b800000 */
[----:B------:R-:W1:Y:S01]  /*0990*/  LDC.64 R32, c[0x0][0xd00] ;  /* 0x00034000ff207b82 */ /* 0x000e620000000a00 */
[----:B------:R-:W-:Y:S01]  /*09a0*/  ELECT P0, URZ, PT ;  /* 0x0000000000ff782f */ /* 0x000fe20003800000 */
[----:B------:R-:W2:Y:S01]  /*09b0*/  LDCU.64 UR38, c[0x0][0xf00] ;  /* 0x0001e000ff2677ac */ /* 0x000ea20008000a00 */
[----:B------:R-:W-:-:S05]  /*09c0*/  UMOV UR4, 0x400 ;  /* 0x0000040000047882 */ /* 0x000fca0000000000 */
[----:B------:R-:W1:Y:S01]  /*09d0*/  LDC.64 R34, c[0x0][0xd08] ;  /* 0x00034200ff227b82 */ /* 0x000e620000000a00 */
[----:B------:R-:W-:-:S07]  /*09e0*/  ULEA UR4, UR5, UR4, 0x18 ;  /* 0x0000000405047291 */ /* 0x000fce000f8ec0ff */
[----:B------:R-:W3:Y:S08]  /*09f0*/  LDC.64 R28, c[0x0][0xd10] ;  /* 0x00034400ff1c7b82 */ /* 0x000ef00000000a00 */
[----:B------:R-:W3:Y:S08]  /*0a00*/  LDC.64 R30, c[0x0][0xd18] ;  /* 0x00034600ff1e7b82 */ /* 0x000ef00000000a00 */
[----:B------:R-:W4:Y:S01]  /*0a10*/  LDC.64 R24, c[0x0][0xd20] ;  /* 0x00034800ff187b82 */ /* 0x000f220000000a00 */
[----:B-1----:R1:W-:Y:S07]  /*0a20*/  @P0 STS.128 [UR4+0x380], R32 ;  /* 0x00038020ff000988 */ /* 0x0023ee0008000c04 */
[----:B------:R-:W4:Y:S08]  /*0a30*/  LDC.64 R26, c[0x0][0xd28] ;  /* 0x00034a00ff1a7b82 */ /* 0x000f300000000a00 */
[----:B------:R-:W5:Y:S01]  /*0a40*/  LDC.64 R20, c[0x0][0xd30] ;  /* 0x00034c00ff147b82 */ /* 0x000f620000000a00 */
[----:B---3--:R1:W-:Y:S07]  /*0a50*/  @P0 STS.128 [UR4+0x390], R28 ;  /* 0x0003901cff000988 */ /* 0x0083ee0008000c04 */
[----:B------:R-:W5:Y:S08]  /*0a60*/  LDC.64 R22, c[0x0][0xd38] ;  /* 0x00034e00ff167b82 */ /* 0x000f700000000a00 */
[----:B------:R-:W3:Y:S01]  /*0a70*/  LDC.64 R16, c[0x0][0xd40] ;  /* 0x00035000ff107b82 */ /* 0x000ee20000000a00 */
[----:B----4-:R1:W-:Y:S07]  /*0a80*/  @P0 STS.128 [UR4+0x3a0], R24 ;  /* 0x0003a018ff000988 */ /* 0x0103ee0008000c04 */
[----:B------:R-:W3:Y:S08]  /*0a90*/  LDC.64 R18, c[0x0][0xd48] ;  /* 0x00035200ff127b82 */ /* 0x000ef00000000a00 */
[----:B------:R-:W4:Y:S01]  /*0aa0*/  LDC.64 R12, c[0x0][0xd50] ;  /* 0x00035400ff0c7b82 */ /* 0x000f220000000a00 */
[----:B-----5:R1:W-:Y:S07]  /*0ab0*/  @P0 STS.128 [UR4+0x3b0], R20 ;  /* 0x0003b014ff000988 */ /* 0x0203ee0008000c04 */
[----:B------:R-:W4:Y:S08]  /*0ac0*/  LDC.64 R14, c[0x0][0xd58] ;  /* 0x00035600ff0e7b82 */ /* 0x000f300000000a00 */
[----:B------:R-:W5:Y:S01]  /*0ad0*/  LDC.64 R8, c[0x0][0xd60] ;  /* 0x00035800ff087b82 */ /* 0x000f620000000a00 */
[----:B---3--:R1:W-:Y:S07]  /*0ae0*/  @P0 STS.128 [UR4+0x3c0], R16 ;  /* 0x0003c010ff000988 */ /* 0x0083ee0008000c04 */
[----:B------:R-:W5:Y:S08]  /*0af0*/  LDC.64 R10, c[0x0][0xd68] ;  /* 0x00035a00ff0a7b82 */ /* 0x000f700000000a00 */
[----:B------:R-:W3:Y:S01]  /*0b00*/  LDC.64 R4, c[0x0][0xd70] ;  /* 0x00035c00ff047b82 */ /* 0x000ee20000000a00 */
[----:B----4-:R1:W-:Y:S07]  /*0b10*/  @P0 STS.128 [UR4+0x3d0], R12 ;  /* 0x0003d00cff000988 */ /* 0x0103ee0008000c04 */
[----:B------:R-:W3:Y:S01]  /*0b20*/  LDC.64 R6, c[0x0][0xd78] ;  /* 0x00035e00ff067b82 */ /* 0x000ee20000000a00 */
[----:B-----5:R1:W-:Y:S04]  /*0b30*/  @P0 STS.128 [UR4+0x3e0], R8 ;  /* 0x0003e008ff000988 */ /* 0x0203e80008000c04 */
[----:B---3--:R1:W-:Y:S01]  /*0b40*/  @P0 STS.128 [UR4+0x3f0], R4 ;  /* 0x0003f004ff000988 */ /* 0x0083e20008000c04 */
[----:B------:R-:W-:-:S04]  /*0b50*/  UIMAD UR4, UR41, 0xe, URZ ;  /* 0x0000000e290478a4 */ /* 0x000fc8000f8e02ff */
[----:B--2---:R-:W-:Y:S01]  /*0b60*/  UIMAD.WIDE.U32 UR38, UR4, 0x80, UR38 ;  /* 0x00000080042678a5 */ /* 0x004fe2000f8e0026 */
[----:B------:R-:W-:-:S11]  /*0b70*/  NOP ;  /* 0x0000000000007918 */ /* 0x000fd60000000000 */
.L_x_3:
[----:B------:R-:W2:Y:S01]  /*0b80*/  SHFL.IDX PT, R0, R122, RZ, 0x1f ;  /* 0x00001fff7a007589 */ /* 0x000ea200000e0000 */
[----:B------:R-:W-:Y:S02]  /*0b90*/  R2UR UR4, R132 ;  /* 0x00000000840472ca */ /* 0x000fe400000e0000 */
[----:B------:R-:W-:Y:S02]  /*0ba0*/  R2UR UR5, R67 ;  /* 0x00000000430572ca */ /* 0x000fe400000e0000 */
[----:B------:R-:W-:-:S09]  /*0bb0*/  LOP3.LUT R133, R133, 0xffffffef, RZ, 0xc0, !PT ;  /* 0xffffffef85857812 */ /* 0x000fd200078ec0ff */
[----:B------:R-:W-:Y:S02]  /*0bc0*/  UISETP.NE.AND UP1, UPT, UR4, 0x2, UPT ;  /* 0x000000020400788c */ /* 0x000fe4000bf25270 */
[----:B------:R-:W-:Y:S02]  /*0bd0*/  UISETP.NE.AND UP0, UPT, UR4, URZ, UPT ;  /* 0x000000ff0400728c */ /* 0x000fe4000bf05270 */
[----:B------:R-:W-:Y:S02]  /*0be0*/  UISETP.EQ.AND UP2, UPT, UR5, URZ, !UP1 ;  /* 0x000000ff0500728c */ /* 0x000fe4000cf42270 */
[----:B------:R-:W-:Y:S01]  /*0bf0*/  USEL UR40, URZ, 0x1, UP1 ;  /* 0x00000001ff287887 */ /* 0x000fe20008800000 */
[----:B--2---:R-:W-:-:S03]  /*0c00*/  ISETP.NE.AND P0, PT, R0, RZ, PT ;  /* 0x000000ff0000720c */ /* 0x004fc60003f05270 */
[----:B------:R-:W-:Y:S01]  /*0c10*/  USEL UR61, UR40, 0x2, UP0 ;  /* 0x00000002283d7887 */ /* 0x000fe20008000000 */
[----:B------:R-:W-:-:S13]  /*0c20*/  PLOP3.LUT P1, PT, P1, PT, UP2, 0x80, 0x8 ;  /* 0x000000000008781c */ /* 0x000fda0000f2f028 */
[----:B------:R-:W-:Y:S01]  /*0c30*/  @P1 LOP3.LUT R133, R133, 0x10, RZ, 0xfc, !PT ;  /* 0x0000001085851812 */ /* 0x000fe200078efcff */
[----:B------:R-:W-:Y:S06]  /*0c40*/  @P0 BRA `(.L_x_4) ;  /* 0x0000000800540947 */ /* 0x000fec0003800000 */
[----:B------:R-:W-:-:S04]  /*0c50*/  ULEA.HI UR4, UR43, UR43, URZ, 0x1 ;  /* 0x0000002b2b047291 */ /* 0x000fc8000f8f08ff */
[----:B------:R-:W-:-:S04]  /*0c60*/  ULEA.HI.SX32 UR4, UR4, UR42, 0x1f ;  /* 0x0000002a04047291 */ /* 0x000fc8000f8ffaff */
[----:B------:R-:W-:-:S04]  /*0c70*/  UIADD3 UR36, UPT, UPT, UR4, -0x1, URZ ;  /* 0xffffffff04247890 */ /* 0x000fc8000fffe0ff */
[----:B------:R-:W-:-:S09]  /*0c80*/  UISETP.NE.AND UP0, UPT, UR36, URZ, UPT ;  /* 0x000000ff2400728c */ /* 0x000fd2000bf05270 */
[----:B------:R-:W-:Y:S05]  /*0c90*/  BRA.U UP0, `(.L_x_5) ;  /* 0x0000000100407547 */ /* 0x000fea000b800000 */
[----:B-1----:R-:W-:Y:S01]  /*0ca0*/  MOV R14, 0x0 ;  /* 0x00000000000e7802 */ /* 0x002fe20000000f00 */
[----:B------:R-:W1:Y:S01]  /*0cb0*/  LDCU.64 UR8, c[0x4][0x90] ;  /* 0x01001200ff0877ac */ /* 0x000e620008000a00 */
[----:B------:R-:W-:Y:S02]  /*0cc0*/  HFMA2 R12, -RZ, RZ, 0, 5.9604644775390625e-08 ;  /* 0x00000001ff0c7431 */ /* 0x000fe400000001ff */
[----:B------:R-:W-:Y:S01]  /*0cd0*/  IMAD.MOV.U32 R8, RZ, RZ, 0x237 ;  /* 0x00000237ff087424 */ /* 0x000fe200078e00ff */
[----:B------:R-:W2:Y:S01]  /*0ce0*/  LDCU.64 UR6, c[0x4][0x98] ;  /* 0x01001300ff0677ac */ /* 0x000ea20008000a00 */
[----:B------:R-:W3:Y:S01]  /*0cf0*/  LDC.64 R14, c[0x4][R14] ;  /* 0x010000000e0e7b82 */ /* 0x000ee20000000a00 */
[----:B------:R-:W-:Y:S01]  /*0d00*/  IMAD.MOV.U32 R13, RZ, RZ, RZ ;  /* 0x000000ffff0d7224 */ /* 0x000fe200078e00ff */
[----:B------:R-:W4:Y:S01]  /*0d10*/  LDCU.64 UR4, c[0x4][0x30] ;  /* 0x01000600ff0477ac */ /* 0x000f220008000a00 */
[----:B-1----:R-:W-:Y:S01]  /*0d20*/  IMAD.U32 R4, RZ, RZ, UR8 ;  /* 0x00000008ff047e24 */ /* 0x002fe2000f8e00ff */
[----:B------:R-:W-:Y:S01]  /*0d30*/  MOV R5, UR9 ;  /* 0x0000000900057c02 */ /* 0x000fe20008000f00 */
[----:B--2---:R-:W-:Y:S01]  /*0d40*/  IMAD.U32 R6, RZ, RZ, UR6 ;  /* 0x00000006ff067e24 */ /* 0x004fe2000f8e00ff */
[----:B------:R-:W-:Y:S01]  /*0d50*/  MOV R7, UR7 ;  /* 0x0000000700077c02 */ /* 0x000fe20008000f00 */
[----:B----4-:R-:W-:Y:S01]  /*0d60*/  IMAD.U32 R10, RZ, RZ, UR4 ;  /* 0x00000004ff0a7e24 */ /* 0x010fe2000f8e00ff */
[----:B------:R-:W-:-:S02]  /*0d70*/  MOV R11, UR5 ;  /* 0x00000005000b7c02 */ /* 0x000fc40008000f00 */
[----:B------:R-:W-:-:S07]  /*0d80*/  LEPC R20, `(.L_x_5) ;  /* 0x000000001014794e */ /* 0x000fce0000000000 */
[----:B---3--:R-:W-:Y:S05]  /*0d90*/  CALL.ABS.NOINC R14 ;  /* 0x000000000e007343 */ /* 0x008fea0003c00000 */
.L_x_5:
[----:B------:R-:W-:-:S03]  /*0da0*/  UMOV UR4, 0xffffffff ;  /* 0xffffffff00047882 */ /* 0x000fc60000000000 */
[----:B------:R-:W-:Y:S05]  /*0db0*/  BRA.DIV UR4, `(.L_x_6) ;  /* 0x0000017604407947 */ /* 0x000fea000b800000 */
[----:B------:R-:W-:-:S13]  /*0dc0*/  ELECT P6, URZ, PT ;  /* 0x0000000000ff782f */ /* 0x000fda00038c0000 */
.L_x_285:
[----:B------:R-:W-:Y:S04]  /*0dd0*/  BSSY.RECONVERGENT B6, `(.L_x_4) ;  /* 0x000007c000067945 */ /* 0x000fe80003800200 */
[----:B------:R-:W-:Y:S05]  /*0de0*/  @!P6 BRA `(.L_x_7) ;  /* 0x0000000400e8e947 */ /* 0x000fea0003800000 */
[----:B-1----:R-:W1:Y:S01]  /*0df0*/  S2R R16, SR_CgaCtaId ;  /* 0x0000000000107919 */ /* 0x002e620000008800 */
[----:B------:R-:W-:Y:S01]  /*0e00*/  MOV R3, 0x400 ;  /* 0x0000040000037802 */ /* 0x000fe20000000f00 */
[----:B------:R-:W-:Y:S01]  /*0e10*/  UMOV UR6, 0x1 ;  /* 0x0000000100067882 */ /* 0x000fe20000000000 */
[----:B------:R-:W-:Y:S02]  /*0e20*/  UISETP.NE.AND UP0, UPT, UR36, URZ, UPT ;  /* 0x000000ff2400728c */ /* 0x000fe4000bf05270 */
[----:B------:R-:W-:-:S04]  /*0e30*/  UIADD3 UR6, UPT, UPT, -UR6, 0x100000, URZ ;  /* 0x0010000006067890 */ /* 0x000fc8000fffe1ff */
[----:B------:R-:W-:Y:S02]  /*0e40*/  USHF.L.U32 UR7, UR6, 0xb, URZ ;  /* 0x0000000b06077899 */ /* 0x000fe400080006ff */
[----:B------:R-:W-:Y:S01]  /*0e50*/  USHF.L.U32 UR6, UR6, 0x1, URZ ;  /* 0x0000000106067899 */ /* 0x000fe200080006ff */
[----:B-1----:R-:W-:-:S04]  /*0e60*/  LEA R16, R16, R3, 0x18 ;  /* 0x0000000310107211 */ /* 0x002fc800078ec0ff */
[----:B------:R-:W-:Y:S01]  /*0e70*/  R2UR UR4, R16 ;  /* 0x00000000100472ca */ /* 0x000fe200000e0000 */
[----:B------:R-:W1:-:S12]  /*0e80*/  FENCE.VIEW.ASYNC.S ;  /* 0x00000000000073c6 */ /* 0x000e580000000000 */
[----:B-1----:R1:W2:Y:S01]  /*0e90*/  SYNCS.EXCH.64 URZ, [UR4], UR6 ;  /* 0x0000000604ff75b2 */ /* 0x0022a20008000100 */
[----:B------:R-:W-:Y:S05]  /*0ea0*/  BRA.U UP0, `(.L_x_8) ;  /* 0x0000000100407547 */ /* 0x000fea000b800000 */
[----:B------:R-:W-:Y:S01]  /*0eb0*/  MOV R14, 0x0 ;  /* 0x00000000000e7802 */ /* 0x000fe20000000f00 */
[----:B------:R-:W3:Y:S01]  /*0ec0*/  LDCU.64 UR8, c[0x4][0xa0] ;  /* 0x01001400ff0877ac */ /* 0x000ee20008000a00 */
[----:B------:R-:W-:Y:S02]  /*0ed0*/  HFMA2 R12, -RZ, RZ, 0, 5.9604644775390625e-08 ;  /* 0x00000001ff0c7431 */ /* 0x000fe400000001ff */
[----:B------:R-:W-:Y:S01]  /*0ee0*/  IMAD.MOV.U32 R8, RZ, RZ, 0x187 ;  /* 0x00000187ff087424 */ /* 0x000fe200078e00ff */
[----:B-1----:R-:W1:Y:S01]  /*0ef0*/  LDCU.64 UR6, c[0x4][0xa8] ;  /* 0x01001500ff0677ac */ /* 0x002e620008000a00 */
[----:B------:R-:W4:Y:S01]  /*0f00*/  LDC.64 R14, c[0x4][R14] ;  /* 0x010000000e0e7b82 */ /* 0x000f220000000a00 */
[----:B------:R-:W-:Y:S01]  /*0f10*/  IMAD.MOV.U32 R13, RZ, RZ, RZ ;  /* 0x000000ffff0d7224 */ /* 0x000fe200078e00ff */
[----:B------:R-:W5:Y:S01]  /*0f20*/  LDCU.64 UR4, c[0x4][0x8] ;  /* 0x01000100ff0477ac */ /* 0x000f620008000a00 */
[----:B---3--:R-:W-:Y:S01]  /*0f30*/  IMAD.U32 R4, RZ, RZ, UR8 ;  /* 0x00000008ff047e24 */ /* 0x008fe2000f8e00ff */
[----:B------:R-:W-:Y:S01]  /*0f40*/  MOV R5, UR9 ;  /* 0x0000000900057c02 */ /* 0x000fe20008000f00 */
[----:B-1----:R-:W-:Y:S01]  /*0f50*/  IMAD.U32 R6, RZ, RZ, UR6 ;  /* 0x00000006ff067e24 */ /* 0x002fe2000f8e00ff */
[----:B------:R-:W-:Y:S01]  /*0f60*/  MOV R7, UR7 ;  /* 0x0000000700077c02 */ /* 0x000fe20008000f00 */
[----:B-----5:R-:W-:Y:S01]  /*0f70*/  IMAD.U32 R10, RZ, RZ, UR4 ;  /* 0x00000004ff0a7e24 */ /* 0x020fe2000f8e00ff */
[----:B------:R-:W-:-:S02]  /*0f80*/  MOV R11, UR5 ;  /* 0x00000005000b7c02 */ /* 0x000fc40008000f00 */
[----:B------:R-:W-:-:S07]  /*0f90*/  LEPC R20, `(.L_x_8) ;  /* 0x000000001014794e */ /* 0x000fce0000000000 */
[----:B--2-4-:R-:W-:Y:S05]  /*0fa0*/  CALL.ABS.NOINC R14 ;  /* 0x000000000e007343 */ /* 0x014fea0003c00000 */
.L_x_8:
[----:B-1----:R-:W-:Y:S01]  /*0fb0*/  R2UR UR4, R16 ;  /* 0x00000000100472ca */ /* 0x002fe200000e0000 */
[----:B------:R-:W-:Y:S01]  /*0fc0*/  UMOV UR8, 0x1 ;  /* 0x0000000100087882 */ /* 0x000fe20000000000 */
[----:B------:R-:W-:-:S04]  /*0fd0*/  UIADD3 UR6, UPT, UPT, -UR36, 0x100000, URZ ;  /* 0x0010000024067890 */ /* 0x000fc8000fffe1ff */
[----:B------:R-:W-:Y:S02]  /*0fe0*/  USHF.L.U32 UR7, UR6, 0xb, URZ ;  /* 0x0000000b06077899 */ /* 0x000fe400080006ff */
[----:B------:R-:W-:Y:S02]  /*0ff0*/  USHF.L.U32 UR6, UR6, 0x1, URZ ;  /* 0x0000000106067899 */ /* 0x000fe400080006ff */
[----:B------:R-:W-:-:S04]  /*1000*/  UIADD3 UR8, UPT, UPT, -UR8, 0x100000, URZ ;  /* 0x0010000008087890 */ /* 0x000fc8000fffe1ff */
[----:B------:R-:W-:Y:S02]  /*1010*/  USHF.L.U32 UR9, UR8, 0xb, URZ ;  /* 0x0000000b08097899 */ /* 0x000fe400080006ff */
[----:B------:R-:W-:Y:S02]  /*1020*/  USHF.L.U32 UR8, UR8, 0x1, URZ ;  /* 0x0000000108087899 */ /* 0x000fe400080006ff */
[----:B------:R-:W-:Y:S01]  /*1030*/  UISETP.NE.AND UP0, UPT, UR36, URZ, UPT ;  /* 0x000000ff2400728c */ /* 0x000fe2000bf05270 */
[----:B------:R-:W1:Y:S02]  /*1040*/  FENCE.VIEW.ASYNC.S ;  /* 0x00000000000073c6 */ /* 0x000e640000000000 */
[----:B-1----:R1:W3:Y:S07]  /*1050*/  SYNCS.EXCH.64 URZ, [UR4+0x20], UR6 ;  /* 0x0000200604ff75b2 */ /* 0x0022ee0008000100 */
[----:B------:R1:W4:Y:S01]  /*1060*/  SYNCS.EXCH.64 URZ, [UR4+0x8], UR8 ;  /* 0x0000080804ff75b2 */ /* 0x0003220008000100 */
[----:B------:R-:W-:Y:S05]  /*1070*/  BRA.U UP0, `(.L_x_9) ;  /* 0x0000000100407547 */ /* 0x000fea000b800000 */
[----:B------:R-:W-:Y:S01]  /*1080*/  MOV R14, 0x0 ;  /* 0x00000000000e7802 */ /* 0x000fe20000000f00 */
[----:B-1----:R-:W1:Y:S01]  /*1090*/  LDCU.64 UR8, c[0x4][0xa0] ;  /* 0x01001400ff0877ac */ /* 0x002e620008000a00 */
[----:B------:R-:W-:Y:S02]  /*10a0*/  HFMA2 R12, -RZ, RZ, 0, 5.9604644775390625e-08 ;  /* 0x00000001ff0c7431 */ /* 0x000fe400000001ff */
[----:B------:R-:W-:Y:S01]  /*10b0*/  IMAD.MOV.U32 R8, RZ, RZ, 0x187 ;  /* 0x00000187ff087424 */ /* 0x000fe200078e00ff */
[----:B------:R-:W5:Y:S01]  /*10c0*/  LDCU.64 UR6, c[0x4][0xa8] ;  /* 0x01001500ff0677ac */ /* 0x000f620008000a00 */
[----:B------:R-:W2:Y:S01]  /*10d0*/  LDC.64 R14, c[0x4][R14] ;  /* 0x010000000e0e7b82 */ /* 0x000ea20000000a00 */
[----:B------:R-:W-:Y:S01]  /*10e0*/  IMAD.MOV.U32 R13, RZ, RZ, RZ ;  /* 0x000000ffff0d7224 */ /* 0x000fe200078e00ff */
[----:B------:R-:W3:Y:S01]  /*10f0*/  LDCU.64 UR4, c[0x4][0x8] ;  /* 0x01000100ff0477ac */ /* 0x000ee20008000a00 */
[----:B-1----:R-:W-:Y:S01]  /*1100*/  IMAD.U32 R4, RZ, RZ, UR8 ;  /* 0x00000008ff047e24 */ /* 0x002fe2000f8e00ff */
[----:B------:R-:W-:Y:S01]  /*1110*/  MOV R5, UR9 ;  /* 0x0000000900057c02 */ /* 0x000fe20008000f00 */
[----:B-----5:R-:W-:Y:S01]  /*1120*/  IMAD.U32 R6, RZ, RZ, UR6 ;  /* 0x00000006ff067e24 */ /* 0x020fe2000f8e00ff */
[----:B------:R-:W-:Y:S01]  /*1130*/  MOV R7, UR7 ;  /* 0x0000000700077c02 */ /* 0x000fe20008000f00 */
[----:B---3--:R-:W-:Y:S01]  /*1140*/  IMAD.U32 R10, RZ, RZ, UR4 ;  /* 0x00000004ff0a7e24 */ /* 0x008fe2000f8e00ff */
[----:B------:R-:W-:-:S02]  /*1150*/  MOV R11, UR5 ;  /* 0x00000005000b7c02 */ /* 0x000fc40008000f00 */
[----:B------:R-:W-:-:S07]  /*1160*/  LEPC R20, `(.L_x_9) ;  /* 0x000000001014794e */ /* 0x000fce0000000000 */
[----:B--2-4-:R-:W-:Y:S05]  /*1170*/  CALL.ABS.NOINC R14 ;  /* 0x000000000e007343 */ /* 0x014fea0003c00000 */
.L_x_9:
        /* <DEDUP_REMOVED lines=10> */
[----:B-1----:R1:W1:Y:S07]  /*1220*/  SYNCS.EXCH.64 URZ, [UR4+0x28], UR6 ;  /* 0x0000280604ff75b2 */ /* 0x00226e0008000100 */
[----:B------:R1:W1:Y:S01]  /*1230*/  SYNCS.EXCH.64 URZ, [UR4+0x10], UR8 ;  /* 0x0000100804ff75b2 */ /* 0x0002620008000100 */
        /* <DEDUP_REMOVED lines=17> */
.L_x_10:
        /* <DEDUP_REMOVED lines=29> */
.L_x_11:
[----:B-1----:R-:W-:Y:S01]  /*1520*/  R2UR UR6, R16 ;  /* 0x00000000100672ca */ /* 0x002fe200000e0000 */
[----:B------:R-:W-:-:S04]  /*1530*/  UIADD3 UR4, UPT, UPT, -UR36, 0x100000, URZ ;  /* 0x0010000024047890 */ /* 0x000fc8000fffe1ff */
[----:B------:R-:W-:Y:S02]  /*1540*/  USHF.L.U32 UR5, UR4, 0xb, URZ ;  /* 0x0000000b04057899 */ /* 0x000fe400080006ff */
[----:B------:R-:W-:Y:S01]  /*1550*/  USHF.L.U32 UR4, UR4, 0x1, URZ ;  /* 0x0000000104047899 */ /* 0x000fe200080006ff */
[----:B------:R-:W1:Y:S11]  /*1560*/  FENCE.VIEW.ASYNC.S ;  /* 0x00000000000073c6 */ /* 0x000e760000000000 */
[----:B-1----:R1:W1:Y:S01]  /*1570*/  SYNCS.EXCH.64 URZ, [UR6+0x38], UR4 ;  /* 0x0000380406ff75b2 */ /* 0x0022620008000100 */
[----:B------:R-:W-:Y:S01]  /*1580*/  NOP ;  /* 0x0000000000007918 */ /* 0x000fe20000000000 */
.L_x_7:
[----:B-1----:R-:W-:Y:S05]  /*1590*/  BSYNC.RECONVERGENT B6 ;  /* 0x0000000000067941 */ /* 0x002fea0003800200 */
.L_x_4:
[----:B------:R-:W-:Y:S01]  /*15a0*/  UMOV UR4, 0xffffffff ;  /* 0xffffffff00047882 */ /* 0x000fe20000000000 */
[----:B------:R-:W-:Y:S02]  /*15b0*/  NOP ;  /* 0x0000000000007918 */ /* 0x000fe40000000000 */
[----:B------:R-:W-:Y:S05]  /*15c0*/  BRA.DIV UR4, `(.L_x_12) ;  /* 0x0000016e04547947 */ /* 0x000fea000b800000 */
.L_x_288:
[----:B------:R-:W-:-:S03]  /*15d0*/  UMOV UR4, 0xffffffff ;  /* 0xffffffff00047882 */ /* 0x000fc60000000000 */
[----:B------:R-:W-:Y:S05]  /*15e0*/  BRA.DIV UR4, `(.L_x_13) ;  /* 0x0000016e04747947 */ /* 0x000fea000b800000 */
.L_x_291:
[----:B------:R-:W-:-:S03]  /*15f0*/  UMOV UR4, 0xffffffff ;  /* 0xffffffff00047882 */ /* 0x000fc60000000000 */
[----:B------:R-:W-:Y:S05]  /*1600*/  BRA.DIV UR4, `(.L_x_14) ;  /* 0x0000016e048c7947 */ /* 0x000fea000b800000 */
[----:B-1----:R1:W1:Y:S02]  /*1610*/  SHFL.IDX PT, R14, R122, RZ, 0x1f ;  /* 0x00001fff7a0e7589 */ /* 0x00226400000e0000 */
.L_x_294:
[----:B-1----:R-:W-:-:S13]  /*1620*/  ISETP.NE.AND P0, PT, R14, 0x1, PT ;  /* 0x000000010e00780c */ /* 0x002fda0003f05270 */
[----:B------:R-:W-:Y:S05]  /*1630*/  @P0 BRA `(.L_x_15) ;  /* 0x00000000006c0947 */ /* 0x000fea0003800000 */
[----:B------:R-:W-:-:S03]  /*1640*/  UMOV UR4, 0xffffffff ;  /* 0xffffffff00047882 */ /* 0x000fc60000000000 */
[----:B------:R-:W-:Y:S05]  /*1650*/  BRA.DIV UR4, `(.L_x_16) ;  /* 0x0000016e04a07947 */ /* 0x000fea000b800000 */
[----:B------:R-:W-:-:S13]  /*1660*/  ELECT P6, URZ, PT ;  /* 0x0000000000ff782f */ /* 0x000fda00038c0000 */
.L_x_297:
[----:B------:R-:W-:Y:S04]  /*1670*/  BSSY.RECONVERGENT B0, `(.L_x_15) ;  /* 0x0000017000007945 */ /* 0x000fe80003800200 */
[----:B------:R-:W-:Y:S05]  /*1680*/  @!P6 BRA `(.L_x_17) ;  /* 0x000000000054e947 */ /* 0x000fea0003800000 */
[----:B------:R-:W1:Y:S01]  /*1690*/  S2UR UR4, SR_CgaCtaId ;  /* 0x00000000000479c3 */ /* 0x000e620000008800 */
[----:B------:R-:W-:Y:S01]  /*16a0*/  UMOV UR5, 0x400 ;  /* 0x0000040000057882 */ /* 0x000fe20000000000 */
[----:B------:R-:W-:Y:S01]  /*16b0*/  UMOV UR8, 0x20 ;  /* 0x0000002000087882 */ /* 0x000fe20000000000 */
[----:B------:R-:W-:Y:S01]  /*16c0*/  UMOV UR6, 0x80 ;  /* 0x0000008000067882 */ /* 0x000fe20000000000 */
[----:B------:R-:W-:-:S04]  /*16d0*/  UIADD3 UR8, UPT, UPT, -UR8, 0x100000, URZ ;  /* 0x0010000008087890 */ /* 0x000fc8000fffe1ff */
[----:B------:R-:W-:Y:S02]  /*16e0*/  USHF.L.U32 UR9, UR8, 0xb, URZ ;  /* 0x0000000b08097899 */ /* 0x000fe400080006ff */
[----:B------:R-:W-:Y:S02]  /*16f0*/  USHF.L.U32 UR8, UR8, 0x1, URZ ;  /* 0x0000000108087899 */ /* 0x000fe400080006ff */
[----:B------:R-:W-:-:S04]  /*1700*/  UIADD3 UR6, UPT, UPT, -UR6, 0x100000, URZ ;  /* 0x0010000006067890 */ /* 0x000fc8000fffe1ff */
[----:B------:R-:W-:Y:S02]  /*1710*/  USHF.L.U32 UR7, UR6, 0xb, URZ ;  /* 0x0000000b06077899 */ /* 0x000fe400080006ff */
[----:B------:R-:W-:Y:S02]  /*1720*/  USHF.L.U32 UR6, UR6, 0x1, URZ ;  /* 0x0000000106067899 */ /* 0x000fe400080006ff */
[----:B-1----:R-:W-:Y:S01]  /*1730*/  ULEA UR4, UR4, UR5, 0x18 ;  /* 0x0000000504047291 */ /* 0x002fe2000f8ec0ff */
[----:B------:R-:W1:Y:S11]  /*1740*/  FENCE.VIEW.ASYNC.S ;  /* 0x00000000000073c6 */ /* 0x000e760000000000 */
[----:B-1----:R1:W1:Y:S01]  /*1750*/  SYNCS.EXCH.64 URZ, [UR4+0x40], UR8 ;  /* 0x0000400804ff75b2 */ /* 0x0022620008000100 */
[----:B------:R1:W1:Y:S01]  /*1760*/  SYNCS.EXCH.64 URZ, [UR4+0x60], UR6 ;  /* 0x0000600604ff75b2 */ /* 0x0002620008000100 */
[----:B------:R1:W1:Y:S01]  /*1770*/  SYNCS.EXCH.64 URZ, [UR4+0x48], UR8 ;  /* 0x0000480804ff75b2 */ /* 0x0002620008000100 */
[----:B------:R1:W1:Y:S01]  /*1780*/  SYNCS.EXCH.64 URZ, [UR4+0x68], UR6 ;  /* 0x0000680604ff75b2 */ /* 0x0002620008000100 */
[----:B------:R1:W1:Y:S01]  /*1790*/  SYNCS.EXCH.64 URZ, [UR4+0x50], UR8 ;  /* 0x0000500804ff75b2 */ /* 0x0002620008000100 */
[----:B------:R1:W1:Y:S01]  /*17a0*/  SYNCS.EXCH.64 URZ, [UR4+0x70], UR6 ;  /* 0x0000700604ff75b2 */ /* 0x0002620008000100 */
[----:B------:R1:W1:Y:S01]  /*17b0*/  SYNCS.EXCH.64 URZ, [UR4+0x58], UR8 ;  /* 0x0000580804ff75b2 */ /* 0x0002620008000100 */
[----:B------:R1:W1:Y:S01]  /*17c0*/  SYNCS.EXCH.64 URZ, [UR4+0x78], UR6 ;  /* 0x0000780604ff75b2 */ /* 0x0002620008000100 */
[----:B------:R-:W-:Y:S01]  /*17d0*/  NOP ;  /* 0x0000000000007918 */ /* 0x000fe20000000000 */
.L_x_17:
[----:B-1----:R-:W-:Y:S05]  /*17e0*/  BSYNC.RECONVERGENT B0 ;  /* 0x0000000000007941 */ /* 0x002fea0003800200 */
.L_x_15:
[----:B------:R-:W-:Y:S01]  /*17f0*/  UMOV UR4, 0xffffffff ;  /* 0xffffffff00047882 */ /* 0x000fe20000000000 */
[----:B------:R-:W-:Y:S02]  /*1800*/  NOP ;  /* 0x0000000000007918 */ /* 0x000fe40000000000 */
[----:B------:R-:W-:Y:S05]  /*1810*/  BRA.DIV UR4, `(.L_x_18) ;  /* 0x0000016e04507947 */ /* 0x000fea000b800000 */
[----:B------:R1:W1:Y:S02]  /*1820*/  SHFL.IDX PT, R14, R122, RZ, 0x1f ;  /* 0x00001fff7a0e7589 */ /* 0x00026400000e0000 */
.L_x_300:
[----:B-1----:R-:W-:-:S13]  /*1830*/  ISETP.NE.AND P0, PT, R14, 0x3, PT ;  /* 0x000000030e00780c */ /* 0x002fda0003f05270 */
[----:B------:R-:W-:Y:S05]  /*1840*/  @P0 BRA `(.L_x_19) ;  /* 0x0000000000440947 */ /* 0x000fea0003800000 */
[----:B------:R-:W-:-:S03]  /*1850*/  UMOV UR4, 0xffffffff ;  /* 0xffffffff00047882 */ /* 0x000fc60000000000 */
[----:B------:R-:W-:Y:S05]  /*1860*/  BRA.DIV UR4, `(.L_x_20) ;  /* 0x0000016e04647947 */ /* 0x000fea000b800000 */
[----:B------:R-:W-:-:S13]  /*1870*/  ELECT P6, URZ, PT ;  /* 0x0000000000ff782f */ /* 0x000fda00038c0000 */
.L_x_303:
[----:B------:R-:W-:Y:S01]  /*1880*/  VOTEU.ANY UP0, P6 ;  /* 0x0000000000ff7886 */ /* 0x000fe20003000100 */
[----:B------:R-:W-:Y:S01]  /*1890*/  UMOV UR4, 0x20 ;  /* 0x0000002000047882 */ /* 0x000fe20000000000 */
[----:B------:R-:W-:-:S03]  /*18a0*/  VOTEU.ANY UP1, P6 ;  /* 0x0000000000ff7886 */ /* 0x000fc60003020100 */
[----:B------:R-:W1:Y:S01]  /*18b0*/  @UP0 S2UR UR6, SR_CgaCtaId ;  /* 0x00000000000609c3 */ /* 0x000e620000008800 */
[----:B------:R-:W-:Y:S01]  /*18c0*/  @UP0 UMOV UR7, 0x400 ;  /* 0x0000040000070882 */ /* 0x000fe20000000000 */
[----:B------:R-:W-:-:S04]  /*18d0*/  @UP0 UIADD3 UR4, UPT, UPT, -UR4, 0x100000, URZ ;  /* 0x0010000004040890 */ /* 0x000fc8000fffe1ff */
[----:B------:R-:W-:Y:S02]  /*18e0*/  @UP0 USHF.L.U32 UR5, UR4, 0xb, URZ ;  /* 0x0000000b04050899 */ /* 0x000fe400080006ff */
[----:B------:R-:W-:Y:S02]  /*18f0*/  @UP0 USHF.L.U32 UR4, UR4, 0x1, URZ ;  /* 0x0000000104040899 */ /* 0x000fe400080006ff */
[----:B-1----:R-:W-:Y:S01]  /*1900*/  @UP0 ULEA UR6, UR6, UR7, 0x18 ;  /* 0x0000000706060291 */ /* 0x002fe2000f8ec0ff */
[----:B------:R-:W-:Y:S01]  /*1910*/  VOTEU.ANY UP0, P6 ;  /* 0x0000000000ff7886 */ /* 0x000fe20003000100 */
[----:B------:R-:W1:Y:S10]  /*1920*/  FENCE.VIEW.ASYNC.S ;  /* 0x00000000000073c6 */ /* 0x000e740000000000 */
[----:B-1----:R1:W1:Y:S01]  /*1930*/  @UP1 SYNCS.EXCH.64 URZ, [UR6+0x80], UR4 ;  /* 0x0000800406ff15b2 */ /* 0x0022620008000100 */
[----:B------:R1:W1:Y:S01]  /*1940*/  @UP0 SYNCS.EXCH.64 URZ, [UR6+0x88], UR4 ;  /* 0x0000880406ff05b2 */ /* 0x0002620008000100 */
[----:B------:R-:W-:Y:S01]  /*1950*/  NOP ;  /* 0x0000000000007918 */ /* 0x000fe20000000000 */
.L_x_19:
[----:B-1----:R-:W-:Y:S01]  /*1960*/  UMOV UR4, 0xffffffff ;  /* 0xffffffff00047882 */ /* 0x002fe20000000000 */
[----:B------:R-:W-:Y:S02]  /*1970*/  NOP ;  /* 0x0000000000007918 */ /* 0x000fe40000000000 */
[----:B------:R-:W-:Y:S05]  /*1980*/  BRA.DIV UR4, `(.L_x_21) ;  /* 0x0000016e043c7947 */ /* 0x000fea000b800000 */
[----:B------:R1:W1:Y:S02]  /*1990*/  SHFL.IDX PT, R14, R122, RZ, 0x1f ;  /* 0x00001fff7a0e7589 */ /* 0x00026400000e0000 */
.L_x_306:
[----:B-1----:R-:W-:-:S13]  /*19a0*/  ISETP.NE.AND P0, PT, R14, 0x4, PT ;  /* 0x000000040e00780c */ /* 0x002fda0003f05270 */
[----:B------:R-:W-:Y:S05]  /*19b0*/  @P0 BRA `(.L_x_22) ;  /* 0x00000000008c0947 */ /* 0x000fea0003800000 */
[----:B------:R-:W-:-:S03]  /*19c0*/  UMOV UR4, 0xffffffff ;  /* 0xffffffff00047882 */ /* 0x000fc60000000000 */
[----:B------:R-:W-:Y:S05]  /*19d0*/  BRA.DIV UR4, `(.L_x_23) ;  /* 0x0000016e04507947 */ /* 0x000fea000b800000 */
[----:B------:R-:W-:-:S13]  /*19e0*/  ELECT P6, URZ, PT ;  /* 0x0000000000ff782f */ /* 0x000fda00038c0000 */
.L_x_309:
        /* <DEDUP_REMOVED lines=31> */
.L_x_24:
[----:B-1----:R-:W-:Y:S05]  /*1be0*/  BSYNC.RECONVERGENT B0 ;  /* 0x0000000000007941 */ /* 0x002fea0003800200 */
.L_x_22:
[----:B------:R-:W-:Y:S01]  /*1bf0*/  UMOV UR4, 0xffffffff ;  /* 0xffffffff00047882 */ /* 0x000fe20000000000 */
[----:B------:R-:W-:Y:S02]  /*1c00*/  NOP ;  /* 0x0000000000007918 */ /* 0x000fe40000000000 */
[----:B------:R-:W-:Y:S05]  /*1c10*/  BRA.DIV UR4, `(.L_x_25) ;  /* 0x0000016a04e07947 */ /* 0x000fea000b800000 */
[----:B------:R1:W1:Y:S02]  /*1c20*/  SHFL.IDX PT, R14, R122, RZ, 0x1f ;  /* 0x00001fff7a0e7589 */ /* 0x00026400000e0000 */
.L_x_312:
[----:B-1----:R-:W-:-:S13]  /*1c30*/  ISETP.NE.AND P0, PT, R14, 0x8, PT ;  /* 0x000000080e00780c */ /* 0x002fda0003f05270 */
[----:B------:R-:W-:Y:S05]  /*1c40*/  @P0 BRA `(.L_x_26) ;  /* 0x00000000008c0947 */ /* 0x000fea0003800000 */
[----:B------:R-:W-:-:S03]  /*1c50*/  UMOV UR4, 0xffffffff ;  /* 0xffffffff00047882 */ /* 0x000fc60000000000 */
[----:B------:R-:W-:Y:S05]  /*1c60*/  BRA.DIV UR4, `(.L_x_27) ;  /* 0x0000016a04f47947 */ /* 0x000fea000b800000 */
[----:B------:R-:W-:-:S13]  /*1c70*/  ELECT P6, URZ, PT ;  /* 0x0000000000ff782f */ /* 0x000fda00038c0000 */
.L_x_315:
        /* <DEDUP_REMOVED lines=31> */
.L_x_28:
[----:B-1----:R-:W-:Y:S05]  /*1e70*/  BSYNC.RECONVERGENT B0 ;  /* 0x0000000000007941 */ /* 0x002fea0003800200 */
.L_x_26:
[----:B------:R-:W-:Y:S01]  /*1e80*/  UMOV UR4, 0xffffffff ;  /* 0xffffffff00047882 */ /* 0x000fe20000000000 */
[----:B------:R-:W-:Y:S02]  /*1e90*/  NOP ;  /* 0x0000000000007918 */ /* 0x000fe40000000000 */
[----:B------:R-:W-:Y:S05]  /*1ea0*/  BRA.DIV UR4, `(.L_x_29) ;  /* 0x0000016a04847947 */ /* 0x000fea000b800000 */
[----:B------:R1:W1:Y:S02]  /*1eb0*/  SHFL.IDX PT, R14, R122, RZ, 0x1f ;  /* 0x00001fff7a0e7589 */ /* 0x00026400000e0000 */
.L_x_318:
[----:B-1----:R-:W-:-:S13]  /*1ec0*/  ISETP.NE.AND P0, PT, R14, 0x5, PT ;  /* 0x000000050e00780c */ /* 0x002fda0003f05270 */
[----:B------:R-:W-:Y:S05]  /*1ed0*/  @P0 BRA `(.L_x_30) ;  /* 0x0000000000540947 */ /* 0x000fea0003800000 */
[----:B------:R-:W-:-:S03]  /*1ee0*/  UMOV UR4, 0xffffffff ;  /* 0xffffffff00047882 */ /* 0x000fc60000000000 */
[----:B------:R-:W-:Y:S05]  /*1ef0*/  BRA.DIV UR4, `(.L_x_31) ;  /* 0x0000016a04987947 */ /* 0x000fea000b800000 */
[----:B------:R-:W-:-:S13]  /*1f00*/  ELECT P6, URZ, PT ;  /* 0x0000000000ff782f */ /* 0x000fda00038c0000 */
.L_x_321:
[----:B------:R-:W-:Y:S01]  /*1f10*/  VOTEU.ANY UP0, P6 ;  /* 0x0000000000ff7886 */ /* 0x000fe20003000100 */
[----:B------:R-:W-:Y:S01]  /*1f20*/  UMOV UR8, 0x1 ;  /* 0x0000000100087882 */ /* 0x000fe20000000000 */
[----:B------:R-:W-:Y:S01]  /*1f30*/  UMOV UR6, 0x100 ;  /* 0x0000010000067882 */ /* 0x000fe20000000000 */
[----:B------:R-:W-:Y:S02]  /*1f40*/  VOTEU.ANY UP1, P6 ;  /* 0x0000000000ff7886 */ /* 0x000fe40003020100 */
[----:B------:R-:W1:Y:S01]  /*1f50*/  @UP0 S2UR UR4, SR_CgaCtaId ;  /* 0x00000000000409c3 */ /* 0x000e620000008800 */
[----:B------:R-:W-:Y:S01]  /*1f60*/  @UP0 UMOV UR5, 0x400 ;  /* 0x0000040000050882 */ /* 0x000fe20000000000 */
[----:B------:R-:W-:-:S04]  /*1f70*/  @UP0 UIADD3 UR8, UPT, UPT, -UR8, 0x100000, URZ ;  /* 0x0010000008080890 */ /* 0x000fc8000fffe1ff */
[----:B------:R-:W-:Y:S02]  /*1f80*/  @UP0 USHF.L.U32 UR9, UR8, 0xb, URZ ;  /* 0x0000000b08090899 */ /* 0x000fe400080006ff */
[----:B------:R-:W-:Y:S02]  /*1f90*/  @UP0 USHF.L.U32 UR8, UR8, 0x1, URZ ;  /* 0x0000000108080899 */ /* 0x000fe400080006ff */
        /* <DEDUP_REMOVED lines=9> */
.L_x_30:
[----:B-1----:R-:W-:Y:S01]  /*2030*/  R2UR UR4, R132 ;  /* 0x00000000840472ca */ /* 0x002fe200000e0000 */
[----:B------:R-:W-:Y:S01]  /*2040*/  NOP ;  /* 0x0000000000007918 */ /* 0x000fe20000000000 */
[----:B------:R-:W-:-:S11]  /*2050*/  LOP3.LUT P0, RZ, R133, 0x1, RZ, 0xc0, !PT ;  /* 0x0000000185ff7812 */ /* 0x000fd6000780c0ff */
[----:B------:R-:W-:Y:S01]  /*2060*/  ISETP.NE.OR P0, PT, RZ, UR4, !P0 ;  /* 0x00000004ff007c0c */ /* 0x000fe2000c705670 */
[----:B------:R-:W-:-:S12]  /*2070*/  UMOV UR4, 0x100 ;  /* 0x0000010000047882 */ /* 0x000fd80000000000 */
[----:B------:R-:W-:-:S05]  /*2080*/  VOTEU.ALL UP0, P0 ;  /* 0x0000000000ff7886 */ /* 0x000fca0000000000 */
[----:B------:R-:W1:Y:S01]  /*2090*/  @!UP0 S2UR UR6, SR_CgaCtaId ;  /* 0x00000000000689c3 */ /* 0x000e620000008800 */
[----:B------:R-:W-:Y:S01]  /*20a0*/  @!UP0 UMOV UR7, 0x400 ;  /* 0x0000040000078882 */ /* 0x000fe20000000000 */
[----:B------:R-:W-:-:S04]  /*20b0*/  @!UP0 UIADD3 UR4, UPT, UPT, -UR4, 0x100000, URZ ;  /* 0x0010000004048890 */ /* 0x000fc8000fffe1ff */
[----:B------:R-:W-:Y:S02]  /*20c0*/  @!UP0 USHF.L.U32 UR5, UR4, 0xb, URZ ;  /* 0x0000000b04058899 */ /* 0x000fe400080006ff */
[----:B------:R-:W-:Y:S02]  /*20d0*/  @!UP0 USHF.L.U32 UR4, UR4, 0x1, URZ ;  /* 0x0000000104048899 */ /* 0x000fe400080006ff */
[----:B-1----:R-:W-:Y:S01]  /*20e0*/  @!UP0 ULEA UR6, UR6, UR7, 0x18 ;  /* 0x0000000706068291 */ /* 0x002fe2000f8ec0ff */
[----:B------:R-:W-:Y:S01]  /*20f0*/  VOTEU.ALL UP0, P0 ;  /* 0x0000000000ff7886 */ /* 0x000fe20000000000 */
[----:B------:R-:W1:Y:S10]  /*2100*/  FENCE.VIEW.ASYNC.S ;  /* 0x00000000000073c6 */ /* 0x000e740000000000 */
[----:B-1----:R1:W1:Y:S01]  /*2110*/  @!UP0 SYNCS.EXCH.64 URZ, [UR6+0x130], UR4 ;  /* 0x0001300406ff85b2 */ /* 0x0022620008000100 */
[----:B------:R-:W-:-:S09]  /*2120*/  UISETP.GE.AND UP0, UPT, UR56, 0x2, UPT ;  /* 0x000000023800788c */ /* 0x000fd2000bf06270 */
[----:B------:R-:W-:Y:S05]  /*2130*/  BRA.U !UP0, `(.L_x_32) ;  /* 0x0000000108207547 */ /* 0x000fea000b800000 */
[----:B-1----:R-:W1:Y:S02]  /*2140*/  LDCU UR4, c[0x0][0x36c] ;  /* 0x00006d80ff0477ac */ /* 0x002e640008000800 */
[----:B-1----:R-:W-:-:S09]  /*2150*/  UISETP.EQ.U32.AND UP0, UPT, UR4, 0x1, UPT ;  /* 0x000000010400788c */ /* 0x002fd2000bf02070 */
[----:B------:R-:W-:Y:S05]  /*2160*/  BRA.U !UP0, `(.L_x_33) ;  /* 0x00000001080c7547 */ /* 0x000fea000b800000 */
[----:B------:R-:W-:Y:S05]  /*2170*/  WARPSYNC.ALL ;  /* 0x0000000000007948 */ /* 0x000fea0003800000 */
[----:B--234-:R-:W-:Y:S01]  /*2180*/  UCGABAR_ARV ;  /* 0x00000000000079c7 */ /* 0x01cfe20008000000 */
[----:B------:R-:W-:Y:S05]  /*2190*/  BRA `(.L_x_34) ;  /* 0x0000000000107947 */ /* 0x000fea0003800000 */
.L_x_33:
[----:B--234-:R-:W-:Y:S05]  /*21a0*/  WARPSYNC.ALL ;  /* 0x0000000000007948 */ /* 0x01cfea0003800000 */
[----:B------:R-:W-:Y:S05]  /*21b0*/  BRA `(.L_x_34) ;  /* 0x0000000000087947 */ /* 0x000fea0003800000 */
.L_x_32:
[----:B------:R-:W-:Y:S05]  /*21c0*/  WARPSYNC.ALL ;  /* 0x0000000000007948 */ /* 0x000fea0003800000 */
[----:B-1234-:R-:W-:Y:S06]  /*21d0*/  BAR.SYNC.DEFER_BLOCKING 0x0 ;  /* 0x0000000000007b1d */ /* 0x01efec0000010000 */
.L_x_34:
[----:B------:R-:W1:Y:S01]  /*21e0*/  S2UR UR42, SR_CTAID.X ;  /* 0x00000000002a79c3 */ /* 0x000e620000002500 */
[----:B------:R-:W-:-:S05]  /*21f0*/  CS2R.32 R3, SR_CgaSize ;  /* 0x0000000000037805 */ /* 0x000fca0000008a00 */
[----:B------:R-:W-:-:S05]  /*2200*/  IMAD R3, R3, -0xa0, RZ ;  /* 0xffffff6003037824 */ /* 0x000fca00078e02ff */
[----:B------:R-:W-:-:S14]  /*2210*/  R2UR UR5, R3 ;  /* 0x00000000030572ca */ /* 0x000fdc00000e0000 */
[----:B------:R-:W2:Y:S01]  /*2220*/  LDCU UR5, c[0x0][UR5+0x2b0] ;  /* 0x00005600050577ac */ /* 0x000ea20008000800 */
[----:B------:R-:W-:Y:S02]  /*2230*/  R2UR UR6, R132 ;  /* 0x00000000840672ca */ /* 0x000fe400000e0000 */
[----:B------:R-:W-:Y:S02]  /*2240*/  PRMT R17, RZ, 0x7610, R17 ;  /* 0x00007610ff117816 */ /* 0x000fe40000000011 */
[----:B------:R-:W-:-:S05]  /*2250*/  CS2R.32 R3, SR_CgaSize ;  /* 0x0000000000037805 */ /* 0x000fca0000008a00 */
[----:B------:R-:W-:-:S05]  /*2260*/  IMAD R3, R3, -0xa0, RZ ;  /* 0xffffff6003037824 */ /* 0x000fca00078e02ff */
[----:B------:R-:W-:-:S14]  /*2270*/  R2UR UR4, R3 ;  /* 0x00000000030472ca */ /* 0x000fdc00000e0000 */
[----:B------:R-:W3:Y:S01]  /*2280*/  LDCU UR4, c[0x0][UR4+0x2b4] ;  /* 0x00005680040477ac */ /* 0x000ee20008000800 */
[----:B------:R-:W-:Y:S01]  /*2290*/  PRMT R19, RZ, 0x7610, R19 ;  /* 0x00007610ff137816 */ /* 0x000fe20000000013 */
[----:B------:R-:W4:Y:S01]  /*22a0*/  S2UR UR27, SR_CTAID.Y ;  /* 0x00000000001b79c3 */ /* 0x000f220000002600 */
[----:B------:R-:W-:-:S05]  /*22b0*/  CS2R.32 R3, SR_CgaSize ;  /* 0x0000000000037805 */ /* 0x000fca0000008a00 */
[----:B------:R-:W-:-:S05]  /*22c0*/  IMAD R3, R3, -0xa0, RZ ;  /* 0xffffff6003037824 */ /* 0x000fca00078e02ff */
[----:B------:R-:W-:-:S14]  /*22d0*/  R2UR UR7, R3 ;  /* 0x00000000030772ca */ /* 0x000fdc00000e0000 */
[----:B------:R-:W1:Y:S01]  /*22e0*/  LDCU UR7, c[0x0][UR7+0x2a0] ;  /* 0x00005400070777ac */ /* 0x000e620008000800 */
[----:B------:R-:W-:-:S05]  /*22f0*/  CS2R.32 R3, SR_CgaSize ;  /* 0x0000000000037805 */ /* 0x000fca0000008a00 */
[----:B------:R-:W-:-:S05]  /*2300*/  IMAD R3, R3, -0xa0, RZ ;  /* 0xffffff6003037824 */ /* 0x000fca00078e02ff */
[----:B------:R-:W-:-:S14]  /*2310*/  R2UR UR14, R3 ;  /* 0x00000000030e72ca */ /* 0x000fdc00000e0000 */
[----:B------:R-:W3:Y:S01]  /*2320*/  LDCU UR14, c[0x0][UR14+0x2a4] ;  /* 0x000054800e0e77ac */ /* 0x000ee20008000800 */
[----:B------:R-:W-:Y:S02]  /*2330*/  UISETP.NE.AND UP0, UPT, UR6, URZ, UPT ;  /* 0x000000ff0600728c */ /* 0x000fe4000bf05270 */
[----:B------:R-:W-:Y:S01]  /*2340*/  ULOP3.LUT UR30, UR37, 0xfffffffc, URZ, 0xc0, !UPT ;  /* 0xfffffffc251e7892 */ /* 0x000fe2000f8ec0ff */
[----:B-1----:R-:W-:-:S05]  /*2350*/  I2FP.F32.U32 R3, UR42 ;  /* 0x0000002a00037c45 */ /* 0x002fca0008201000 */
[----:B--2---:R-:W-:Y:S01]  /*2360*/  FMUL R3, R3, UR5 ;  /* 0x0000000503037c20 */ /* 0x004fe20008400000 */
[----:B----4-:R-:W-:-:S05]  /*2370*/  I2FP.F32.U32 R0, UR27 ;  /* 0x0000001b00007c45 */ /* 0x010fca0008201000 */
[----:B------:R-:W1:Y:S01]  /*2380*/  F2I.U32.TRUNC.NTZ R3, R3 ;  /* 0x0000000300037305 */ /* 0x000e62000020f000 */
[----:B---3--:R-:W-:-:S07]  /*2390*/  FMUL R0, R0, UR4 ;  /* 0x0000000400007c20 */ /* 0x008fce0008400000 */
[----:B------:R-:W2:Y:S01]  /*23a0*/  F2I.U32.TRUNC.NTZ R0, R0 ;  /* 0x0000000000007305 */ /* 0x000ea2000020f000 */
[----:B-1----:R-:W-:Y:S02]  /*23b0*/  R2UR UR4, R3 ;  /* 0x00000000030472ca */ /* 0x002fe400000e0000 */
[----:B--2---:R-:W-:-:S11]  /*23c0*/  R2UR UR11, R0 ;  /* 0x00000000000b72ca */ /* 0x004fd600000e0000 */
[----:B------:R-:W-:Y:S02]  /*23d0*/  UIADD3 UR4, UPT, UPT, -UR4, URZ, URZ ;  /* 0x000000ff04047290 */ /* 0x000fe4000fffe1ff */
[----:B------:R-:W-:Y:S01]  /*23e0*/  UIADD3 UR11, UPT, UPT, -UR11, URZ, URZ ;  /* 0x000000ff0b0b7290 */ /* 0x000fe2000fffe1ff */
[----:B------:R-:W-:Y:S11]  /*23f0*/  BRA.U UP0, `(.L_x_35) ;  /* 0x0000000500487547 */ /* 0x000ff6000b800000 */
[----:B------:R-:W-:Y:S01]  /*2400*/  UISETP.GE.AND UP0, UPT, UR7, 0x1, UPT ;  /* 0x000000010700788c */ /* 0x000fe2000bf06270 */
[----:B------:R-:W-:Y:S01]  /*2410*/  PRMT R17, RZ, 0x7610, R17 ;  /* 0x00007610ff117816 */ /* 0x000fe20000000011 */
[----:B------:R-:W-:Y:S02]  /*2420*/  UIMAD UR17, UR7, UR4, UR42 ;  /* 0x00000004071172a4 */ /* 0x000fe4000f8e022a */
[----:B------:R-:W-:-:S05]  /*2430*/  UIMAD UR11, UR14, UR11, UR27 ;  /* 0x0000000b0e0b72a4 */ /* 0x000fca000f8e021b */
[----:B------:R-:W-:Y:S07]  /*2440*/  BRA.U !UP0, `(.L_x_36) ;  /* 0x0000000508107547 */ /* 0x000fee000b800000 */
[----:B------:R-:W-:Y:S01]  /*2450*/  ULOP3.LUT UR4, UR14, 0x3, URZ, 0xc0, !UPT ;  /* 0x000000030e047892 */ /* 0x000fe2000f8ec0ff */
[----:B------:R-:W-:Y:S01]  /*2460*/  PRMT R17, RZ, 0x7610, R17 ;  /* 0x00007610ff117816 */ /* 0x000fe20000000011 */
[----:B------:R-:W-:Y:S02]  /*2470*/  ULOP3.LUT UR15, UR14, 0x7ffffffc, URZ, 0xc0, !UPT ;  /* 0x7ffffffc0e0f7892 */ /* 0x000fe4000f8ec0ff */
[----:B------:R-:W-:Y:S02]  /*2480*/  UISETP.NE.AND UP3, UPT, UR4, URZ, UPT ;  /* 0x000000ff0400728c */ /* 0x000fe4000bf65270 */
[----:B------:R-:W-:Y:S02]  /*2490*/  UISETP.NE.AND UP2, UPT, UR4, 0x1, UPT ;  /* 0x000000010400788c */ /* 0x000fe4000bf45270 */
[----:B------:R-:W-:Y:S02]  /*24a0*/  UISETP.NE.AND UP1, UPT, UR4, 0x2, UPT ;  /* 0x000000020400788c */ /* 0x000fe4000bf25270 */
[----:B------:R-:W-:-:S02]  /*24b0*/  UISETP.GE.AND UP6, UPT, UR14, 0x1, UPT ;  /* 0x000000010e00788c */ /* 0x000fc4000bfc6270 */
[----:B------:R-:W-:Y:S01]  /*24c0*/  UISETP.GE.U32.AND UP5, UPT, UR14, 0x4, UPT ;  /* 0x000000040e00788c */ /* 0x000fe2000bfa6070 */
[----:B------:R-:W-:Y:S01]  /*24d0*/  UMOV UR4, URZ ;  /* 0x000000ff00047c82 */ /* 0x000fe20008000000 */
[----:B------:R-:W-:Y:S01]  /*24e0*/  UMOV UR13, 0x1 ;  /* 0x00000001000d7882 */ /* 0x000fe20000000000 */
[----:B------:R-:W-:-:S08]  /*24f0*/  UMOV UR18, 0x1 ;  /* 0x0000000100127882 */ /* 0x000fd00000000000 */
.L_x_40:
[----:B------:R-:W-:Y:S05]  /*2500*/  BRA.U !UP6, `(.L_x_37) ;  /* 0x000000010ed47547 */ /* 0x000fea000b800000 */
[----:B------:R-:W-:Y:S01]  /*2510*/  ULOP3.LUT UR16, UR4, UR17, URZ, 0x3c, !UPT ;  /* 0x0000001104107292 */ /* 0x000fe2000f8e3cff */
[----:B------:R-:W-:Y:S01]  /*2520*/  UMOV UR5, URZ ;  /* 0x000000ff00057c82 */ /* 0x000fe20008000000 */
[----:B------:R-:W-:Y:S10]  /*2530*/  BRA.U !UP5, `(.L_x_38) ;  /* 0x000000010d747547 */ /* 0x000ff4000b800000 */
[----:B------:R-:W-:Y:S01]  /*2540*/  UISETP.GT.U32.AND UP0, UPT, UR16, 0x1, UPT ;  /* 0x000000011000788c */ /* 0x000fe2000bf04070 */
[----:B------:R-:W-:-:S10]  /*2550*/  UMOV UR6, URZ ;  /* 0x000000ff00067c82 */ /* 0x000fd40008000000 */
.L_x_39:
[----:B------:R-:W-:Y:S02]  /*2560*/  UIMAD UR5, UR6, UR7, UR4 ;  /* 0x00000007060572a4 */ /* 0x000fe4000f8e0204 */
[----:B------:R-:W-:Y:S02]  /*2570*/  UISETP.NE.AND UP4, UPT, UR6, UR11, UPT ;  /* 0x0000000b0600728c */ /* 0x000fe4000bf85270 */
[----:B------:R-:W-:Y:S02]  /*2580*/  USHF.L.U32 UR10, UR13, UR5, URZ ;  /* 0x000000050d0a7299 */ /* 0x000fe400080006ff */
[----:B------:R-:W-:Y:S02]  /*2590*/  UIADD3 UR8, UPT, UPT, UR6, 0x1, URZ ;  /* 0x0000000106087890 */ /* 0x000fe4000fffe0ff */
[----:B------:R-:W-:Y:S02]  /*25a0*/  UIADD3 UR5, UPT, UPT, UR5, UR7, URZ ;  /* 0x0000000705057290 */ /* 0x000fe4000fffe0ff */
[----:B------:R-:W-:Y:S02]  /*25b0*/  @UP0 USEL UR10, UR10, URZ, !UP4 ;  /* 0x000000ff0a0a0287 */ /* 0x000fe4000e000000 */
[----:B------:R-:W-:Y:S02]  /*25c0*/  UISETP.NE.AND UP4, UPT, UR8, UR11, UPT ;  /* 0x0000000b0800728c */ /* 0x000fe4000bf85270 */
[----:B------:R-:W-:Y:S02]  /*25d0*/  USHF.L.U32 UR9, UR13, UR5, URZ ;  /* 0x000000050d097299 */ /* 0x000fe400080006ff */
[----:B------:R-:W-:Y:S01]  /*25e0*/  UIADD3 UR12, UPT, UPT, UR6, 0x2, URZ ;  /* 0x00000002060c7890 */ /* 0x000fe2000fffe0ff */
[----:B------:R-:W-:Y:S01]  /*25f0*/  LOP3.LUT R17, R17, UR10, RZ, 0xfc, !PT ;  /* 0x0000000a11117c12 */ /* 0x000fe2000f8efcff */
        /* <DEDUP_REMOVED lines=12> */
[----:B------:R-:W-:Y:S02]  /*26c0*/  @UP0 USEL UR5, UR5, URZ, !UP4 ;  /* 0x000000ff05050287 */ /* 0x000fe4000e000000 */
[----:B------:R-:W-:Y:S04]  /*26d0*/  UISETP.NE.AND UP4, UPT, UR6, UR15, UPT ;  /* 0x0000000f0600728c */ /* 0x000fe8000bf85270 */
[----:B------:R-:W-:Y:S01]  /*26e0*/  LOP3.LUT R17, R17, UR5, RZ, 0xfc, !PT ;  /* 0x0000000511117c12 */ /* 0x000fe2000f8efcff */
[----:B------:R-:W-:Y:S04]  /*26f0*/  UMOV UR5, UR15 ;  /* 0x0000000f00057c82 */ /* 0x000fe80008000000 */
[----:B------:R-:W-:Y:S05]  /*2700*/  BRA.U UP4, `(.L_x_39) ;  /* 0xfffffffd04947547 */ /* 0x000fea000b83ffff */
.L_x_38:
[----:B------:R-:W-:Y:S05]  /*2710*/  BRA.U !UP3, `(.L_x_37) ;  /* 0x000000010b507547 */ /* 0x000fea000b800000 */
[----:B------:R-:W-:Y:S02]  /*2720*/  UISETP.GT.U32.AND UP0, UPT, UR16, 0x1, UPT ;  /* 0x000000011000788c */ /* 0x000fe4000bf04070 */
[----:B------:R-:W-:Y:S02]  /*2730*/  UIMAD UR8, UR7, UR5, UR4 ;  /* 0x00000005070872a4 */ /* 0x000fe4000f8e0204 */
[----:B------:R-:W-:Y:S02]  /*2740*/  UISETP.NE.AND UP4, UPT, UR5, UR11, UPT ;  /* 0x0000000b0500728c */ /* 0x000fe4000bf85270 */
[----:B------:R-:W-:-:S05]  /*2750*/  USHF.L.U32 UR6, UR18, UR8, URZ ;  /* 0x0000000812067299 */ /* 0x000fca00080006ff */
[----:B------:R-:W-:-:S06]  /*2760*/  @UP0 USEL UR6, UR6, URZ, !UP4 ;  /* 0x000000ff06060287 */ /* 0x000fcc000e000000 */
[----:B------:R-:W-:Y:S01]  /*2770*/  LOP3.LUT R17, R17, UR6, RZ, 0xfc, !PT ;  /* 0x0000000611117c12 */ /* 0x000fe2000f8efcff */
[----:B------:R-:W-:Y:S06]  /*2780*/  BRA.U !UP2, `(.L_x_37) ;  /* 0x000000010a347547 */ /* 0x000fec000b800000 */
[----:B------:R-:W-:Y:S02]  /*2790*/  UIADD3 UR6, UPT, UPT, UR5, 0x1, URZ ;  /* 0x0000000105067890 */ /* 0x000fe4000fffe0ff */
[----:B------:R-:W-:Y:S02]  /*27a0*/  UIADD3 UR8, UPT, UPT, UR8, UR7, URZ ;  /* 0x0000000708087290 */ /* 0x000fe4000fffe0ff */
[----:B------:R-:W-:Y:S02]  /*27b0*/  UISETP.NE.AND UP4, UPT, UR6, UR11, UPT ;  /* 0x0000000b0600728c */ /* 0x000fe4000bf85270 */
[----:B------:R-:W-:-:S04]  /*27c0*/  USHF.L.U32 UR6, UR18, UR8, URZ ;  /* 0x0000000812067299 */ /* 0x000fc800080006ff */
        /* <DEDUP_REMOVED lines=8> */
[----:B------:R-:W-:-:S07]  /*2850*/  LOP3.LUT R17, R17, UR5, RZ, 0xfc, !PT ;  /* 0x0000000511117c12 */ /* 0x000fce000f8efcff */
.L_x_37:
[----:B------:R-:W-:-:S04]  /*2860*/  UIADD3 UR4, UPT, UPT, UR4, 0x1, URZ ;  /* 0x0000000104047890 */ /* 0x000fc8000fffe0ff */
[----:B------:R-:W-:-:S09]  /*2870*/  UISETP.NE.AND UP0, UPT, UR4, UR7, UPT ;  /* 0x000000070400728c */ /* 0x000fd2000bf05270 */
[----:B------:R-:W-:Y:S05]  /*2880*/  BRA.U UP0, `(.L_x_40) ;  /* 0xfffffffd001c7547 */ /* 0x000fea000b83ffff */
.L_x_36:
[----:B------:R-:W-:Y:S01]  /*2890*/  UISETP.NE.AND UP0, UPT, UR30, 0x4, UPT ;  /* 0x000000041e00788c */ /* 0x000fe2000bf05270 */
[----:B------:R-:W-:-:S05]  /*28a0*/  PRMT R19, RZ, 0x7610, R19 ;  /* 0x00007610ff137816 */ /* 0x000fca0000000013 */
[----:B------:R-:W-:-:S05]  /*28b0*/  PLOP3.LUT P0, PT, PT, PT, UP0, 0x80, 0x8 ;  /* 0x000000000008781c */ /* 0x000fca0003f0f008 */
[----:B------:R-:W-:Y:S01]  /*28c0*/  @UP0 ULOP3.LUT UR17, UR17, 0xfffffffe, URZ, 0xc0, !UPT ;  /* 0xfffffffe11110892 */ /* 0x000fe2000f8ec0ff */
[----:B------:R-:W-:-:S03]  /*28d0*/  @UP0 UMOV UR4, 0x3 ;  /* 0x0000000300040882 */ /* 0x000fc60000000000 */
[----:B------:R-:W-:-:S04]  /*28e0*/  @UP0 UIMAD UR11, UR7, UR11, UR17 ;  /* 0x0000000b070b02a4 */ /* 0x000fc8000f8e0211 */
[----:B------:R-:W-:-:S06]  /*28f0*/  @UP0 USHF.L.U32 UR4, UR4, UR11, URZ ;  /* 0x0000000b04040299 */ /* 0x000fcc00080006ff */
[----:B------:R-:W-:-:S05]  /*2900*/  @P0 IMAD.U32 R0, RZ, RZ, UR4 ;  /* 0x00000004ff000e24 */ /* 0x000fca000f8e00ff */
[----:B------:R-:W-:-:S07]  /*2910*/  @P0 PRMT R19, R0, 0x7610, R19 ;  /* 0x0000761000130816 */ /* 0x000fce0000000013 */
.L_x_35:
[----:B------:R-:W1:Y:S01]  /*2920*/  LDC.64 R14, c[0x0][0xff0] ;  /* 0x0003fc00ff0e7b82 */ /* 0x000e620000000a00 */
[----:B------:R-:W1:Y:S01]  /*2930*/  LDCU.64 UR8, c[0x0][0x358] ;  /* 0x00006b00ff0877ac */ /* 0x000e620008000a00 */
[----:B------:R-:W2:Y:S01]  /*2940*/  LDCU UR4, c[0x0][0xfe8] ;  /* 0x0001fd00ff0477ac */ /* 0x000ea20008000800 */
[----:B------:R-:W-:Y:S01]  /*2950*/  LOP3.LUT R6, R134, 0x1f, RZ, 0xc0, !PT ;  /* 0x0000001f86067812 */ /* 0x000fe200078ec0ff */
[----:B------:R-:W-:Y:S01]  /*2960*/  IMAD.MOV.U32 R9, RZ, RZ, RZ ;  /* 0x000000ffff097224 */ /* 0x000fe200078e00ff */
[----:B------:R-:W-:Y:S01]  /*2970*/  CS2R R10, SRZ ;  /* 0x00000000000a7805 */ /* 0x000fe2000001ff00 */
[----:B------:R-:W3:Y:S01]  /*2980*/  LDCU UR5, c[0x0][0x1010] ;  /* 0x00020200ff0577ac */ /* 0x000ee20008000800 */
[----:B------:R-:W4:Y:S01]  /*2990*/  LDCU.128 UR48, c[0x0][0xfa0] ;  /* 0x0001f400ff3077ac */ /* 0x000f220008000c00 */
[----:B------:R-:W3:Y:S01]  /*29a0*/  LDCU.128 UR52, c[0x0][0xfb0] ;  /* 0x0001f600ff3477ac */ /* 0x000ee20008000c00 */
[----:B------:R-:W3:Y:S01]  /*29b0*/  LDCU.128 UR44, c[0x0][0xfc0] ;  /* 0x0001f800ff2c77ac */ /* 0x000ee20008000c00 */
[----:B-1----:R-:W3:Y:S01]  /*29c0*/  LDG.E R4, desc[UR8][R14.64] ;  /* 0x000000080e047981 */ /* 0x002ee2000c1e1900 */
[----:B------:R-:W-:Y:S01]  /*29d0*/  R2UR UR28, R132 ;  /* 0x00000000841c72ca */ /* 0x000fe200000e0000 */
[----:B------:R-:W1:Y:S02]  /*29e0*/  LDCU.U8 UR29, c[0x0][0xfd8] ;  /* 0x0001fb00ff1d77ac */ /* 0x000e640008000000 */
[----:B------:R-:W3:Y:S01]  /*29f0*/  LDG.E R3, desc[UR8][R14.64+0x4] ;  /* 0x000004080e037981 */ /* 0x000ee2000c1e1900 */
[----:B--2---:R-:W-:-:S13]  /*2a00*/  ISETP.GE.AND P0, PT, R6, UR4, PT ;  /* 0x0000000406007c0c */ /* 0x004fda000bf06270 */
[----:B------:R-:W2:Y:S02]  /*2a10*/  @!P0 LDC.64 R12, c[0x0][0xff0] ;  /* 0x0003fc00ff0c8b82 */ /* 0x000ea40000000a00 */
[----:B--2---:R-:W-:-:S05]  /*2a20*/  @!P0 IMAD.WIDE.U32 R12, R6, 0xc, R12 ;  /* 0x0000000c060c8825 */ /* 0x004fca00078e000c */
[----:B------:R-:W5:Y:S04]  /*2a30*/  @!P0 LDG.E R9, desc[UR8][R12.64] ;  /* 0x000000080c098981 */ /* 0x000f68000c1e1900 */
[----:B------:R2:W5:Y:S01]  /*2a40*/  @!P0 LDG.E R10, desc[UR8][R12.64+0x4] ;  /* 0x000004080c0a8981 */ /* 0x000562000c1e1900 */
[----:B------:R-:W1:Y:S01]  /*2a50*/  LDCU UR9, c[0x0][0x100c] ;  /* 0x00020180ff0977ac */ /* 0x000e620008000800 */
[----:B------:R-:W-:Y:S01]  /*2a60*/  PLOP3.LUT P0, PT, PT, PT, PT, 0x80, 0x8 ;  /* 0x000000000008781c */ /* 0x000fe20003f0f070 */
[----:B------:R-:W-:Y:S01]  /*2a70*/  IMAD.MOV.U32 R18, RZ, RZ, -0x1 ;  /* 0xffffffffff127424 */ /* 0x000fe200078e00ff */
[----:B------:R-:W-:Y:S01]  /*2a80*/  LOP3.LUT R133, R133, 0xfffffffe, RZ, 0xc0, !PT ;  /* 0xfffffffe85857812 */ /* 0x000fe200078ec0ff */
[----:B------:R-:W2:Y:S01]  /*2a90*/  LDCU UR8, c[0x0][0xfdc] ;  /* 0x0001fb80ff0877ac */ /* 0x000ea20008000800 */
[----:B------:R-:W-:Y:S01]  /*2aa0*/  IMAD.MOV.U32 R16, RZ, RZ, -0x1 ;  /* 0xffffffffff107424 */ /* 0x000fe200078e00ff */
[----:B----4-:R-:W-:-:S02]  /*2ab0*/  UISETP.NE.U32.AND UP3, UPT, UR50, URZ, UPT ;  /* 0x000000ff3200728c */ /* 0x010fc4000bf65070 */
[----:B---3--:R-:W-:Y:S02]  /*2ac0*/  UISETP.NE.U32.AND UP2, UPT, UR44, URZ, UPT ;  /* 0x000000ff2c00728c */ /* 0x008fe4000bf45070 */
[----:B------:R-:W-:Y:S02]  /*2ad0*/  UISETP.NE.AND.EX UP3, UPT, UR51, URZ, UPT, UP3 ;  /* 0x000000ff3300728c */ /* 0x000fe4000bf65330 */
[----:B------:R-:W-:Y:S02]  /*2ae0*/  UISETP.NE.AND.EX UP2, UPT, UR45, URZ, UPT, UP2 ;  /* 0x000000ff2d00728c */ /* 0x000fe4000bf45320 */
[----:B------:R-:W-:Y:S02]  /*2af0*/  @P0 LOP3.LUT R133, R133, 0x1, RZ, 0xfc, !PT ;  /* 0x0000000185850812 */ /* 0x000fe400078efcff */
[----:B-1----:R-:W-:Y:S01]  /*2b00*/  ISETP.NE.AND P0, PT, RZ, UR29, PT ;  /* 0x0000001dff007c0c */ /* 0x002fe2000bf05270 */
[----:B--2---:R-:W-:Y:S02]  /*2b10*/  USHF.L.U32 UR9, UR9, UR8, URZ ;  /* 0x0000000809097299 */ /* 0x004fe400080006ff */
[----:B------:R-:W-:-:S04]  /*2b20*/  USHF.L.U32 UR8, UR5, UR8, URZ ;  /* 0x0000000805087299 */ /* 0x000fc800080006ff */
[----:B------:R-:W-:Y:S02]  /*2b30*/  IMAD.U32 R8, RZ, RZ, UR9 ;  /* 0x00000009ff087e24 */ /* 0x000fe4000f8e00ff */
[----:B------:R-:W-:-:S03]  /*2b40*/  IMAD.U32 R7, RZ, RZ, UR8 ;  /* 0x00000008ff077e24 */ /* 0x000fc6000f8e00ff */
[----:B------:R-:W-:-:S04]  /*2b50*/  IABS R0, R8 ;  /* 0x0000000800007213 */ /* 0x000fc80000000000 */
[----:B------:R-:W-:Y:S02]  /*2b60*/  R2UR UR16, R0 ;  /* 0x00000000001072ca */ /* 0x000fe400000e0000 */
[----:B------:R-:W-:-:S04]  /*2b70*/  IABS R0, R7 ;  /* 0x0000000700007213 */ /* 0x000fc80000000000 */
[----:B------:R-:W-:-:S13]  /*2b80*/  R2UR UR17, R0 ;  /* 0x00000000001172ca */ /* 0x000fda00000e0000 */
[----:B------:R-:W1:Y:S08]  /*2b90*/  I2F.RP R0, UR17 ;  /* 0x0000001100007d06 */ /* 0x000e700008209400 */
[----:B-1----:R-:W1:Y:S02]  /*2ba0*/  MUFU.RCP R0, R0 ;  /* 0x0000000000007308 */ /* 0x002e640000001000 */
[----:B-1----:R-:W-:-:S06]  /*2bb0*/  VIADD R0, R0, 0xffffffe ;  /* 0x0ffffffe00007836 */ /* 0x002fcc0000000000 */
[----:B------:R-:W-:Y:S01]  /*2bc0*/  F2I.FTZ.U32.TRUNC.NTZ R0, R0 ;  /* 0x0000000000007305 */ /* 0x000fe2000021f000 */
[----:B------:R-:W-:Y:S02]  /*2bd0*/  R2UR UR6, R4 ;  /* 0x00000000040672ca */ /* 0x000fe400000e0000 */
[----:B------:R-:W-:Y:S02]  /*2be0*/  IABS R4, R8 ;  /* 0x0000000800047213 */ /* 0x000fe40000000000 */
[----:B------:R-:W-:-:S03]  /*2bf0*/  R2UR UR5, R3 ;  /* 0x00000000030572ca */ /* 0x000fc600000e0000 */
[----:B------:R-:W1:Y:S01]  /*2c00*/  I2F.RP R3, UR16 ;  /* 0x0000001000037d06 */ /* 0x000e620008209400 */
[----:B------:R-:W-:-:S05]  /*2c10*/  IMAD.MOV R4, RZ, RZ, -R4 ;  /* 0x000000ffff047224 */ /* 0x000fca00078e0a04 */
[----:B------:R-:W-:-:S04]  /*2c20*/  UIADD3 UR10, UP1, UPT, UR6, UR48, URZ ;  /* 0x00000030060a7290 */ /* 0x000fc8000ff3e0ff */
[----:B------:R-:W-:Y:S02]  /*2c30*/  ULEA.HI.X.SX32 UR6, UR6, UR49, 0x1, UP1 ;  /* 0x0000003106067291 */ /* 0x000fe400088f0eff */
[----:B------:R-:W-:Y:S01]  /*2c40*/  UIADD3 UR11, UP0, UPT, UR5, UR54, URZ ;  /* 0x00000036050b7290 */ /* 0x000fe2000ff1e0ff */
[----:B-1----:R-:W1:Y:S01]  /*2c50*/  MUFU.RCP R3, R3 ;  /* 0x0000000300037308 */ /* 0x002e620000001000 */
[----:B------:R-:W-:Y:S02]  /*2c60*/  UIADD3 UR24, UP1, UPT, UR10, -0x1, URZ ;  /* 0xffffffff0a187890 */ /* 0x000fe4000ff3e0ff */
[----:B------:R-:W-:Y:S02]  /*2c70*/  ULEA.HI.X.SX32 UR10, UR5, UR55, 0x1, UP0 ;  /* 0x00000037050a7291 */ /* 0x000fe400080f0eff */
[----:B------:R-:W-:Y:S02]  /*2c80*/  UIADD3.X UR22, UPT, UPT, UR6, -0x1, URZ, UP1, !UPT ;  /* 0xffffffff06167890 */ /* 0x000fe40008ffe4ff */
[----:B------:R-:W-:-:S02]  /*2c90*/  UIADD3 UR5, UP1, UPT, UR24, UR53, URZ ;  /* 0x0000003518057290 */ /* 0x000fc4000ff3e0ff */
[----:B------:R-:W-:Y:S02]  /*2ca0*/  UIADD3 UR26, UP0, UPT, UR11, -0x1, URZ ;  /* 0xffffffff0b1a7890 */ /* 0x000fe4000ff1e0ff */
[----:B------:R-:W-:Y:S02]  /*2cb0*/  UIADD3.X UR6, UPT, UPT, URZ, UR22, URZ, UP1, !UPT ;  /* 0x00000016ff067290 */ /* 0x000fe40008ffe4ff */
[----:B------:R-:W-:Y:S02]  /*2cc0*/  UIADD3.X UR25, UPT, UPT, UR10, -0x1, URZ, UP0, !UPT ;  /* 0xffffffff0a197890 */ /* 0x000fe400087fe4ff */
[----:B------:R-:W-:Y:S02]  /*2cd0*/  UIADD3 UR15, UP0, UPT, UR26, UR47, URZ ;  /* 0x0000002f1a0f7290 */ /* 0x000fe4000ff1e0ff */
[----:B------:R-:W-:Y:S01]  /*2ce0*/  UIMAD.WIDE.U32 UR10, UR6, UR50, URZ ;  /* 0x00000032060a72a5 */ /* 0x000fe2000f8e00ff */
[----:B-1----:R-:W-:Y:S01]  /*2cf0*/  VIADD R3, R3, 0xffffffe ;  /* 0x0ffffffe03037836 */ /* 0x002fe20000000000 */
[----:B------:R-:W-:-:S02]  /*2d00*/  UIADD3.X UR23, UPT, UPT, URZ, UR25, URZ, UP0, !UPT ;  /* 0x00000019ff177290 */ /* 0x000fc400087fe4ff */
[----:B------:R-:W-:Y:S02]  /*2d10*/  UIMAD.WIDE.U32 UR12, UP0, UR5, UR51, UR10 ;  /* 0x00000033050c72a5 */ /* 0x000fe4000f80000a */
[----:B------:R-:W-:Y:S01]  /*2d20*/  UIMAD.WIDE.U32 UR20, UR5, UR50, URZ ;  /* 0x00000032051472a5 */ /* 0x000fe2000f8e00ff */
[----:B------:R-:W1:Y:S01]  /*2d30*/  F2I.FTZ.U32.TRUNC.NTZ R3, R3 ;  /* 0x0000000300037305 */ /* 0x000e62000021f000 */
[----:B------:R-:W-:Y:S02]  /*2d40*/  UIADD3.X UR11, UPT, UPT, URZ, URZ, URZ, UP0, !UPT ;  /* 0x000000ffff0b7290 */ /* 0x000fe400087fe4ff */
[----:B------:R-:W-:Y:S02]  /*2d50*/  UIADD3 URZ, UP1, UPT, UR21, UR12, URZ ;  /* 0x0000000c15ff7290 */ /* 0x000fe4000ff3e0ff */
[----:B------:R-:W-:Y:S01]  /*2d60*/  UIMAD.WIDE.U32 UR18, UR23, UR44, URZ ;  /* 0x0000002c171272a5 */ /* 0x000fe2000f8e00ff */
[----:B------:R-:W-:Y:S01]  /*2d70*/  UMOV UR10, UR13 ;  /* 0x0000000d000a7c82 */ /* 0x000fe20008000000 */
[----:B------:R-:W-:-:S02]  /*2d80*/  UIMAD.WIDE.U32 UR20, UR15, UR44, URZ ;  /* 0x0000002c0f1472a5 */ /* 0x000fc4000f8e00ff */
[----:B------:R-:W-:Y:S02]  /*2d90*/  UIMAD.WIDE.U32.X UR12, UR6, UR51, UR10, UP1 ;  /* 0x00000033060c72a5 */ /* 0x000fe400088e040a */
[----:B------:R-:W-:Y:S01]  /*2da0*/  UIMAD.WIDE.U32 UR18, UP0, UR15, UR45, UR18 ;  /* 0x0000002d0f1272a5 */ /* 0x000fe2000f800012 */
[----:B------:R-:W-:Y:S01]  /*2db0*/  R2UR UR15, R4 ;  /* 0x00000000040f72ca */ /* 0x000fe200000e0000 */
[----:B------:R-:W-:Y:S01]  /*2dc0*/  USEL UR6, UR24, UR12, !UP3 ;  /* 0x0000000c18067287 */ /* 0x000fe2000d800000 */
[----:B------:R-:W2:Y:S01]  /*2dd0*/  LDC.64 R4, c[0x0][0xfd0] ;  /* 0x0003f400ff047b82 */ /* 0x000ea20000000a00 */
[----:B------:R-:W-:Y:S01]  /*2de0*/  USEL UR5, UR22, UR13, !UP3 ;  /* 0x0000000d16057287 */ /* 0x000fe2000d800000 */
[----:B-1----:R-:W-:Y:S01]  /*2df0*/  R2UR UR13, R3 ;  /* 0x00000000030d72ca */ /* 0x002fe200000e0000 */
[----:B------:R-:W-:Y:S02]  /*2e00*/  UIADD3.X UR11, UPT, UPT, URZ, URZ, URZ, UP0, !UPT ;  /* 0x000000ffff0b7290 */ /* 0x000fe400087fe4ff */
[----:B------:R-:W-:-:S02]  /*2e10*/  UIADD3 URZ, UP0, UPT, UR21, UR18, URZ ;  /* 0x0000001215ff7290 */ /* 0x000fc4000ff1e0ff */
[----:B------:R-:W-:Y:S01]  /*2e20*/  USHF.R.U64 UR5, UR6, UR52, UR5 ;  /* 0x0000003406057299 */ /* 0x000fe20008001205 */
[----:B------:R-:W-:Y:S01]  /*2e30*/  UMOV UR10, UR19 ;  /* 0x00000013000a7c82 */ /* 0x000fe20008000000 */
[----:B------:R-:W-:Y:S01]  /*2e40*/  UMOV UR12, URZ ;  /* 0x000000ff000c7c82 */ /* 0x000fe20008000000 */
[----:B------:R-:W-:Y:S02]  /*2e50*/  UIMAD.WIDE.U32.X UR10, UR23, UR45, UR10, UP0 ;  /* 0x0000002d170a72a5 */ /* 0x000fe400080e040a */
[----:B------:R-:W-:Y:S02]  /*2e60*/  UIADD3 UR32, UPT, UPT, UR9, -0x1, UR5 ;  /* 0xffffffff09207890 */ /* 0x000fe4000fffe005 */
[----:B------:R-:W-:Y:S02]  /*2e70*/  USEL UR6, UR26, UR10, !UP2 ;  /* 0x0000000a1a067287 */ /* 0x000fe4000d000000 */
[----:B------:R-:W-:Y:S01]  /*2e80*/  USEL UR5, UR25, UR11, !UP2 ;  /* 0x0000000b19057287 */ /* 0x000fe2000d000000 */
[----:B------:R-:W-:Y:S01]  /*2e90*/  R2UR UR11, R0 ;  /* 0x00000000000b72ca */ /* 0x000fe200000e0000 */
[----:B------:R-:W-:Y:S01]  /*2ea0*/  IMAD.U32 R3, RZ, RZ, UR32 ;  /* 0x00000020ff037e24 */ /* 0x000fe2000f8e00ff */
[----:B------:R-:W1:Y:S01]  /*2eb0*/  LDCU UR21, c[0x0][0xfe0] ;  /* 0x0001fc00ff1577ac */ /* 0x000e620008000800 */
[----:B------:R-:W-:-:S03]  /*2ec0*/  USHF.R.U64 UR5, UR6, UR46, UR5 ;  /* 0x0000002e06057299 */ /* 0x000fc60008001205 */
[----:B------:R-:W-:Y:S01]  /*2ed0*/  IABS R0, R3 ;  /* 0x0000000300007213 */ /* 0x000fe20000000000 */
[----:B------:R-:W-:Y:S02]  /*2ee0*/  UIADD3 UR6, UPT, UPT, URZ, -UR13, URZ ;  /* 0x8000000dff067290 */ /* 0x000fe4000fffe0ff */
[----:B------:R-:W-:Y:S02]  /*2ef0*/  UIADD3 UR31, UPT, UPT, UR8, -0x1, UR5 ;  /* 0xffffffff081f7890 */ /* 0x000fe4000fffe005 */
[----:B------:R-:W-:Y:S01]  /*2f00*/  UIMAD UR6, UR6, UR16, URZ ;  /* 0x00000010060672a4 */ /* 0x000fe2000f8e02ff */
[----:B------:R-:W-:Y:S01]  /*2f10*/  R2UR UR5, R0 ;  /* 0x00000000000572ca */ /* 0x000fe200000e0000 */
[----:B------:R-:W-:Y:S01]  /*2f20*/  UIADD3 UR10, UPT, UPT, URZ, -UR11, URZ ;  /* 0x8000000bff0a7290 */ /* 0x000fe2000fffe0ff */
[----:B------:R-:W-:Y:S01]  /*2f30*/  IABS R0, R7 ;  /* 0x0000000700007213 */ /* 0x000fe20000000000 */
[----:B------:R-:W-:Y:S01]  /*2f40*/  IMAD.U32 R3, RZ, RZ, UR31 ;  /* 0x0000001fff037e24 */ /* 0x000fe2000f8e00ff */
[----:B------:R-:W-:-:S02]  /*2f50*/  UIMAD.WIDE.U32 UR18, UR13, UR6, UR12 ;  /* 0x000000060d1272a5 */ /* 0x000fc4000f8e000c */
[----:B------:R-:W-:Y:S01]  /*2f60*/  UISETP.NE.AND UP1, UPT, UR28, 0x8, UPT ;  /* 0x000000081c00788c */ /* 0x000fe2000bf25270 */
[----:B------:R-:W-:Y:S01]  /*2f70*/  IMAD.MOV R0, RZ, RZ, -R0 ;  /* 0x000000ffff007224 */ /* 0x000fe200078e0a00 */
[----:B------:R-:W-:Y:S01]  /*2f80*/  IABS R3, R3 ;  /* 0x0000000300037213 */ /* 0x000fe20000000000 */
[----:B------:R-:W-:Y:S01]  /*2f90*/  UMOV UR6, UR10 ;  /* 0x0000000a00067c82 */ /* 0x000fe20008000000 */
[----:B-1----:R-:W-:Y:S01]  /*2fa0*/  UISETP.NE.AND UP4, UPT, UR21, 0x1, UPT ;  /* 0x000000011500788c */ /* 0x002fe2000bf85270 */
[----:B------:R-:W-:Y:S01]  /*2fb0*/  UMOV UR10, UR19 ;  /* 0x00000013000a7c82 */ /* 0x000fe20008000000 */
[----:B------:R-:W-:Y:S01]  /*2fc0*/  R2UR UR20, R3 ;  /* 0x00000000031472ca */ /* 0x000fe200000e0000 */
[----:B------:R-:W-:Y:S01]  /*2fd0*/  UIMAD UR6, UR6, UR17, URZ ;  /* 0x00000011060672a4 */ /* 0x000fe2000f8e02ff */
[----:B------:R-:W-:Y:S01]  /*2fe0*/  R2UR UR33, R0 ;  /* 0x00000000002172ca */ /* 0x000fe200000e0000 */
[----:B------:R-:W-:Y:S02]  /*2ff0*/  UIMAD.WIDE.U32 UR18, UR10, UR5, URZ ;  /* 0x000000050a1272a5 */ /* 0x000fe4000f8e00ff */
[----:B------:R-:W-:Y:S01]  /*3000*/  USEL UR24, UR42, UR27, !UP4 ;  /* 0x0000001b2a187287 */ /* 0x000fe2000e000000 */
[----:B------:R-:W-:Y:S01]  /*3010*/  UMOV UR10, URZ ;  /* 0x000000ff000a7c82 */ /* 0x000fe20008000000 */
[----:B------:R-:W-:Y:S01]  /*3020*/  UMOV UR25, URZ ;  /* 0x000000ff00197c82 */ /* 0x000fe20008000000 */
[----:B------:R-:W-:-:S02]  /*3030*/  UIMAD.WIDE.U32 UR10, UR11, UR6, UR10 ;  /* 0x000000060b0a72a5 */ /* 0x000fc4000f8e000a */
[----:B------:R-:W-:Y:S01]  /*3040*/  ULOP3.LUT UR23, URZ, UR9, URZ, 0x33, !UPT ;  /* 0x00000009ff177292 */ /* 0x000fe2000f8e33ff */
[----:B------:R-:W-:-:S03]  /*3050*/  UMOV UR6, UR19 ;  /* 0x0000001300067c82 */ /* 0x000fc60008000000 */
[----:B------:R-:W1:Y:S01]  /*3060*/  S2UR UR18, SR_CgaCtaId ;  /* 0x00000000001279c3 */ /* 0x000e620000008800 */
[----:B------:R-:W-:Y:S01]  /*3070*/  UIMAD UR5, UR6, UR15, UR5 ;  /* 0x0000000f060572a4 */ /* 0x000fe2000f8e0205 */
[----:B------:R-:W-:Y:S01]  /*3080*/  UMOV UR34, UR11 ;  /* 0x0000000b00227c82 */ /* 0x000fe20008000000 */
[----:B------:R-:W3:Y:S01]  /*3090*/  LDCU UR15, c[0x0][0x374] ;  /* 0x00006e80ff0f77ac */ /* 0x000ee20008000800 */
[----:B------:R-:W-:Y:S02]  /*30a0*/  UIMAD.WIDE.U32 UR10, UR34, UR20, URZ ;  /* 0x00000014220a72a5 */ /* 0x000fe4000f8e00ff */
[----:B------:R-:W-:Y:S02]  /*30b0*/  UISETP.GT.U32.AND UP0, UPT, UR16, UR5, UPT ;  /* 0x000000051000728c */ /* 0x000fe4000bf04070 */
[----:B------:R-:W-:-:S03]  /*30c0*/  ULOP3.LUT UR22, URZ, UR8, URZ, 0x33, !UPT ;  /* 0x00000008ff167292 */ /* 0x000fc6000f8e33ff */
[----:B------:R-:W-:Y:S01]  /*30d0*/  UMOV UR6, UR11 ;  /* 0x0000000b00067c82 */ /* 0x000fe20008000000 */
[----:B------:R-:W-:Y:S01]  /*30e0*/  UMOV UR10, 0x400 ;  /* 0x00000400000a7882 */ /* 0x000fe20000000000 */
[----:B------:R-:W-:-:S04]  /*30f0*/  UIMAD UR6, UR6, UR33, UR20 ;  /* 0x00000021060672a4 */ /* 0x000fc8000f8e0214 */
[----:B------:R-:W-:Y:S02]  /*3100*/  UISETP.GT.U32.AND UP5, UPT, UR17, UR6, UPT ;  /* 0x000000061100728c */ /* 0x000fe4000bfa4070 */
[----:B------:R-:W-:Y:S02]  /*3110*/  @!UP0 UIADD3 UR5, UPT, UPT, UR5, -UR16, URZ ;  /* 0x8000001005058290 */ /* 0x000fe4000fffe0ff */
[----:B-1----:R-:W-:Y:S02]  /*3120*/  ULEA UR10, UR18, UR10, 0x18 ;  /* 0x0000000a120a7291 */ /* 0x002fe4000f8ec0ff */
[----:B------:R-:W-:Y:S02]  /*3130*/  UISETP.GT.U32.AND UP6, UPT, UR16, UR5, UPT ;  /* 0x000000051000728c */ /* 0x000fe4000bfc4070 */
[----:B------:R-:W-:Y:S02]  /*3140*/  UISETP.NE.AND UP0, UPT, UR28, 0x1, UPT ;  /* 0x000000011c00788c */ /* 0x000fe4000bf05270 */
[----:B------:R-:W-:-:S02]  /*3150*/  USEL UR18, UR27, UR42, !UP4 ;  /* 0x0000002a1b127287 */ /* 0x000fc4000e000000 */
[----:B------:R-:W-:Y:S02]  /*3160*/  @!UP5 UIADD3 UR6, UPT, UPT, UR6, -UR17, URZ ;  /* 0x800000110606d290 */ /* 0x000fe4000fffe0ff */
[----:B------:R-:W-:Y:S02]  /*3170*/  UISETP.GE.AND UP5, UPT, UR32, URZ, UPT ;  /* 0x000000ff2000728c */ /* 0x000fe4000bfa6270 */
[----:B---3--:R-:W-:Y:S02]  /*3180*/  USEL UR11, UR57, UR15, !UP4 ;  /* 0x0000000f390b7287 */ /* 0x008fe4000e000000 */
[----:B------:R-:W-:Y:S02]  /*3190*/  @!UP6 UIADD3 UR5, UPT, UPT, UR5, -UR16, URZ ;  /* 0x800000100505e290 */ /* 0x000fe4000fffe0ff */
[----:B------:R-:W-:Y:S01]  /*31a0*/  UISETP.GT.U32.AND UP6, UPT, UR17, UR6, UPT ;  /* 0x000000061100728c */ /* 0x000fe2000bfc4070 */
[----:B------:R-:W1:Y:S04]  /*31b0*/  LDCU UR28, c[0x0][0x378] ;  /* 0x00006f00ff1c77ac */ /* 0x000e680008000800 */
[----:B------:R-:W-:-:S02]  /*31c0*/  @!UP5 UIADD3 UR5, UPT, UPT, -UR5, URZ, URZ ;  /* 0x000000ff0505d290 */ /* 0x000fc4000fffe1ff */
[----:B------:R-:W-:Y:S02]  /*31d0*/  UISETP.GE.AND UP5, UPT, UR31, URZ, UPT ;  /* 0x000000ff1f00728c */ /* 0x000fe4000bfa6270 */
[----:B------:R-:W-:Y:S02]  /*31e0*/  UIMAD.WIDE.U32 UR18, UR18, UR11, UR24 ;  /* 0x0000000b121272a5 */ /* 0x000fe4000f8e0018 */
[----:B------:R-:W-:Y:S02]  /*31f0*/  @!UP6 UIADD3 UR6, UPT, UPT, UR6, -UR17, URZ ;  /* 0x800000110606e290 */ /* 0x000fe4000fffe0ff */
[----:B------:R-:W-:Y:S02]  /*3200*/  UISETP.NE.AND UP6, UPT, UR9, URZ, UPT ;  /* 0x000000ff0900728c */ /* 0x000fe4000bfc5270 */
[----:B------:R-:W-:Y:S02]  /*3210*/  UIADD3 UR35, UPT, UPT, UR10, 0x260, URZ ;  /* 0x000002600a237890 */ /* 0x000fe4000fffe0ff */
[----:B------:R-:W-:-:S02]  /*3220*/  UIADD3 UR36, UPT, UPT, UR10, 0x1c0, URZ ;  /* 0x000001c00a247890 */ /* 0x000fc4000fffe0ff */
[----:B------:R-:W-:Y:S02]  /*3230*/  @!UP5 UIADD3 UR6, UPT, UPT, -UR6, URZ, URZ ;  /* 0x000000ff0606d290 */ /* 0x000fe4000fffe1ff */
[----:B------:R-:W-:Y:S01]  /*3240*/  UISETP.NE.AND UP5, UPT, UR8, URZ, UPT ;  /* 0x000000ff0800728c */ /* 0x000fe2000bfa5270 */
[----:B------:R-:W-:Y:S01]  /*3250*/  UMOV UR10, UR19 ;  /* 0x00000013000a7c82 */ /* 0x000fe20008000000 */
[----:B------:R-:W-:Y:S01]  /*3260*/  UMOV UR11, UR18 ;  /* 0x00000012000b7c82 */ /* 0x000fe20008000000 */
[----:B------:R-:W-:Y:S01]  /*3270*/  USEL UR5, UR23, UR5, !UP6 ;  /* 0x0000000517057287 */ /* 0x000fe2000f000000 */
[----:B------:R-:W-:Y:S01]  /*3280*/  IMAD.U32 R0, RZ, RZ, UR10 ;  /* 0x0000000aff007e24 */ /* 0x000fe2000f8e00ff */
[----:B------:R-:W-:Y:S01]  /*3290*/  USEL UR6, UR22, UR6, !UP5 ;  /* 0x0000000616067287 */ /* 0x000fe2000e800000 */
[----:B--2---:R-:W-:Y:S01]  /*32a0*/  ISETP.LE.U32.AND P1, PT, R4, UR11, PT ;  /* 0x0000000b04007c0c */ /* 0x004fe2000bf23070 */
[----:B------:R-:W-:Y:S02]  /*32b0*/  UIMAD.WIDE.U32 UR20, UR57, UR15, URZ ;  /* 0x0000000f391472a5 */ /* 0x000fe4000f8e00ff */
[----:B------:R-:W-:Y:S01]  /*32c0*/  UIADD3 UR5, UPT, UPT, UR32, -UR5, URZ ;  /* 0x8000000520057290 */ /* 0x000fe2000fffe0ff */
[----:B------:R-:W-:Y:S01]  /*32d0*/  ISETP.GE.U32.AND.EX P1, PT, R0, R5, PT, P1 ;  /* 0x000000050000720c */ /* 0x000fe20003f26110 */
[----:B------:R-:W-:Y:S01]  /*32e0*/  UIADD3 UR6, UPT, UPT, UR31, -UR6, URZ ;  /* 0x800000061f067290 */ /* 0x000fe2000fffe0ff */
[----:B------:R-:W-:Y:S01]  /*32f0*/  CS2R R4, SRZ ;  /* 0x0000000000047805 */ /* 0x000fe2000001ff00 */
[----:B-1----:R-:W-:Y:S01]  /*3300*/  UIMAD.WIDE.U32 UR26, UR20, UR28, URZ ;  /* 0x0000001c141a72a5 */ /* 0x002fe2000f8e00ff */
[----:B------:R-:W-:Y:S01]  /*3310*/  IMAD.MOV.U32 R0, RZ, RZ, -0x1 ;  /* 0xffffffffff007424 */ /* 0x000fe200078e00ff */
[----:B------:R-:W-:-:S02]  /*3320*/  UIMAD UR20, UR5, UR6, URZ ;  /* 0x00000006051472a4 */ /* 0x000fc4000f8e02ff */
[----:B------:R-:W-:Y:S02]  /*3330*/  USEL UR18, UR6, UR5, !UP4 ;  /* 0x0000000506127287 */ /* 0x000fe4000e000000 */
[----:B------:R-:W-:Y:S02]  /*3340*/  UIMAD UR15, UR21, UR28, URZ ;  /* 0x0000001c150f72a4 */ /* 0x000fe4000f8e02ff */
[----:B------:R-:W-:Y:S01]  /*3350*/  USHF.R.S32.HI UR21, URZ, 0x1f, UR20 ;  /* 0x0000001fff157899 */ /* 0x000fe20008011414 */
[----:B------:R-:W-:Y:S01]  /*3360*/  IMAD.U32 R14, RZ, RZ, UR20 ;  /* 0x00000014ff0e7e24 */ /* 0x000fe2000f8e00ff */
[----:B------:R-:W-:Y:S01]  /*3370*/  USHF.R.S32.HI UR19, URZ, 0x1f, UR18 ;  /* 0x0000001fff137899 */ /* 0x000fe20008011412 */
[----:B------:R-:W-:Y:S01]  /*3380*/  IMAD.U32 R12, RZ, RZ, UR18 ;  /* 0x00000012ff0c7e24 */ /* 0x000fe2000f8e00ff */
[----:B------:R-:W-:Y:S02]  /*3390*/  @UP1 USEL UR36, UR36, UR35, !UP0 ;  /* 0x0000002324241287 */ /* 0x000fe4000c000000 */
[----:B------:R-:W-:Y:S01]  /*33a0*/  UIADD3 UR28, UPT, UPT, UR27, UR15, URZ ;  /* 0x0000000f1b1c7290 */ /* 0x000fe2000fffe0ff */
[----:B------:R-:W-:-:S02]  /*33b0*/  IMAD.U32 R15, RZ, RZ, UR21 ;  /* 0x00000015ff0f7e24 */ /* 0x000fc4000f8e00ff */
[----:B------:R-:W-:Y:S01]  /*33c0*/  IMAD.U32 R13, RZ, RZ, UR19 ;  /* 0x00000013ff0d7e24 */ /* 0x000fe2000f8e00ff */
[----:B------:R-:W-:Y:S08]  /*33d0*/  @P1 BRA P0, `(.L_x_41) ;  /* 0x0000001400d81947 */ /* 0x000ff00000000000 */
[----:B------:R-:W-:Y:S01]  /*33e0*/  IMAD.U32 R3, RZ, RZ, UR10 ;  /* 0x0000000aff037e24 */ /* 0x000fe2000f8e00ff */
[----:B------:R-:W-:Y:S01]  /*33f0*/  ISETP.LE.U32.AND P0, PT, R14, UR11, PT ;  /* 0x0000000b0e007c0c */ /* 0x000fe2000bf03070 */
[----:B------:R-:W-:Y:S01]  /*3400*/  IMAD.MOV.U32 R11, RZ, RZ, RZ ;  /* 0x000000ffff0b7224 */ /* 0x000fe200078e00ff */
[----:B------:R-:W-:Y:S02]  /*3410*/  CS2R R4, SRZ ;  /* 0x0000000000047805 */ /* 0x000fe4000001ff00 */
[----:B------:R-:W-:-:S13]  /*3420*/  ISETP.GE.U32.AND.EX P0, PT, R3, R15, PT, P0 ;  /* 0x0000000f0300720c */ /* 0x000fda0003f06100 */
[----:B------:R-:W-:Y:S05]  /*3430*/  @!P0 BRA `(.L_x_42) ;  /* 0x0000001000b48947 */ /* 0x000fea0003800000 */
[----:B------:R-:W-:Y:S01]  /*3440*/  VIADD R0, R6, 0x20 ;  /* 0x0000002006007836 */ /* 0x000fe20000000000 */
[----:B------:R-:W1:Y:S01]  /*3450*/  LDCU.64 UR18, c[0x0][0x358] ;  /* 0x00006b00ff1277ac */ /* 0x000e620008000a00 */
[----:B------:R-:W-:Y:S02]  /*3460*/  IMAD.MOV.U32 R4, RZ, RZ, R6 ;  /* 0x000000ffff047224 */ /* 0x000fe400078e0006 */
[----:B-----5:R-:W-:Y:S01]  /*3470*/  IMAD.MOV.U32 R5, RZ, RZ, R10 ;  /* 0x000000ffff057224 */ /* 0x020fe200078e000a */
[----:B------:R-:W-:Y:S02]  /*3480*/  ISETP.GE.AND P0, PT, R0, UR4, PT ;  /* 0x0000000400007c0c */ /* 0x000fe4000bf06270 */
[----:B------:R-:W-:-:S11]  /*3490*/  MOV R0, R9 ;  /* 0x0000000900007202 */ /* 0x000fd60000000f00 */
[----:B------:R-:W2:Y:S01]  /*34a0*/  @!P0 LDC.64 R20, c[0x0][0xff0] ;  /* 0x0003fc00ff148b82 */ /* 0x000ea20000000a00 */
[----:B------:R-:W-:Y:S02]  /*34b0*/  UIADD3 UR6, UP1, UPT, UR48, -0x1, URZ ;  /* 0xffffffff30067890 */ /* 0x000fe4000ff3e0ff */
[----:B------:R-:W-:Y:S01]  /*34c0*/  UIADD3 UR20, UP0, UPT, UR54, -0x1, URZ ;  /* 0xffffffff36147890 */ /* 0x000fe2000ff1e0ff */
[----:B------:R-:W-:Y:S01]  /*34d0*/  BSSY.RECONVERGENT B0, `(.L_x_43) ;  /* 0x0000051000007945 */ /* 0x000fe20003800200 */
[----:B------:R-:W-:Y:S01]  /*34e0*/  UIADD3.X UR5, UPT, UPT, UR49, -0x1, URZ, UP1, !UPT ;  /* 0xffffffff31057890 */ /* 0x000fe20008ffe4ff */
[----:B--2---:R-:W-:-:S05]  /*34f0*/  @!P0 IMAD.WIDE.U32 R20, R4, 0xc, R20 ;  /* 0x0000000c04148825 */ /* 0x004fca00078e0014 */
[----:B-1----:R1:W5:Y:S04]  /*3500*/  @!P0 LDG.E R9, desc[UR18][R20.64+0x180] ;  /* 0x0001801214098981 */ /* 0x002368000c1e1900 */
[----:B------:R1:W5:Y:S01]  /*3510*/  @!P0 LDG.E R10, desc[UR18][R20.64+0x184] ;  /* 0x00018412140a8981 */ /* 0x000362000c1e1900 */
[----:B------:R-:W-:Y:S01]  /*3520*/  ISETP.GE.AND P0, PT, R4, UR4, PT ;  /* 0x0000000404007c0c */ /* 0x000fe2000bf06270 */
[----:B------:R-:W-:Y:S01]  /*3530*/  UIADD3.X UR15, UPT, UPT, UR55, -0x1, URZ, UP0, !UPT ;  /* 0xffffffff370f7890 */ /* 0x000fe200087fe4ff */
[----:B------:R-:W-:Y:S01]  /*3540*/  HFMA2 R15, -RZ, RZ, 0, 0 ;  /* 0x00000000ff0f7431 */ /* 0x000fe200000001ff */
[----:B------:R-:W-:-:S10]  /*3550*/  MOV R16, 0x7fffffff ;  /* 0x7fffffff00107802 */ /* 0x000fd40000000f00 */
[----:B------:R-:W-:Y:S05]  /*3560*/  @P0 BRA `(.L_x_44) ;  /* 0x00000004001c0947 */ /* 0x000fea0003800000 */
[C---:B------:R-:W-:Y:S01]  /*3570*/  IADD3 R3, P1, PT, R0.reuse, UR6, RZ ;  /* 0x0000000600037c10 */ /* 0x040fe2000ff3e0ff */
[----:B------:R-:W-:Y:S01]  /*3580*/  UIADD3 UR18, UPT, UPT, URZ, -UR13, URZ ;  /* 0x8000000dff127290 */ /* 0x000fe2000fffe0ff */
[----:B------:R-:W-:Y:S01]  /*3590*/  IADD3 R12, P0, PT, R5, UR20, RZ ;  /* 0x00000014050c7c10 */ /* 0x000fe2000ff1e0ff */
[----:B------:R-:W-:Y:S01]  /*35a0*/  UMOV UR12, URZ ;  /* 0x000000ff000c7c82 */ /* 0x000fe20008000000 */
[----:B------:R-:W-:Y:S01]  /*35b0*/  LEA.HI.X.SX32 R0, R0, UR5, 0x1, P1 ;  /* 0x0000000500007c11 */ /* 0x000fe200088f0eff */
[----:B------:R-:W-:Y:S01]  /*35c0*/  UIMAD UR18, UR18, UR16, URZ ;  /* 0x00000010121272a4 */ /* 0x000fe2000f8e02ff */
[----:B------:R-:W-:Y:S02]  /*35d0*/  IADD3 R24, P1, PT, R3, UR53, RZ ;  /* 0x0000003503187c10 */ /* 0x000fe4000ff3e0ff */
[----:B------:R-:W-:Y:S01]  /*35e0*/  LEA.HI.X.SX32 R11, R5, UR15, 0x1, P0 ;  /* 0x0000000f050b7c11 */ /* 0x000fe200080f0eff */
[----:B------:R-:W-:Y:S01]  /*35f0*/  UIMAD.WIDE.U32 UR18, UR13, UR18, UR12 ;  /* 0x000000120d1272a5 */ /* 0x000fe2000f8e000c */
[----:B------:R-:W-:Y:S01]  /*3600*/  IADD3 R14, P0, PT, R12, UR47, RZ ;  /* 0x0000002f0c0e7c10 */ /* 0x000fe2000ff1e0ff */
[----:B------:R-:W-:-:S04]  /*3610*/  IMAD.X R5, RZ, RZ, R0, P1 ;  /* 0x000000ffff057224 */ /* 0x000fc800008e0600 */
[----:B------:R-:W-:Y:S01]  /*3620*/  IMAD.X R13, RZ, RZ, R11, P0 ;  /* 0x000000ffff0d7224 */ /* 0x000fe200000e060b */
[----:B------:R-:W-:Y:S01]  /*3630*/  UMOV UR12, UR19 ;  /* 0x00000013000c7c82 */ /* 0x000fe20008000000 */
[----:B------:R-:W-:-:S04]  /*3640*/  IMAD.WIDE.U32 R22, R5, UR50, RZ ;  /* 0x0000003205167c25 */ /* 0x000fc8000f8e00ff */
[----:B-1----:R-:W-:-:S04]  /*3650*/  IMAD.WIDE.U32 R20, R13, UR44, RZ ;  /* 0x0000002c0d147c25 */ /* 0x002fc8000f8e00ff */
[----:B------:R-:W-:-:S04]  /*3660*/  IMAD.WIDE.U32 R22, P1, R24, UR51, R22 ;  /* 0x0000003318167c25 */ /* 0x000fc8000f820016 */
[----:B------:R-:W-:-:S04]  /*3670*/  IMAD.WIDE.U32 R24, R24, UR50, RZ ;  /* 0x0000003218187c25 */ /* 0x000fc8000f8e00ff */
[----:B------:R-:W-:-:S04]  /*3680*/  IMAD.WIDE.U32 R20, P0, R14, UR45, R20 ;  /* 0x0000002d0e147c25 */ /* 0x000fc8000f800014 */
[----:B------:R-:W-:-:S04]  /*3690*/  IMAD.WIDE.U32 R14, R14, UR44, RZ ;  /* 0x0000002c0e0e7c25 */ /* 0x000fc8000f8e00ff */
[----:B------:R-:W-:Y:S01]  /*36a0*/  IMAD.X R27, RZ, RZ, RZ, P1 ;  /* 0x000000ffff1b7224 */ /* 0x000fe200008e06ff */
[----:B------:R-:W-:Y:S01]  /*36b0*/  IADD3 RZ, P1, PT, R25, R22, RZ ;  /* 0x0000001619ff7210 */ /* 0x000fe20007f3e0ff */
[----:B------:R-:W-:Y:S02]  /*36c0*/  IMAD.MOV.U32 R26, RZ, RZ, R23 ;  /* 0x000000ffff1a7224 */ /* 0x000fe400078e0017 */
[----:B------:R-:W-:Y:S01]  /*36d0*/  IMAD.X R25, RZ, RZ, RZ, P0 ;  /* 0x000000ffff197224 */ /* 0x000fe200000e06ff */
[----:B------:R-:W-:Y:S01]  /*36e0*/  IADD3 RZ, P0, PT, R15, R20, RZ ;  /* 0x000000140fff7210 */ /* 0x000fe20007f1e0ff */
[----:B------:R-:W-:Y:S01]  /*36f0*/  IMAD.WIDE.U32.X R26, R5, UR51, R26, P1 ;  /* 0x00000033051a7c25 */ /* 0x000fe200088e041a */
[----:B------:R-:W-:-:S03]  /*3700*/  PLOP3.LUT P1, PT, PT, PT, UP3, 0x80, 0x8 ;  /* 0x000000000008781c */ /* 0x000fc60003f2f038 */
[----:B------:R-:W-:Y:S01]  /*3710*/  IMAD.MOV.U32 R24, RZ, RZ, R21 ;  /* 0x000000ffff187224 */ /* 0x000fe200078e0015 */
[----:B------:R-:W-:Y:S02]  /*3720*/  SEL R3, R3, R26, !P1 ;  /* 0x0000001a03037207 */ /* 0x000fe40004800000 */
[----:B------:R-:W-:Y:S01]  /*3730*/  SEL R0, R0, R27, !P1 ;  /* 0x0000001b00007207 */ /* 0x000fe20004800000 */
[----:B------:R-:W-:Y:S01]  /*3740*/  IMAD.WIDE.U32.X R24, R13, UR45, R24, P0 ;  /* 0x0000002d0d187c25 */ /* 0x000fe200080e0418 */
[----:B------:R-:W-:Y:S02]  /*3750*/  PLOP3.LUT P0, PT, PT, PT, UP2, 0x80, 0x8 ;  /* 0x000000000008781c */ /* 0x000fe40003f0f028 */
[----:B------:R-:W-:Y:S02]  /*3760*/  SHF.R.U64 R3, R3, UR52, R0 ;  /* 0x0000003403037c19 */ /* 0x000fe40008001200 */
[----:B------:R-:W-:Y:S02]  /*3770*/  SEL R12, R12, R24, !P0 ;  /* 0x000000180c0c7207 */ /* 0x000fe40004000000 */
[----:B------:R-:W-:-:S02]  /*3780*/  SEL R11, R11, R25, !P0 ;  /* 0x000000190b0b7207 */ /* 0x000fc40004000000 */
[----:B------:R-:W-:Y:S02]  /*3790*/  IADD3 R5, PT, PT, R8, -0x1, R3 ;  /* 0xffffffff08057810 */ /* 0x000fe40007ffe003 */
[----:B------:R-:W-:Y:S02]  /*37a0*/  SHF.R.U64 R12, R12, UR46, R11 ;  /* 0x0000002e0c0c7c19 */ /* 0x000fe4000800120b */
[----:B------:R-:W-:Y:S02]  /*37b0*/  IABS R0, R8 ;  /* 0x0000000800007213 */ /* 0x000fe40000000000 */
[----:B------:R-:W-:Y:S02]  /*37c0*/  IADD3 R3, PT, PT, R7, -0x1, R12 ;  /* 0xffffffff07037810 */ /* 0x000fe40007ffe00c */
[----:B------:R-:W-:Y:S01]  /*37d0*/  IABS R13, R5 ;  /* 0x00000005000d7213 */ /* 0x000fe20000000000 */
[----:B------:R-:W-:Y:S01]  /*37e0*/  IMAD.MOV R0, RZ, RZ, -R0 ;  /* 0x000000ffff007224 */ /* 0x000fe200078e0a00 */
[----:B------:R-:W-:-:S02]  /*37f0*/  IABS R11, R3 ;  /* 0x00000003000b7213 */ /* 0x000fc40000000000 */
[----:B------:R-:W-:Y:S01]  /*3800*/  ISETP.GE.AND P3, PT, R5, RZ, PT ;  /* 0x000000ff0500720c */ /* 0x000fe20003f66270 */
[----:B------:R-:W-:Y:S01]  /*3810*/  IMAD.HI.U32 R14, R13, UR12, RZ ;  /* 0x0000000c0d0e7c27 */ /* 0x000fe2000f8e00ff */
[----:B------:R-:W-:-:S03]  /*3820*/  ISETP.GE.AND P2, PT, R3, RZ, PT ;  /* 0x000000ff0300720c */ /* 0x000fc60003f46270 */
[----:B------:R-:W-:-:S04]  /*3830*/  IMAD.HI.U32 R12, R11, UR34, RZ ;  /* 0x000000220b0c7c27 */ /* 0x000fc8000f8e00ff */
[----:B------:R-:W-:Y:S02]  /*3840*/  IMAD R0, R14, R0, R13 ;  /* 0x000000000e007224 */ /* 0x000fe400078e020d */
[----:B------:R-:W-:Y:S02]  /*3850*/  IMAD R13, R12, UR33, R11 ;  /* 0x000000210c0d7c24 */ /* 0x000fe4000f8e020b */
[----:B------:R-:W-:Y:S01]  /*3860*/  IMAD.U32 R11, RZ, RZ, UR23 ;  /* 0x00000017ff0b7e24 */ /* 0x000fe2000f8e00ff */
[----:B------:R-:W-:Y:S02]  /*3870*/  ISETP.LT.U32.AND P1, PT, R0, UR16, PT ;  /* 0x0000001000007c0c */ /* 0x000fe4000bf21070 */
[----:B------:R-:W-:-:S11]  /*3880*/  ISETP.LT.U32.AND P0, PT, R13, UR17, PT ;  /* 0x000000110d007c0c */ /* 0x000fd6000bf01070 */
[----:B------:R-:W-:Y:S02]  /*3890*/  @!P1 VIADD R0, R0, -UR16 ;  /* 0x8000001000009c36 */ /* 0x000fe40008000000 */
[----:B------:R-:W-:-:S03]  /*38a0*/  @!P0 VIADD R13, R13, -UR17 ;  /* 0x800000110d0d8c36 */ /* 0x000fc60008000000 */
[----:B------:R-:W-:Y:S02]  /*38b0*/  ISETP.LT.U32.AND P1, PT, R0, UR16, PT ;  /* 0x0000001000007c0c */ /* 0x000fe4000bf21070 */
[----:B------:R-:W-:-:S11]  /*38c0*/  ISETP.LT.U32.AND P0, PT, R13, UR17, PT ;  /* 0x000000110d007c0c */ /* 0x000fd6000bf01070 */
[----:B------:R-:W-:Y:S01]  /*38d0*/  @!P1 VIADD R0, R0, -UR16 ;  /* 0x8000001000009c36 */ /* 0x000fe20008000000 */
[----:B------:R-:W-:Y:S01]  /*38e0*/  PLOP3.LUT P1, PT, PT, PT, UP6, 0x80, 0x8 ;  /* 0x000000000008781c */ /* 0x000fe20003f2f068 */
[----:B------:R-:W-:Y:S01]  /*38f0*/  @!P0 VIADD R13, R13, -UR17 ;  /* 0x800000110d0d8c36 */ /* 0x000fe20008000000 */
[----:B------:R-:W-:Y:S01]  /*3900*/  PLOP3.LUT P0, PT, PT, PT, UP5, 0x80, 0x8 ;  /* 0x000000000008781c */ /* 0x000fe20003f0f058 */
[----:B------:R-:W-:Y:S02]  /*3910*/  IMAD.MOV.U32 R12, RZ, RZ, R0 ;  /* 0x000000ffff0c7224 */ /* 0x000fe400078e0000 */
[----:B------:R-:W-:Y:S02]  /*3920*/  IMAD.U32 R0, RZ, RZ, UR22 ;  /* 0x00000016ff007e24 */ /* 0x000fe4000f8e00ff */
[----:B------:R-:W-:Y:S02]  /*3930*/  @!P3 IMAD.MOV R12, RZ, RZ, -R12 ;  /* 0x000000ffff0cb224 */ /* 0x000fe400078e0a0c */
[----:B------:R-:W-:-:S03]  /*3940*/  @!P2 IMAD.MOV R13, RZ, RZ, -R13 ;  /* 0x000000ffff0da224 */ /* 0x000fc600078e0a0d */
[----:B------:R-:W-:Y:S02]  /*3950*/  SEL R12, R11, R12, !P1 ;  /* 0x0000000c0b0c7207 */ /* 0x000fe40004800000 */
[----:B------:R-:W-:Y:S02]  /*3960*/  SEL R0, R0, R13, !P0 ;  /* 0x0000000d00007207 */ /* 0x000fe40004000000 */
[----:B------:R-:W-:Y:S01]  /*3970*/  PLOP3.LUT P0, PT, PT, PT, UP4, 0x80, 0x8 ;  /* 0x000000000008781c */ /* 0x000fe20003f0f048 */
[----:B------:R-:W-:Y:S02]  /*3980*/  IMAD.IADD R5, R5, 0x1, -R12 ;  /* 0x0000000105057824 */ /* 0x000fe400078e0a0c */
[----:B------:R-:W-:-:S04]  /*3990*/  IMAD.IADD R0, R3, 0x1, -R0 ;  /* 0x0000000103007824 */ /* 0x000fc800078e0a00 */
[----:B------:R-:W-:Y:S01]  /*39a0*/  IMAD R16, R5, R0, RZ ;  /* 0x0000000005107224 */ /* 0x000fe200078e02ff */
[----:B------:R-:W-:-:S04]  /*39b0*/  SEL R12, R0, R5, !P0 ;  /* 0x00000005000c7207 */ /* 0x000fc80004000000 */
[----:B------:R-:W-:Y:S02]  /*39c0*/  SHF.R.S32.HI R13, RZ, 0x1f, R12 ;  /* 0x0000001fff0d7819 */ /* 0x000fe4000001140c */
[----:B------:R-:W-:Y:S02]  /*39d0*/  SHF.R.S32.HI R15, RZ, 0x1f, R16 ;  /* 0x0000001fff0f7819 */ /* 0x000fe40000011410 */
.L_x_44:
[----:B------:R-:W-:Y:S05]  /*39e0*/  BSYNC.RECONVERGENT B0 ;  /* 0x0000000000007941 */ /* 0x000fea0003800200 */
.L_x_43:
[----:B------:R-:W2:Y:S01]  /*39f0*/  SHFL.UP PT, R3, R16, 0x1, RZ ;  /* 0x0420000010037989 */ /* 0x000ea200000e00ff */
[C---:B------:R-:W-:Y:S02]  /*3a00*/  ISETP.NE.AND P2, PT, R6.reuse, RZ, PT ;  /* 0x000000ff0600720c */ /* 0x040fe40003f45270 */
[C---:B------:R-:W-:Y:S01]  /*3a10*/  ISETP.GE.U32.AND P3, PT, R6.reuse, 0x2, PT ;  /* 0x000000020600780c */ /* 0x040fe20003f66070 */
[----:B------:R-:W3:Y:S01]  /*3a20*/  SHFL.UP PT, R0, R15, 0x1, RZ ;  /* 0x042000000f007989 */ /* 0x000ee200000e00ff */
[C---:B------:R-:W-:Y:S02]  /*3a30*/  ISETP.GE.U32.AND P4, PT, R6.reuse, 0x4, PT ;  /* 0x000000040600780c */ /* 0x040fe40003f86070 */
[C---:B------:R-:W-:Y:S02]  /*3a40*/  ISETP.GE.U32.AND P5, PT, R6.reuse, 0x8, PT ;  /* 0x000000080600780c */ /* 0x040fe40003fa6070 */
[----:B------:R-:W-:Y:S02]  /*3a50*/  ISETP.GE.U32.AND P6, PT, R6, 0x10, PT ;  /* 0x000000100600780c */ /* 0x000fe40003fc6070 */
[----:B--2---:R-:W-:-:S02]  /*3a60*/  SEL R3, R3, RZ, P2 ;  /* 0x000000ff03037207 */ /* 0x004fc40001000000 */
[----:B---3--:R-:W-:Y:S02]  /*3a70*/  SEL R0, R0, RZ, P2 ;  /* 0x000000ff00007207 */ /* 0x008fe40001000000 */
[----:B------:R-:W-:-:S05]  /*3a80*/  IADD3 R3, P0, PT, R3, R16, RZ ;  /* 0x0000001003037210 */ /* 0x000fca0007f1e0ff */
[----:B------:R-:W-:Y:S01]  /*3a90*/  IMAD.X R0, R0, 0x1, R15, P0 ;  /* 0x0000000100007824 */ /* 0x000fe200000e060f */
[----:B------:R-:W2:Y:S04]  /*3aa0*/  SHFL.UP PT, R14, R3, 0x2, RZ ;  /* 0x04400000030e7989 */ /* 0x000ea800000e00ff */
[----:B------:R-:W3:Y:S01]  /*3ab0*/  SHFL.UP PT, R5, R0, 0x2, RZ ;  /* 0x0440000000057989 */ /* 0x000ee200000e00ff */
[----:B--2---:R-:W-:-:S04]  /*3ac0*/  SEL R14, R14, RZ, P3 ;  /* 0x000000ff0e0e7207 */ /* 0x004fc80001800000 */
[----:B------:R-:W-:Y:S02]  /*3ad0*/  IADD3 R14, P0, PT, R14, R3, RZ ;  /* 0x000000030e0e7210 */ /* 0x000fe40007f1e0ff */
[----:B---3--:R-:W-:-:S03]  /*3ae0*/  SEL R5, R5, RZ, P3 ;  /* 0x000000ff05057207 */ /* 0x008fc60001800000 */
[----:B------:R-:W2:Y:S02]  /*3af0*/  SHFL.UP PT, R11, R14, 0x4, RZ ;  /* 0x048000000e0b7989 */ /* 0x000ea400000e00ff */
[----:B------:R-:W-:-:S05]  /*3b00*/  IMAD.X R5, R5, 0x1, R0, P0 ;  /* 0x0000000105057824 */ /* 0x000fca00000e0600 */
[----:B-1----:R-:W1:Y:S01]  /*3b10*/  SHFL.UP PT, R20, R5, 0x4, RZ ;  /* 0x0480000005147989 */ /* 0x002e6200000e00ff */
[----:B--2---:R-:W-:-:S04]  /*3b20*/  SEL R11, R11, RZ, P4 ;  /* 0x000000ff0b0b7207 */ /* 0x004fc80002000000 */
[----:B------:R-:W-:Y:S02]  /*3b30*/  IADD3 R11, P0, PT, R11, R14, RZ ;  /* 0x0000000e0b0b7210 */ /* 0x000fe40007f1e0ff */
[----:B-1----:R-:W-:-:S03]  /*3b40*/  SEL R0, R20, RZ, P4 ;  /* 0x000000ff14007207 */ /* 0x002fc60002000000 */
[----:B------:R-:W1:Y:S02]  /*3b50*/  SHFL.UP PT, R20, R11, 0x8, RZ ;  /* 0x050000000b147989 */ /* 0x000e6400000e00ff */
[----:B------:R-:W-:-:S05]  /*3b60*/  IMAD.X R0, R0, 0x1, R5, P0 ;  /* 0x0000000100007824 */ /* 0x000fca00000e0605 */
[----:B------:R-:W2:Y:S01]  /*3b70*/  SHFL.UP PT, R3, R0, 0x8, RZ ;  /* 0x0500000000037989 */ /* 0x000ea200000e00ff */
[----:B-1----:R-:W-:-:S04]  /*3b80*/  SEL R20, R20, RZ, P5 ;  /* 0x000000ff14147207 */ /* 0x002fc80002800000 */
[----:B------:R-:W-:Y:S02]  /*3b90*/  IADD3 R14, P0, PT, R20, R11, RZ ;  /* 0x0000000b140e7210 */ /* 0x000fe40007f1e0ff */
[----:B--2---:R-:W-:-:S05]  /*3ba0*/  SEL R3, R3, RZ, P5 ;  /* 0x000000ff03037207 */ /* 0x004fca0002800000 */
[----:B------:R-:W-:Y:S02]  /*3bb0*/  IMAD.X R5, R3, 0x1, R0, P0 ;  /* 0x0000000103057824 */ /* 0x000fe400000e0600 */
[----:B------:R-:W1:Y:S01]  /*3bc0*/  SHFL.UP PT, R3, R14, 0x10, RZ ;  /* 0x060000000e037989 */ /* 0x000e6200000e00ff */
[----:B------:R-:W-:-:S03]  /*3bd0*/  IMAD.U32 R0, RZ, RZ, UR10 ;  /* 0x0000000aff007e24 */ /* 0x000fc6000f8e00ff */
[----:B------:R-:W2:Y:S01]  /*3be0*/  SHFL.UP PT, R22, R5, 0x10, RZ ;  /* 0x0600000005167989 */ /* 0x000ea200000e00ff */
[----:B-1----:R-:W-:Y:S02]  /*3bf0*/  SEL R3, R3, RZ, P6 ;  /* 0x000000ff03037207 */ /* 0x002fe40003000000 */
[----:B--2---:R-:W-:Y:S02]  /*3c00*/  SEL R22, R22, RZ, P6 ;  /* 0x000000ff16167207 */ /* 0x004fe40003000000 */
[----:B------:R-:W-:Y:S01]  /*3c10*/  IADD3 R20, P0, PT, R3, R14, RZ ;  /* 0x0000000e03147210 */ /* 0x000fe20007f1e0ff */
[----:B------:R-:W-:-:S04]  /*3c20*/  IMAD.MOV.U32 R3, RZ, RZ, RZ ;  /* 0x000000ffff037224 */ /* 0x000fc800078e00ff */
[----:B------:R-:W-:Y:S01]  /*3c30*/  IMAD.X R11, R22, 0x1, R5, P0 ;  /* 0x00000001160b7824 */ /* 0x000fe200000e0605 */
[----:B------:R-:W-:Y:S01]  /*3c40*/  ISETP.LE.U32.AND P0, PT, R20, UR11, PT ;  /* 0x0000000b14007c0c */ /* 0x000fe2000bf03070 */
[----:B------:R-:W-:Y:S02]  /*3c50*/  IMAD.MOV.U32 R14, RZ, RZ, R20 ;  /* 0x000000ffff0e7224 */ /* 0x000fe400078e0014 */
[----:B------:R-:W-:Y:S01]  /*3c60*/  IMAD.MOV.U32 R5, RZ, RZ, R11 ;  /* 0x000000ffff057224 */ /* 0x000fe200078e000b */
[----:B------:R-:W-:Y:S01]  /*3c70*/  ISETP.GE.U32.AND.EX P0, PT, R0, R11, PT, P0 ;  /* 0x0000000b0000720c */ /* 0x000fe20003f06100 */
[----:B------:R-:W-:-:S12]  /*3c80*/  IMAD.MOV.U32 R0, RZ, RZ, RZ ;  /* 0x000000ffff007224 */ /* 0x000fd800078e00ff */
[----:B------:R-:W-:-:S04]  /*3c90*/  VOTE.ANY R22, PT, !P0 ;  /* 0x0000000000167806 */ /* 0x000fc800040e0100 */
[----:B------:R-:W-:-:S13]  /*3ca0*/  ISETP.NE.AND P0, PT, R22, RZ, PT ;  /* 0x000000ff1600720c */ /* 0x000fda0003f05270 */
[----:B------:R-:W-:Y:S05]  /*3cb0*/  @P0 BRA `(.L_x_45) ;  /* 0x0000000800480947 */ /* 0x000fea0003800000 */
[----:B------:R-:W1:Y:S01]  /*3cc0*/  LDC R0, c[0x0][0xfe0] ;  /* 0x0003f800ff007b82 */ /* 0x000e620000000800 */
[----:B------:R-:W2:Y:S01]  /*3cd0*/  LDCU UR4, c[0x0][0xfe8] ;  /* 0x0001fd00ff0477ac */ /* 0x000ea20008000800 */
[----:B------:R-:W3:Y:S01]  /*3ce0*/  LDCU.64 UR12, c[0x0][0xfa8] ;  /* 0x0001f500ff0c77ac */ /* 0x000ee20008000a00 */
[----:B------:R-:W4:Y:S01]  /*3cf0*/  LDCU.64 UR22, c[0x0][0xfb0] ;  /* 0x0001f600ff1677ac */ /* 0x000f220008000a00 */
[----:B------:R-:W1:Y:S02]  /*3d00*/  LDCU.128 UR16, c[0x0][0xfc0] ;  /* 0x0001f800ff1077ac */ /* 0x000e640008000c00 */
[----:B-1234-:R-:W-:-:S13]  /*3d10*/  ISETP.NE.AND P1, PT, R0, 0x1, PT ;  /* 0x000000010000780c */ /* 0x01efda0003f25270 */
.L_x_48:
[C---:B------:R-:W-:Y:S01]  /*3d20*/  VIADD R0, R4.reuse, 0x40 ;  /* 0x0000004004007836 */ /* 0x040fe20000000000 */
[----:B------:R-:W1:Y:S01]  /*3d30*/  LDCU.64 UR32, c[0x0][0x358] ;  /* 0x00006b00ff2077ac */ /* 0x000e620008000a00 */
[----:B------:R-:W-:Y:S01]  /*3d40*/  VIADD R4, R4, 0x20 ;  /* 0x0000002004047836 */ /* 0x000fe20000000000 */
[----:B-----5:R-:W-:Y:S01]  /*3d50*/  MOV R5, R9 ;  /* 0x0000000900057202 */ /* 0x020fe20000000f00 */
[----:B------:R-:W-:Y:S01]  /*3d60*/  IMAD.MOV.U32 R14, RZ, RZ, R10 ;  /* 0x000000ffff0e7224 */ /* 0x000fe200078e000a */
[----:B------:R-:W-:-:S13]  /*3d70*/  ISETP.GE.AND P0, PT, R0, UR4, PT ;  /* 0x0000000400007c0c */ /* 0x000fda000bf06270 */
[----:B------:R-:W2:Y:S01]  /*3d80*/  @!P0 LDC.64 R22, c[0x0][0xff0] ;  /* 0x0003fc00ff168b82 */ /* 0x000ea20000000a00 */
[----:B------:R3:W4:Y:S01]  /*3d90*/  SHFL.IDX PT, R0, R11, 0x1f, 0x1f ;  /* 0x03e01f000b007f89 */ /* 0x00072200000e0000 */
[----:B------:R-:W-:Y:S01]  /*3da0*/  BSSY.RECONVERGENT B0, `(.L_x_46) ;  /* 0x000005d000007945 */ /* 0x000fe20003800200 */
[----:B------:R-:W-:Y:S02]  /*3db0*/  HFMA2 R15, -RZ, RZ, 0, 0 ;  /* 0x00000000ff0f7431 */ /* 0x000fe400000001ff */
[----:B------:R3:W1:Y:S01]  /*3dc0*/  SHFL.IDX PT, R3, R20, 0x1f, 0x1f ;  /* 0x03e01f0014037f89 */ /* 0x00066200000e0000 */
[----:B--2---:R-:W-:-:S05]  /*3dd0*/  @!P0 IMAD.WIDE.U32 R22, R4, 0xc, R22 ;  /* 0x0000000c04168825 */ /* 0x004fca00078e0016 */
[----:B-1----:R3:W5:Y:S04]  /*3de0*/  @!P0 LDG.E R9, desc[UR32][R22.64+0x180] ;  /* 0x0001802016098981 */ /* 0x002768000c1e1900 */
[----:B------:R3:W5:Y:S01]  /*3df0*/  @!P0 LDG.E R10, desc[UR32][R22.64+0x184] ;  /* 0x00018420160a8981 */ /* 0x000762000c1e1900 */
[----:B------:R-:W-:Y:S02]  /*3e00*/  ISETP.GE.AND P0, PT, R4, UR4, PT ;  /* 0x0000000404007c0c */ /* 0x000fe4000bf06270 */
[----:B------:R-:W-:-:S11]  /*3e10*/  MOV R16, 0x7fffffff ;  /* 0x7fffffff00107802 */ /* 0x000fd60000000f00 */
[----:B----4-:R-:W-:Y:S05]  /*3e20*/  @P0 BRA `(.L_x_47) ;  /* 0x0000000400500947 */ /* 0x010fea0003800000 */
[----:B---3--:R-:W-:-:S04]  /*3e30*/  IADD3 R11, P0, PT, R5, UR6, RZ ;  /* 0x00000006050b7c10 */ /* 0x008fc8000ff1e0ff */
[----:B------:R-:W-:Y:S02]  /*3e40*/  LEA.HI.X.SX32 R5, R5, UR5, 0x1, P0 ;  /* 0x0000000505057c11 */ /* 0x000fe400080f0eff */
[----:B------:R-:W-:-:S04]  /*3e50*/  IADD3 R15, P0, PT, R14, UR20, RZ ;  /* 0x000000140e0f7c10 */ /* 0x000fc8000ff1e0ff */
[----:B------:R-:W-:Y:S02]  /*3e60*/  LEA.HI.X.SX32 R14, R14, UR15, 0x1, P0 ;  /* 0x0000000f0e0e7c11 */ /* 0x000fe400080f0eff */
[----:B------:R-:W-:-:S05]  /*3e70*/  IADD3 R13, P0, PT, R11, UR23, RZ ;  /* 0x000000170b0d7c10 */ /* 0x000fca000ff1e0ff */
[----:B------:R-:W-:Y:S01]  /*3e80*/  IMAD.X R12, RZ, RZ, R5, P0 ;  /* 0x000000ffff0c7224 */ /* 0x000fe200000e0605 */
[----:B------:R-:W-:Y:S01]  /*3e90*/  IADD3 R20, P0, PT, R15, UR19, RZ ;  /* 0x000000130f147c10 */ /* 0x000fe2000ff1e0ff */
[----:B------:R-:W-:-:S04]  /*3ea0*/  IMAD.WIDE.U32 R28, R13, UR12, RZ ;  /* 0x0000000c0d1c7c25 */ /* 0x000fc8000f8e00ff */
[----:B------:R-:W-:-:S04]  /*3eb0*/  IMAD.WIDE.U32 R26, R12, UR12, RZ ;  /* 0x0000000c0c1a7c25 */ /* 0x000fc8000f8e00ff */
[----:B------:R-:W-:Y:S02]  /*3ec0*/  IMAD.X R16, RZ, RZ, R14, P0 ;  /* 0x000000ffff107224 */ /* 0x000fe400000e060e */
[----:B------:R-:W-:-:S04]  /*3ed0*/  IMAD.WIDE.U32 R26, P0, R13, UR13, R26 ;  /* 0x0000000d0d1a7c25 */ /* 0x000fc8000f80001a */
[----:B------:R-:W-:-:S04]  /*3ee0*/  IMAD.WIDE.U32 R22, R16, UR16, RZ ;  /* 0x0000001010167c25 */ /* 0x000fc8000f8e00ff */
[----:B------:R-:W-:Y:S02]  /*3ef0*/  IMAD.X R25, RZ, RZ, RZ, P0 ;  /* 0x000000ffff197224 */ /* 0x000fe400000e06ff */
[----:B------:R-:W-:-:S04]  /*3f00*/  IMAD.WIDE.U32 R22, P0, R20, UR17, R22 ;  /* 0x0000001114167c25 */ /* 0x000fc8000f800016 */
[----:B------:R-:W-:Y:S01]  /*3f10*/  IMAD.X R21, RZ, RZ, RZ, P0 ;  /* 0x000000ffff157224 */ /* 0x000fe200000e06ff */
[----:B------:R-:W-:Y:S01]  /*3f20*/  IADD3 RZ, P0, PT, R29, R26, RZ ;  /* 0x0000001a1dff7210 */ /* 0x000fe20007f1e0ff */
[----:B------:R-:W-:-:S04]  /*3f30*/  IMAD.MOV.U32 R24, RZ, RZ, R27 ;  /* 0x000000ffff187224 */ /* 0x000fc800078e001b */
[----:B------:R-:W-:-:S04]  /*3f40*/  IMAD.WIDE.U32.X R12, R12, UR13, R24, P0 ;  /* 0x0000000d0c0c7c25 */ /* 0x000fc800080e0418 */
[----:B------:R-:W-:-:S04]  /*3f50*/  IMAD.WIDE.U32 R24, R20, UR16, RZ ;  /* 0x0000001014187c25 */ /* 0x000fc8000f8e00ff */
[----:B------:R-:W-:Y:S01]  /*3f60*/  IMAD.MOV.U32 R20, RZ, RZ, R23 ;  /* 0x000000ffff147224 */ /* 0x000fe200078e0017 */
[----:B------:R-:W-:-:S05]  /*3f70*/  IADD3 RZ, P0, PT, R25, R22, RZ ;  /* 0x0000001619ff7210 */ /* 0x000fca0007f1e0ff */
[----:B------:R-:W-:Y:S01]  /*3f80*/  IMAD.WIDE.U32.X R20, R16, UR17, R20, P0 ;  /* 0x0000001110147c25 */ /* 0x000fe200080e0414 */
[----:B------:R-:W-:-:S04]  /*3f90*/  ISETP.NE.U32.AND P0, PT, RZ, UR12, PT ;  /* 0x0000000cff007c0c */ /* 0x000fc8000bf05070 */
[----:B------:R-:W-:-:S04]  /*3fa0*/  ISETP.NE.AND.EX P0, PT, RZ, UR13, PT, P0 ;  /* 0x0000000dff007c0c */ /* 0x000fc8000bf05300 */
[----:B------:R-:W-:Y:S02]  /*3fb0*/  SEL R11, R11, R12, !P0 ;  /* 0x0000000c0b0b7207 */ /* 0x000fe40004000000 */
[----:B------:R-:W-:Y:S02]  /*3fc0*/  SEL R12, R5, R13, !P0 ;  /* 0x0000000d050c7207 */ /* 0x000fe40004000000 */
[----:B------:R-:W-:Y:S02]  /*3fd0*/  ISETP.NE.U32.AND P0, PT, RZ, UR16, PT ;  /* 0x00000010ff007c0c */ /* 0x000fe4000bf05070 */
[----:B------:R-:W-:Y:S02]  /*3fe0*/  SHF.R.U64 R11, R11, UR22, R12 ;  /* 0x000000160b0b7c19 */ /* 0x000fe4000800120c */
[----:B------:R-:W-:Y:S02]  /*3ff0*/  ISETP.NE.AND.EX P0, PT, RZ, UR17, PT, P0 ;  /* 0x00000011ff007c0c */ /* 0x000fe4000bf05300 */
[----:B------:R-:W-:-:S02]  /*4000*/  IADD3 R16, PT, PT, R8, -0x1, R11 ;  /* 0xffffffff08107810 */ /* 0x000fc40007ffe00b */
[----:B------:R-:W-:Y:S02]  /*4010*/  SEL R5, R14, R21, !P0 ;  /* 0x000000150e057207 */ /* 0x000fe40004000000 */
[----:B------:R-:W-:Y:S02]  /*4020*/  IABS R14, R8 ;  /* 0x00000008000e7213 */ /* 0x000fe40000000000 */
[----:B------:R-:W-:Y:S02]  /*4030*/  SEL R20, R15, R20, !P0 ;  /* 0x000000140f147207 */ /* 0x000fe40004000000 */
[----:B------:R-:W1:Y:S01]  /*4040*/  I2F.RP R15, R14 ;  /* 0x0000000e000f7306 */ /* 0x000e620000209400 */
[----:B------:R-:W-:Y:S02]  /*4050*/  IABS R11, R8 ;  /* 0x00000008000b7213 */ /* 0x000fe40000000000 */
[----:B------:R-:W-:Y:S02]  /*4060*/  IABS R12, R16 ;  /* 0x00000010000c7213 */ /* 0x000fe40000000000 */
[----:B------:R-:W-:Y:S01]  /*4070*/  SHF.R.U64 R20, R20, UR18, R5 ;  /* 0x0000001214147c19 */ /* 0x000fe20008001205 */
[----:B------:R-:W-:Y:S01]  /*4080*/  IMAD.MOV R11, RZ, RZ, -R11 ;  /* 0x000000ffff0b7224 */ /* 0x000fe200078e0a0b */
[----:B------:R-:W-:-:S05]  /*4090*/  IABS R5, R7 ;  /* 0x0000000700057213 */ /* 0x000fca0000000000 */
[----:B------:R-:W-:Y:S01]  /*40a0*/  IMAD.MOV R5, RZ, RZ, -R5 ;  /* 0x000000ffff057224 */ /* 0x000fe200078e0a05 */
[----:B-1----:R-:W1:Y:S02]  /*40b0*/  MUFU.RCP R22, R15 ;  /* 0x0000000f00167308 */ /* 0x002e640000001000 */
[----:B-1----:R-:W-:Y:S01]  /*40c0*/  VIADD R22, R22, 0xffffffe ;  /* 0x0ffffffe16167836 */ /* 0x002fe20000000000 */
[----:B------:R-:W-:-:S05]  /*40d0*/  IADD3 R15, PT, PT, R7, -0x1, R20 ;  /* 0xffffffff070f7810 */ /* 0x000fca0007ffe014 */
[----:B------:R-:W1:Y:S02]  /*40e0*/  F2I.FTZ.U32.TRUNC.NTZ R23, R22 ;  /* 0x0000001600177305 */ /* 0x000e64000021f000 */
[----:B-1----:R-:W-:Y:S02]  /*40f0*/  IMAD.MOV R13, RZ, RZ, -R23 ;  /* 0x000000ffff0d7224 */ /* 0x002fe400078e0a17 */
[----:B------:R-:W-:Y:S02]  /*4100*/  IMAD.MOV.U32 R22, RZ, RZ, RZ ;  /* 0x000000ffff167224 */ /* 0x000fe400078e00ff */
[----:B------:R-:W-:-:S04]  /*4110*/  IMAD R13, R13, R14, RZ ;  /* 0x0000000e0d0d7224 */ /* 0x000fc800078e02ff */
[----:B------:R-:W-:-:S06]  /*4120*/  IMAD.HI.U32 R13, R23, R13, R22 ;  /* 0x0000000d170d7227 */ /* 0x000fcc00078e0016 */
[----:B------:R-:W-:-:S04]  /*4130*/  IMAD.HI.U32 R13, R13, R12, RZ ;  /* 0x0000000c0d0d7227 */ /* 0x000fc800078e00ff */
[----:B------:R-:W-:Y:S01]  /*4140*/  IMAD R21, R13, R11, R12 ;  /* 0x0000000b0d157224 */ /* 0x000fe200078e020c */
[----:B------:R-:W-:Y:S02]  /*4150*/  IABS R13, R7 ;  /* 0x00000007000d7213 */ /* 0x000fe40000000000 */
[----:B------:R-:W-:Y:S02]  /*4160*/  IABS R11, R15 ;  /* 0x0000000f000b7213 */ /* 0x000fe40000000000 */
[----:B------:R-:W1:Y:S01]  /*4170*/  I2F.RP R24, R13 ;  /* 0x0000000d00187306 */ /* 0x000e620000209400 */
[----:B------:R-:W-:-:S13]  /*4180*/  ISETP.GT.U32.AND P0, PT, R14, R21, PT ;  /* 0x000000150e00720c */ /* 0x000fda0003f04070 */
[----:B------:R-:W-:Y:S01]  /*4190*/  @!P0 IMAD.IADD R21, R21, 0x1, -R14 ;  /* 0x0000000115158824 */ /* 0x000fe200078e0a0e */
[----:B-1----:R-:W1:Y:S02]  /*41a0*/  MUFU.RCP R22, R24 ;  /* 0x0000001800167308 */ /* 0x002e640000001000 */
[----:B-1----:R-:W-:-:S06]  /*41b0*/  VIADD R22, R22, 0xffffffe ;  /* 0x0ffffffe16167836 */ /* 0x002fcc0000000000 */
[----:B------:R-:W1:Y:S02]  /*41c0*/  F2I.FTZ.U32.TRUNC.NTZ R23, R22 ;  /* 0x0000001600177305 */ /* 0x000e64000021f000 */
[----:B-1----:R-:W-:Y:S02]  /*41d0*/  IMAD.MOV R12, RZ, RZ, -R23 ;  /* 0x000000ffff0c7224 */ /* 0x002fe400078e0a17 */
[----:B------:R-:W-:Y:S02]  /*41e0*/  IMAD.MOV.U32 R22, RZ, RZ, RZ ;  /* 0x000000ffff167224 */ /* 0x000fe400078e00ff */
[----:B------:R-:W-:-:S04]  /*41f0*/  IMAD R12, R12, R13, RZ ;  /* 0x0000000d0c0c7224 */ /* 0x000fc800078e02ff */
[----:B------:R-:W-:-:S06]  /*4200*/  IMAD.HI.U32 R12, R23, R12, R22 ;  /* 0x0000000c170c7227 */ /* 0x000fcc00078e0016 */
[----:B------:R-:W-:-:S04]  /*4210*/  IMAD.HI.U32 R12, R12, R11, RZ ;  /* 0x0000000b0c0c7227 */ /* 0x000fc800078e00ff */
[----:B------:R-:W-:-:S05]  /*4220*/  IMAD R12, R12, R5, R11 ;  /* 0x000000050c0c7224 */ /* 0x000fca00078e020b */
[----:B------:R-:W-:-:S13]  /*4230*/  ISETP.GT.U32.AND P0, PT, R13, R12, PT ;  /* 0x0000000c0d00720c */ /* 0x000fda0003f04070 */
[----:B------:R-:W-:Y:S01]  /*4240*/  @!P0 IMAD.IADD R12, R12, 0x1, -R13 ;  /* 0x000000010c0c8824 */ /* 0x000fe200078e0a0d */
[----:B------:R-:W-:-:S13]  /*4250*/  ISETP.GT.U32.AND P0, PT, R14, R21, PT ;  /* 0x000000150e00720c */ /* 0x000fda0003f04070 */
[----:B------:R-:W-:Y:S01]  /*4260*/  @!P0 IMAD.IADD R21, R21, 0x1, -R14 ;  /* 0x0000000115158824 */ /* 0x000fe200078e0a0e */
[----:B------:R-:W-:-:S13]  /*4270*/  ISETP.GT.U32.AND P0, PT, R13, R12, PT ;  /* 0x0000000c0d00720c */ /* 0x000fda0003f04070 */
[----:B------:R-:W-:Y:S01]  /*4280*/  @!P0 IMAD.IADD R12, R12, 0x1, -R13 ;  /* 0x000000010c0c8824 */ /* 0x000fe200078e0a0d */
[----:B------:R-:W-:-:S13]  /*4290*/  ISETP.GE.AND P0, PT, R16, RZ, PT ;  /* 0x000000ff1000720c */ /* 0x000fda0003f06270 */
[----:B------:R-:W-:Y:S01]  /*42a0*/  @!P0 IMAD.MOV R21, RZ, RZ, -R21 ;  /* 0x000000ffff158224 */ /* 0x000fe200078e0a15 */
[----:B------:R-:W-:-:S13]  /*42b0*/  ISETP.GE.AND P0, PT, R15, RZ, PT ;  /* 0x000000ff0f00720c */ /* 0x000fda0003f06270 */
[----:B------:R-:W-:Y:S01]  /*42c0*/  @!P0 IMAD.MOV R12, RZ, RZ, -R12 ;  /* 0x000000ffff0c8224 */ /* 0x000fe200078e0a0c */
[----:B------:R-:W-:-:S13]  /*42d0*/  ISETP.NE.AND P0, PT, RZ, UR9, PT ;  /* 0x00000009ff007c0c */ /* 0x000fda000bf05270 */
[----:B------:R-:W-:Y:S02]  /*42e0*/  @!P0 LOP3.LUT R21, RZ, UR9, RZ, 0x33, !PT ;  /* 0x00000009ff158c12 */ /* 0x000fe4000f8e33ff */
[----:B------:R-:W-:-:S03]  /*42f0*/  ISETP.NE.AND P0, PT, RZ, UR8, PT ;  /* 0x00000008ff007c0c */ /* 0x000fc6000bf05270 */
[----:B------:R-:W-:-:S10]  /*4300*/  IMAD.IADD R16, R16, 0x1, -R21 ;  /* 0x0000000110107824 */ /* 0x000fd400078e0a15 */
[----:B------:R-:W-:-:S05]  /*4310*/  @!P0 LOP3.LUT R12, RZ, UR8, RZ, 0x33, !PT ;  /* 0x00000008ff0c8c12 */ /* 0x000fca000f8e33ff */
[----:B------:R-:W-:-:S05]  /*4320*/  IMAD.IADD R15, R15, 0x1, -R12 ;  /* 0x000000010f0f7824 */ /* 0x000fca00078e0a0c */
[CC--:B------:R-:W-:Y:S01]  /*4330*/  SEL R12, R15.reuse, R16.reuse, !P1 ;  /* 0x000000100f0c7207 */ /* 0x0c0fe20004800000 */
[----:B------:R-:W-:-:S03]  /*4340*/  IMAD R16, R15, R16, RZ ;  /* 0x000000100f107224 */ /* 0x000fc600078e02ff */
[----:B------:R-:W-:Y:S02]  /*4350*/  SHF.R.S32.HI R13, RZ, 0x1f, R12 ;  /* 0x0000001fff0d7819 */ /* 0x000fe4000001140c */
[----:B------:R-:W-:Y:S02]  /*4360*/  SHF.R.S32.HI R15, RZ, 0x1f, R16 ;  /* 0x0000001fff0f7819 */ /* 0x000fe40000011410 */
.L_x_47:
[----:B------:R-:W-:Y:S05]  /*4370*/  BSYNC.RECONVERGENT B0 ;  /* 0x0000000000007941 */ /* 0x000fea0003800200 */
.L_x_46:
[----:B---3--:R-:W1:Y:S04]  /*4380*/  SHFL.UP PT, R11, R16, 0x1, RZ ;  /* 0x04200000100b7989 */ /* 0x008e6800000e00ff */
[----:B------:R-:W2:Y:S01]  /*4390*/  SHFL.UP PT, R14, R15, 0x1, RZ ;  /* 0x042000000f0e7989 */ /* 0x000ea200000e00ff */
[----:B-1----:R-:W-:Y:S02]  /*43a0*/  SEL R11, R11, RZ, P2 ;  /* 0x000000ff0b0b7207 */ /* 0x002fe40001000000 */
[----:B--2---:R-:W-:Y:S02]  /*43b0*/  SEL R14, R14, RZ, P2 ;  /* 0x000000ff0e0e7207 */ /* 0x004fe40001000000 */
[----:B------:R-:W-:-:S05]  /*43c0*/  IADD3 R11, P0, PT, R11, R16, RZ ;  /* 0x000000100b0b7210 */ /* 0x000fca0007f1e0ff */
[----:B------:R-:W-:Y:S01]  /*43d0*/  IMAD.X R5, R14, 0x1, R15, P0 ;  /* 0x000000010e057824 */ /* 0x000fe200000e060f */
[----:B------:R-:W1:Y:S04]  /*43e0*/  SHFL.UP PT, R20, R11, 0x2, RZ ;  /* 0x044000000b147989 */ /* 0x000e6800000e00ff */
        /* <DEDUP_REMOVED lines=17> */
[----:B------:R-:W1:Y:S01]  /*4500*/  SHFL.UP PT, R5, R24, 0x10, RZ ;  /* 0x0600000018057989 */ /* 0x000e6200000e00ff */
[----:B------:R-:W-:-:S03]  /*4510*/  IMAD.U32 R22, RZ, RZ, UR10 ;  /* 0x0000000aff167e24 */ /* 0x000fc6000f8e00ff */
[----:B------:R-:W2:Y:S01]  /*4520*/  SHFL.UP PT, R20, R25, 0x10, RZ ;  /* 0x0600000019147989 */ /* 0x000ea200000e00ff */
[----:B-1----:R-:W-:Y:S02]  /*4530*/  SEL R5, R5, RZ, P6 ;  /* 0x000000ff05057207 */ /* 0x002fe40003000000 */
[----:B--2---:R-:W-:Y:S02]  /*4540*/  SEL R20, R20, RZ, P6 ;  /* 0x000000ff14147207 */ /* 0x004fe40003000000 */
[----:B------:R-:W-:-:S05]  /*4550*/  IADD3 R14, P0, PT, R5, R24, RZ ;  /* 0x00000018050e7210 */ /* 0x000fca0007f1e0ff */
[----:B------:R-:W-:Y:S01]  /*4560*/  IMAD.X R5, R20, 0x1, R25, P0 ;  /* 0x0000000114057824 */ /* 0x000fe200000e0619 */
[----:B------:R-:W-:-:S05]  /*4570*/  IADD3 R20, P0, PT, R14, R3, RZ ;  /* 0x000000030e147210 */ /* 0x000fca0007f1e0ff */
[----:B------:R-:W-:Y:S01]  /*4580*/  IMAD.X R11, R5, 0x1, R0, P0 ;  /* 0x00000001050b7824 */ /* 0x000fe200000e0600 */
[----:B------:R-:W-:-:S04]  /*4590*/  ISETP.LE.U32.AND P0, PT, R20, UR11, PT ;  /* 0x0000000b14007c0c */ /* 0x000fc8000bf03070 */
[----:B------:R-:W-:-:S13]  /*45a0*/  ISETP.GE.U32.AND.EX P0, PT, R22, R11, PT, P0 ;  /* 0x0000000b1600720c */ /* 0x000fda0003f06100 */
[----:B------:R-:W-:-:S04]  /*45b0*/  VOTE.ANY R22, PT, !P0 ;  /* 0x0000000000167806 */ /* 0x000fc800040e0100 */
[----:B------:R-:W-:-:S13]  /*45c0*/  ISETP.NE.AND P0, PT, R22, RZ, PT ;  /* 0x000000ff1600720c */ /* 0x000fda0003f05270 */
[----:B------:R-:W-:Y:S05]  /*45d0*/  @!P0 BRA `(.L_x_48) ;  /* 0xfffffff400d08947 */ /* 0x000fea000383ffff */
.L_x_45:
[----:B------:R-:W1:Y:S01]  /*45e0*/  BREV R21, R22 ;  /* 0x0000001600157301 */ /* 0x000e620000000000 */
[----:B------:R-:W2:Y:S07]  /*45f0*/  LDCU.64 UR12, c[0x0][0x358] ;  /* 0x00006b00ff0c77ac */ /* 0x000eae0008000a00 */
[----:B-1----:R-:W1:Y:S02]  /*4600*/  FLO.U32.SH R21, R21 ;  /* 0x0000001500157300 */ /* 0x002e6400000e0400 */
[----:B-1----:R-:W1:Y:S02]  /*4610*/  SHFL.IDX PT, R11, R4, R21, 0x1f ;  /* 0x00001f15040b7589 */ /* 0x002e6400000e0000 */
[----:B-1----:R-:W-:-:S05]  /*4620*/  IMAD.IADD R20, R6, 0x1, R11 ;  /* 0x0000000106147824 */ /* 0x002fca00078e020b */
[----:B------:R-:W-:-:S13]  /*4630*/  ISETP.GE.AND P0, PT, R20, UR4, PT ;  /* 0x0000000414007c0c */ /* 0x000fda000bf06270 */
[----:B------:R-:W1:Y:S01]  /*4640*/  @!P0 LDC.64 R24, c[0x0][0xff0] ;  /* 0x0003fc00ff188b82 */ /* 0x000e620000000a00 */
[----:B------:R-:W-:Y:S04]  /*4650*/  SHFL.IDX PT, R13, R13, R21, 0x1f ;  /* 0x00001f150d0d7589 */ /* 0x000fe800000e0000 */
[----:B------:R-:W-:Y:S01]  /*4660*/  SHFL.IDX PT, R12, R12, R21, 0x1f ;  /* 0x00001f150c0c7589 */ /* 0x000fe200000e0000 */
[----:B-1----:R-:W-:-:S05]  /*4670*/  @!P0 IMAD.WIDE R24, R20, 0xc, R24 ;  /* 0x0000000c14188825 */ /* 0x002fca00078e0218 */
[----:B--2--5:R1:W5:Y:S04]  /*4680*/  @!P0 LDG.E R9, desc[UR12][R24.64] ;  /* 0x0000000c18098981 */ /* 0x024368000c1e1900 */
[----:B------:R1:W5:Y:S01]  /*4690*/  @!P0 LDG.E R10, desc[UR12][R24.64+0x4] ;  /* 0x0000040c180a8981 */ /* 0x000362000c1e1900 */
[----:B------:R-:W-:-:S03]  /*46a0*/  IADD3 R14, P1, P0, R3, R14, -R16 ;  /* 0x0000000e030e7210 */ /* 0x000fc6000783e810 */
[----:B------:R-:W2:Y:S01]  /*46b0*/  SHFL.IDX PT, R16, R16, R21, 0x1f ;  /* 0x00001f1510107589 */ /* 0x000ea200000e0000 */
[----:B------:R-:W-:-:S03]  /*46c0*/  IADD3.X R0, PT, PT, R0, R5, ~R15, P1, P0 ;  /* 0x0000000500007210 */ /* 0x000fc60000fe0c0f */
[----:B------:R-:W3:Y:S04]  /*46d0*/  SHFL.IDX PT, R15, R15, R21, 0x1f ;  /* 0x00001f150f0f7589 */ /* 0x000ee800000e0000 */
[----:B------:R-:W4:Y:S04]  /*46e0*/  SHFL.IDX PT, R4, R0, R21, 0x1f ;  /* 0x00001f1500047589 */ /* 0x000f2800000e0000 */
[----:B------:R2:W1:Y:S02]  /*46f0*/  SHFL.IDX PT, R5, R14, R21, 0x1f ;  /* 0x00001f150e057589 */ /* 0x00046400000e0000 */
[----:B-1234-:R-:W-:-:S07]  /*4700*/  IMAD.MOV.U32 R14, RZ, RZ, R16 ;  /* 0x000000ffff0e7224 */ /* 0x01efce00078e0010 */
.L_x_42:
[----:B------:R-:W-:Y:S01]  /*4710*/  ISETP.GE.AND P0, PT, R11, UR4, PT ;  /* 0x000000040b007c0c */ /* 0x000fe2000bf06270 */
[----:B------:R-:W-:Y:S01]  /*4720*/  IMAD.MOV.U32 R0, RZ, RZ, -0x1 ;  /* 0xffffffffff007424 */ /* 0x000fe200078e00ff */
[----:B------:R-:W-:-:S11]  /*4730*/  MOV R16, 0xffffffff ;  /* 0xffffffff00107802 */ /* 0x000fd60000000f00 */
[----:B------:R-:W-:Y:S05]  /*4740*/  @P0 BRA `(.L_x_41) ;  /* 0x0000000000fc0947 */ /* 0x000fea0003800000 */
[----:B------:R-:W1:Y:S01]  /*4750*/  LDC R20, c[0x0][0xf98] ;  /* 0x0003e600ff147b82 */ /* 0x000e620000000800 */
[----:B------:R-:W-:-:S04]  /*4760*/  IADD3 R24, P0, PT, -R5, UR11, RZ ;  /* 0x0000000b05187c10 */ /* 0x000fc8000ff1e1ff */
[----:B------:R-:W-:-:S03]  /*4770*/  IADD3.X R25, PT, PT, ~R4, UR10, RZ, P0, !PT ;  /* 0x0000000a04197c10 */ /* 0x000fc600087fe5ff */
[----:B------:R-:W2:Y:S08]  /*4780*/  LDC R23, c[0x0][0xf88] ;  /* 0x0003e200ff177b82 */ /* 0x000eb00000000800 */
[----:B------:R-:W3:Y:S01]  /*4790*/  LDC R21, c[0x0][0xfdc] ;  /* 0x0003f700ff157b82 */ /* 0x000ee20000000800 */
[-CC-:B-1----:R-:W-:Y:S02]  /*47a0*/  SHF.R.U32.HI R18, RZ, R20.reuse, R25.reuse ;  /* 0x00000014ff127219 */ /* 0x182fe40000011619 */
[----:B------:R-:W-:-:S02]  /*47b0*/  SHF.R.U64 R20, R24, R20, R25 ;  /* 0x0000001418147219 */ /* 0x000fc40000001219 */
[-CC-:B--2---:R-:W-:Y:S02]  /*47c0*/  SHF.R.U32.HI R0, RZ, R23.reuse, R18.reuse ;  /* 0x00000017ff007219 */ /* 0x184fe40000011612 */
[-C--:B------:R-:W-:Y:S02]  /*47d0*/  SHF.R.U32.HI R3, RZ, R23.reuse, R13 ;  /* 0x00000017ff037219 */ /* 0x080fe4000001160d */
[----:B------:R-:W-:Y:S02]  /*47e0*/  SHF.R.U64 R18, R20, R23, R18 ;  /* 0x0000001714127219 */ /* 0x000fe40000001212 */
[-CC-:B---3--:R-:W-:Y:S02]  /*47f0*/  SHF.R.U32.HI R22, RZ, R21.reuse, R0.reuse ;  /* 0x00000015ff167219 */ /* 0x188fe40000011600 */
[----:B------:R-:W-:Y:S02]  /*4800*/  SHF.R.U64 R21, R18, R21, R0 ;  /* 0x0000001512157219 */ /* 0x000fe40000001200 */
[----:B------:R-:W-:-:S04]  /*4810*/  LOP3.LUT R16, R22, R3, RZ, 0xfc, !PT ;  /* 0x0000000316107212 */ /* 0x000fc800078efcff */
[----:B------:R-:W-:Y:S02]  /*4820*/  ISETP.NE.U32.AND P0, PT, R16, RZ, PT ;  /* 0x000000ff1000720c */ /* 0x000fe40003f05070 */
[----:B------:R-:W-:-:S11]  /*4830*/  SHF.R.U64 R16, R12, R23, R13 ;  /* 0x000000170c107219 */ /* 0x000fd6000000120d */
[----:B------:R-:W-:Y:S05]  /*4840*/  @P0 BRA `(.L_x_49) ;  /* 0x0000000000540947 */ /* 0x000fea0003800000 */
[----:B------:R-:W1:Y:S01]  /*4850*/  I2F.U32.RP R24, R16 ;  /* 0x0000001000187306 */ /* 0x000e620000209000 */
[----:B------:R-:W-:-:S07]  /*4860*/  ISETP.NE.U32.AND P0, PT, R16, RZ, PT ;  /* 0x000000ff1000720c */ /* 0x000fce0003f05070 */
[----:B-1----:R-:W1:Y:S02]  /*4870*/  MUFU.RCP R22, R24 ;  /* 0x0000001800167308 */ /* 0x002e640000001000 */
[----:B-1----:R-:W-:-:S06]  /*4880*/  IADD3 R22, PT, PT, R22, 0xffffffe, RZ ;  /* 0x0ffffffe16167810 */ /* 0x002fcc0007ffe0ff */
[----:B------:R1:W2:Y:S02]  /*4890*/  F2I.FTZ.U32.TRUNC.NTZ R23, R22 ;  /* 0x0000001600177305 */ /* 0x0002a4000021f000 */
[----:B-1----:R-:W-:Y:S02]  /*48a0*/  HFMA2 R22, -RZ, RZ, 0, 0 ;  /* 0x00000000ff167431 */ /* 0x002fe400000001ff */
[----:B--2---:R-:W-:-:S04]  /*48b0*/  IMAD.MOV R0, RZ, RZ, -R23 ;  /* 0x000000ffff007224 */ /* 0x004fc800078e0a17 */
[----:B------:R-:W-:-:S04]  /*48c0*/  IMAD R0, R0, R16, RZ ;  /* 0x0000001000007224 */ /* 0x000fc800078e02ff */
[----:B------:R-:W-:-:S06]  /*48d0*/  IMAD.HI.U32 R0, R23, R0, R22 ;  /* 0x0000000017007227 */ /* 0x000fcc00078e0016 */
[----:B------:R-:W-:-:S04]  /*48e0*/  IMAD.HI.U32 R0, R0, R21, RZ ;  /* 0x0000001500007227 */ /* 0x000fc800078e00ff */
[----:B------:R-:W-:-:S04]  /*48f0*/  IMAD.MOV R3, RZ, RZ, -R0 ;  /* 0x000000ffff037224 */ /* 0x000fc800078e0a00 */
[----:B------:R-:W-:-:S05]  /*4900*/  IMAD R3, R16, R3, R21 ;  /* 0x0000000310037224 */ /* 0x000fca00078e0215 */
[----:B------:R-:W-:-:S13]  /*4910*/  ISETP.GE.U32.AND P2, PT, R3, R16, PT ;  /* 0x000000100300720c */ /* 0x000fda0003f46070 */
[----:B------:R-:W-:Y:S01]  /*4920*/  @P2 IADD3 R3, PT, PT, R3, -R16, RZ ;  /* 0x8000001003032210 */ /* 0x000fe20007ffe0ff */
[----:B------:R-:W-:-:S03]  /*4930*/  @P2 VIADD R0, R0, 0x1 ;  /* 0x0000000100002836 */ /* 0x000fc60000000000 */
[----:B------:R-:W-:-:S13]  /*4940*/  ISETP.GE.U32.AND P1, PT, R3, R16, PT ;  /* 0x000000100300720c */ /* 0x000fda0003f26070 */
[----:B------:R-:W-:Y:S02]  /*4950*/  @P1 IADD3 R0, PT, PT, R0, 0x1, RZ ;  /* 0x0000000100001810 */ /* 0x000fe40007ffe0ff */
[----:B------:R-:W-:-:S04]  /*4960*/  @!P0 LOP3.LUT R0, RZ, R16, RZ, 0x33, !PT ;  /* 0x00000010ff008212 */ /* 0x000fc800078e33ff */
[----:B------:R-:W-:-:S05]  /*4970*/  IADD3 R24, PT, PT, -R0, RZ, RZ ;  /* 0x000000ff00187210 */ /* 0x000fca0007ffe1ff */
[----:B------:R-:W-:Y:S01]  /*4980*/  IMAD R24, R16, R24, R21 ;  /* 0x0000001810187224 */ /* 0x000fe200078e0215 */
[----:B------:R-:W-:Y:S06]  /*4990*/  BRA `(.L_x_50) ;  /* 0x0000000000147947 */ /* 0x000fec0003800000 */
.L_x_49:
[----:B------:R-:W-:Y:S02]  /*49a0*/  MOV R0, 0x49c0 ;  /* 0x000049c000007802 */ /* 0x000fe40000000f00 */
[----:B-----5:R-:W-:Y:S05]  /*49b0*/  CALL.REL.NOINC `($__internal_3_$__cuda_sm20_div_u64) ;  /* 0x0000014c00f47944 */ /* 0x020fea0003c00000 */
[----:B------:R-:W-:Y:S02]  /*49c0*/  IADD3 R24, PT, PT, -R3, RZ, RZ ;  /* 0x000000ff03187210 */ /* 0x000fe40007ffe1ff */
[----:B------:R-:W-:-:S03]  /*49d0*/  MOV R0, R3 ;  /* 0x0000000300007202 */ /* 0x000fc60000000f00 */
[----:B------:R-:W-:-:S07]  /*49e0*/  IMAD R24, R16, R24, R21 ;  /* 0x0000001810187224 */ /* 0x000fce00078e0215 */
.L_x_50:
[----:B------:R-:W1:Y:S01]  /*49f0*/  LDC R3, c[0x0][0xfdc] ;  /* 0x0003f700ff037b82 */ /* 0x000e620000000800 */
[----:B------:R-:W-:Y:S01]  /*4a00*/  IMAD.MOV.U32 R26, RZ, RZ, -0x1 ;  /* 0xffffffffff1a7424 */ /* 0x000fe200078e00ff */
[----:B------:R-:W-:Y:S02]  /*4a10*/  PLOP3.LUT P1, PT, PT, PT, PT, 0x8, 0x80 ;  /* 0x000000000080781c */ /* 0x000fe40003f2e170 */
[----:B------:R-:W-:-:S04]  /*4a20*/  LOP3.LUT R133, R133, 0xfffffffe, RZ, 0xc0, !PT ;  /* 0xfffffffe85857812 */ /* 0x000fc800078ec0ff */
[----:B------:R-:W2:Y:S07]  /*4a30*/  LDC R21, c[0x0][0xf80] ;  /* 0x0003e000ff157b82 */ /* 0x000eae0000000800 */
[----:B------:R-:W-:Y:S01]  /*4a40*/  @P1 LOP3.LUT R133, R133, 0x1, RZ, 0xfc, !PT ;  /* 0x0000000185851812 */ /* 0x000fe200078efcff */
[----:B------:R-:W3:Y:S08]  /*4a50*/  LDC R22, c[0x0][0xf90] ;  /* 0x0003e400ff167b82 */ /* 0x000ef00000000800 */
[----:B------:R-:W4:Y:S01]  /*4a60*/  LDC R16, c[0x0][0xfe0] ;  /* 0x0003f800ff107b82 */ /* 0x000f220000000800 */
[----:B-1----:R-:W-:-:S02]  /*4a70*/  SHF.L.U32 R25, R26, R3, RZ ;  /* 0x000000031a197219 */ /* 0x002fc400000006ff */
[----:B------:R-:W-:Y:S02]  /*4a80*/  SHF.L.U32 R0, R0, R3, RZ ;  /* 0x0000000300007219 */ /* 0x000fe400000006ff */
[----:B------:R-:W-:Y:S01]  /*4a90*/  LOP3.LUT R25, RZ, R25, RZ, 0x33, !PT ;  /* 0x00000019ff197212 */ /* 0x000fe200078e33ff */
[----:B--2---:R-:W-:-:S03]  /*4aa0*/  VIADD R23, R21, 0xffffffff ;  /* 0xffffffff15177836 */ /* 0x004fc60000000000 */
[----:B------:R-:W-:Y:S02]  /*4ab0*/  LOP3.LUT R25, R18, R25, RZ, 0xc0, !PT ;  /* 0x0000001912197212 */ /* 0x000fe400078ec0ff */
[----:B------:R-:W-:-:S03]  /*4ac0*/  LOP3.LUT R23, R23, R20, RZ, 0xc0, !PT ;  /* 0x0000001417177212 */ /* 0x000fc600078ec0ff */
[----:B------:R-:W-:Y:S02]  /*4ad0*/  IMAD.IADD R25, R25, 0x1, R0 ;  /* 0x0000000119197824 */ /* 0x000fe400078e0200 */
[----:B------:R-:W-:Y:S02]  /*4ae0*/  IMAD R23, R24, R21, R23 ;  /* 0x0000001518177224 */ /* 0x000fe400078e0217 */
[----:B---3--:R-:W-:Y:S01]  /*4af0*/  IMAD R22, R25, R22, UR24 ;  /* 0x0000001819167e24 */ /* 0x008fe2000f8e0216 */
[----:B----4-:R-:W-:Y:S01]  /*4b00*/  ISETP.NE.AND P0, PT, R16, 0x1, PT ;  /* 0x000000011000780c */ /* 0x010fe20003f05270 */
[----:B------:R-:W-:-:S03]  /*4b10*/  IMAD.MOV.U32 R16, RZ, RZ, R11 ;  /* 0x000000ffff107224 */ /* 0x000fc600078e000b */
[----:B------:R-:W-:Y:S02]  /*4b20*/  SEL R18, R22, R23, !P0 ;  /* 0x0000001716127207 */ /* 0x000fe40004000000 */
[----:B------:R-:W-:Y:S02]  /*4b30*/  SEL R0, R23, R22, !P0 ;  /* 0x0000001617007207 */ /* 0x000fe40004000000 */
.L_x_41:
[----:B------:R-:W-:-:S09]  /*4b40*/  UISETP.GE.AND UP0, UPT, UR56, 0x2, UPT ;  /* 0x000000023800788c */ /* 0x000fd2000bf06270 */
[----:B------:R-:W-:Y:S05]  /*4b50*/  BRA.U !UP0, `(.L_x_51) ;  /* 0x0000000108207547 */ /* 0x000fea000b800000 */
[----:B------:R-:W1:Y:S02]  /*4b60*/  LDCU UR4, c[0x0][0x36c] ;  /* 0x00006d80ff0477ac */ /* 0x000e640008000800 */
[----:B-1----:R-:W-:-:S09]  /*4b70*/  UISETP.EQ.U32.AND UP0, UPT, UR4, 0x1, UPT ;  /* 0x000000010400788c */ /* 0x002fd2000bf02070 */
[----:B------:R-:W-:Y:S05]  /*4b80*/  BRA.U !UP0, `(.L_x_52) ;  /* 0x00000001080c7547 */ /* 0x000fea000b800000 */
[----:B------:R-:W-:Y:S01]  /*4b90*/  UCGABAR_WAIT ;  /* 0x0000000000007dc7 */ /* 0x000fe20008000000 */
[----:B------:R-:W-:Y:S01]  /*4ba0*/  CCTL.IVALL ;  /* 0x00000000ff00798f */ /* 0x000fe20002000000 */
[----:B------:R-:W-:Y:S05]  /*4bb0*/  BRA `(.L_x_53) ;  /* 0x00000000000c7947 */ /* 0x000fea0003800000 */
.L_x_52:
[----:B------:R-:W-:Y:S06]  /*4bc0*/  BAR.SYNC.DEFER_BLOCKING 0x0 ;  /* 0x0000000000007b1d */ /* 0x000fec0000010000 */
[----:B------:R-:W-:Y:S05]  /*4bd0*/  BRA `(.L_x_53) ;  /* 0x0000000000047947 */ /* 0x000fea0003800000 */
.L_x_51:
[----:B------:R-:W-:Y:S06]  /*4be0*/  BAR.SYNC.DEFER_BLOCKING 0x0 ;  /* 0x0000000000007b1d */ /* 0x000fec0000010000 */
.L_x_53:
[----:B------:R-:W-:-:S13]  /*4bf0*/  LOP3.LUT P0, RZ, R133, 0x1, RZ, 0xc0, !PT ;  /* 0x0000000185ff7812 */ /* 0x000fda000780c0ff */
[----:B------:R-:W-:Y:S05]  /*4c00*/  @P0 EXIT ;  /* 0x000000000000094d */ /* 0x000fea0003800000 */
[----:B------:R-:W-:Y:S01]  /*4c10*/  R2UR UR4, R132 ;  /* 0x00000000840472ca */ /* 0x000fe200000e0000 */
[----:B------:R-:W1:-:S12]  /*4c20*/  S2UR UR5, SR_CgaCtaId ;  /* 0x00000000000579c3 */ /* 0x000e580000008800 */
[----:B------:R-:W-:-:S09]  /*4c30*/  UISETP.NE.AND UP0, UPT, UR4, 0x2, UPT ;  /* 0x000000020400788c */ /* 0x000fd2000bf05270 */
[----:B------:R-:W-:Y:S05]  /*4c40*/  BRA.U UP0, `(.L_x_54) ;  /* 0x0000003900ec7547 */ /* 0x000fea000b800000 */
[----:B------:R-:W-:-:S05]  /*4c50*/  CS2R.32 R7, SR_CgaSize ;  /* 0x0000000000077805 */ /* 0x000fca0000008a00 */
[----:B------:R-:W-:-:S06]  /*4c60*/  IMAD R7, R7, -0xa0, RZ ;  /* 0xffffff6007077824 */ /* 0x000fcc00078e02ff */
[----:B------:R-:W2:Y:S01]  /*4c70*/  LDC R7, c[0x0][R7+0x2a4] ;  /* 0x0000a90007077b82 */ /* 0x000ea20000000800 */
[----:B------:R-:W3:Y:S01]  /*4c80*/  I2F.U32.RP R8, UR7 ;  /* 0x0000000700087d06 */ /* 0x000ee20008209000 */
[----:B------:R-:W-:Y:S01]  /*4c90*/  UMOV UR8, URZ ;  /* 0x000000ff00087c82 */ /* 0x000fe20008000000 */
[----:B------:R-:W-:Y:S01]  /*4ca0*/  UIADD3 UR20, UPT, UPT, UR7, 0x1, URZ ;  /* 0x0000000107147890 */ /* 0x000fe2000fffe0ff */
[----:B------:R-:W-:Y:S01]  /*4cb0*/  R2UR UR33, R67 ;  /* 0x00000000432172ca */ /* 0x000fe200000e0000 */
[----:B------:R-:W-:Y:S01]  /*4cc0*/  UMOV UR10, URZ ;  /* 0x000000ff000a7c82 */ /* 0x000fe20008000000 */
[----:B------:R-:W-:Y:S01]  /*4cd0*/  UMOV UR25, 0x1 ;  /* 0x0000000100197882 */ /* 0x000fe20000000000 */
[----:B------:R-:W-:Y:S02]  /*4ce0*/  ULEA.HI UR20, UR20, UR20, URZ, 0x1 ;  /* 0x0000001414147291 */ /* 0x000fe4000f8f08ff */
[----:B------:R-:W-:Y:S02]  /*4cf0*/  UISETP.NE.U32.AND UP1, UPT, UR7, URZ, UPT ;  /* 0x000000ff0700728c */ /* 0x000fe4000bf25070 */
[----:B------:R-:W-:Y:S01]  /*4d00*/  ULOP3.LUT UR31, URZ, UR7, URZ, 0x33, !UPT ;  /* 0x00000007ff1f7292 */ /* 0x000fe2000f8e33ff */
[----:B------:R-:W-:Y:S01]  /*4d10*/  UMOV UR32, 0xffff ;  /* 0x0000ffff00207882 */ /* 0x000fe20000000000 */
[----:B------:R-:W-:Y:S01]  /*4d20*/  ULOP3.LUT UR24, UR14, 0x800, URZ, 0x3c, !UPT ;  /* 0x000008000e187892 */ /* 0x000fe2000f8e3cff */
[----:B---3--:R-:W3:Y:S01]  /*4d30*/  MUFU.RCP R3, R8 ;  /* 0x0000000800037308 */ /* 0x008ee20000001000 */
[----:B------:R-:W-:-:S02]  /*4d40*/  UIADD3 UR21, UPT, UPT, -UR56, 0x10, URZ ;  /* 0x0000001038157890 */ /* 0x000fc4000fffe1ff */
[----:B------:R-:W-:Y:S02]  /*4d50*/  USHF.L.U32 UR27, UR7, 0x1, URZ ;  /* 0x00000001071b7899 */ /* 0x000fe400080006ff */
[----:B-1----:R-:W-:Y:S02]  /*4d60*/  USHF.R.U32.HI UR26, URZ, 0x1, UR5 ;  /* 0x00000001ff1a7899 */ /* 0x002fe40008011605 */
[----:B------:R-:W-:Y:S01]  /*4d70*/  ULOP3.LUT UR22, UR14, 0x8000, URZ, 0x3c, !UPT ;  /* 0x000080000e167892 */ /* 0x000fe2000f8e3cff */
[----:B--2---:R-:W-:Y:S01]  /*4d80*/  IABS R2, R7 ;  /* 0x0000000700027213 */ /* 0x004fe20000000000 */
[----:B------:R-:W-:Y:S02]  /*4d90*/  ULOP3.LUT UR23, UR7, 0x1000, URZ, 0x3c, !UPT ;  /* 0x0000100007177892 */ /* 0x000fe4000f8e3cff */
[----:B------:R-:W-:Y:S01]  /*4da0*/  USHF.L.U32 UR28, UR7, 0x2, URZ ;  /* 0x00000002071c7899 */ /* 0x000fe200080006ff */
[----:B------:R-:W-:Y:S01]  /*4db0*/  R2UR UR6, R2 ;  /* 0x00000000020672ca */ /* 0x000fe200000e0000 */
[----:B------:R-:W-:Y:S01]  /*4dc0*/  UISETP.NE.AND UP4, UPT, UR7, URZ, UPT ;  /* 0x000000ff0700728c */ /* 0x000fe2000bf85270 */
[----:B------:R-:W-:-:S05]  /*4dd0*/  CS2R.32 R2, SR_CgaSize ;  /* 0x0000000000027805 */ /* 0x000fca0000008a00 */
[----:B------:R-:W-:-:S06]  /*4de0*/  IMAD R2, R2, -0xa0, RZ ;  /* 0xffffff6002027824 */ /* 0x000fcc00078e02ff */
[----:B------:R-:W1:Y:S01]  /*4df0*/  LDC R2, c[0x0][R2+0x2a0] ;  /* 0x0000a80002027b82 */ /* 0x000e620000000800 */
[----:B------:R-:W-:Y:S01]  /*4e00*/  UISETP.NE.U32.AND UP6, UPT, UR14, URZ, UPT ;  /* 0x000000ff0e00728c */ /* 0x000fe2000bfc5070 */
[----:B---3--:R-:W-:Y:S01]  /*4e10*/  VIADD R5, R3, 0xffffffe ;  /* 0x0ffffffe03057836 */ /* 0x008fe20000000000 */
[----:B------:R-:W-:Y:S02]  /*4e20*/  ULOP3.LUT UR30, URZ, UR14, URZ, 0x33, !UPT ;  /* 0x0000000eff1e7292 */ /* 0x000fe4000f8e33ff */
[----:B------:R-:W-:Y:S02]  /*4e30*/  UISETP.NE.AND UP5, UPT, UR14, URZ, UPT ;  /* 0x000000ff0e00728c */ /* 0x000fe4000bfa5270 */
[----:B------:R-:W-:Y:S01]  /*4e40*/  USHF.L.U32 UR29, UR7, 0x3, URZ ;  /* 0x00000003071d7899 */ /* 0x000fe200080006ff */
[----:B------:R-:W2:Y:S08]  /*4e50*/  F2I.FTZ.U32.TRUNC.NTZ R5, R5 ;  /* 0x0000000500057305 */ /* 0x000eb0000021f000 */
[----:B-----5:R-:W3:Y:S01]  /*4e60*/  I2F.RP R9, UR6 ;  /* 0x0000000600097d06 */ /* 0x020ee20008209400 */
[----:B-1----:R-:W-:-:S02]  /*4e70*/  IABS R3, R2 ;  /* 0x0000000200037213 */ /* 0x002fc40000000000 */
[----:B--2---:R-:W-:Y:S02]  /*4e80*/  R2UR UR11, R5 ;  /* 0x00000000050b72ca */ /* 0x004fe400000e0000 */
[----:B------:R-:W-:Y:S02]  /*4e90*/  R2UR UR15, R3 ;  /* 0x00000000030f72ca */ /* 0x000fe400000e0000 */
[----:B------:R-:W-:Y:S01]  /*4ea0*/  IABS R3, R7 ;  /* 0x0000000700037213 */ /* 0x000fe20000000000 */
[----:B---3--:R-:W1:Y:S01]  /*4eb0*/  MUFU.RCP R4, R9 ;  /* 0x0000000900047308 */ /* 0x008e620000001000 */
[----:B------:R-:W-:-:S03]  /*4ec0*/  IABS R2, R2 ;  /* 0x0000000200027213 */ /* 0x000fc60000000000 */
[----:B------:R-:W-:Y:S02]  /*4ed0*/  IMAD.MOV R3, RZ, RZ, -R3 ;  /* 0x000000ffff037224 */ /* 0x000fe400078e0a03 */
[----:B------:R-:W-:Y:S02]  /*4ee0*/  IMAD.MOV R2, RZ, RZ, -R2 ;  /* 0x000000ffff027224 */ /* 0x000fe400078e0a02 */
[----:B------:R-:W-:Y:S01]  /*4ef0*/  UIADD3 UR12, UPT, UPT, URZ, -UR11, URZ ;  /* 0x8000000bff0c7290 */ /* 0x000fe2000fffe0ff */
[----:B------:R-:W-:-:S03]  /*4f00*/  R2UR UR18, R3 ;  /* 0x00000000031272ca */ /* 0x000fc600000e0000 */
[----:B------:R-:W-:-:S04]  /*4f10*/  UIMAD UR12, UR12, UR7, URZ ;  /* 0x000000070c0c72a4 */ /* 0x000fc8000f8e02ff */
[----:B------:R-:W-:Y:S01]  /*4f20*/  UIMAD.WIDE.U32 UR12, UR11, UR12, UR10 ;  /* 0x0000000c0b0c72a5 */ /* 0x000fe2000f8e000a */
[----:B-1----:R-:W-:-:S06]  /*4f30*/  VIADD R4, R4, 0xffffffe ;  /* 0x0ffffffe04047836 */ /* 0x002fcc0000000000 */
[----:B------:R-:W-:Y:S01]  /*4f40*/  UMOV UR12, UR13 ;  /* 0x0000000d000c7c82 */ /* 0x000fe20008000000 */
[----:B------:R-:W1:Y:S01]  /*4f50*/  F2I.FTZ.U32.TRUNC.NTZ R4, R4 ;  /* 0x0000000400047305 */ /* 0x000e62000021f000 */
[----:B------:R-:W-:-:S07]  /*4f60*/  UIMAD.WIDE.U32 UR12, UR12, UR5, URZ ;  /* 0x000000050c0c72a5 */ /* 0x000fce000f8e00ff */
[----:B------:R-:W-:Y:S02]  /*4f70*/  UMOV UR12, UR13 ;  /* 0x0000000d000c7c82 */ /* 0x000fe40008000000 */
[----:B------:R-:W-:-:S04]  /*4f80*/  UIADD3 UR13, UPT, UPT, -UR12, URZ, URZ ;  /* 0x000000ff0c0d7290 */ /* 0x000fc8000fffe1ff */
[----:B------:R-:W-:Y:S01]  /*4f90*/  UIMAD UR13, UR7, UR13, UR5 ;  /* 0x0000000d070d72a4 */ /* 0x000fe2000f8e0205 */
[----:B-1----:R-:W-:Y:S02]  /*4fa0*/  R2UR UR9, R4 ;  /* 0x00000000040972ca */ /* 0x002fe400000e0000 */
[----:B------:R-:W1:Y:S11]  /*4fb0*/  I2F.RP R4, UR15 ;  /* 0x0000000f00047d06 */ /* 0x000e760008209400 */
[----:B------:R-:W-:-:S04]  /*4fc0*/  UIADD3 UR4, UPT, UPT, URZ, -UR9, URZ ;  /* 0x80000009ff047290 */ /* 0x000fc8000fffe0ff */
[----:B------:R-:W-:Y:S01]  /*4fd0*/  UIMAD UR4, UR4, UR6, URZ ;  /* 0x00000006040472a4 */ /* 0x000fe2000f8e02ff */
[----:B-1----:R-:W1:Y:S03]  /*4fe0*/  MUFU.RCP R4, R4 ;  /* 0x0000000400047308 */ /* 0x002e660000001000 */
[----:B------:R-:W-:Y:S02]  /*4ff0*/  UIMAD.WIDE.U32 UR8, UR9, UR4, UR8 ;  /* 0x00000004090872a5 */ /* 0x000fe4000f8e0008 */
[----:B------:R-:W-:-:S05]  /*5000*/  USHF.R.S32.HI UR4, URZ, 0x1, UR20 ;  /* 0x00000001ff047899 */ /* 0x000fca0008011414 */
[----:B------:R-:W-:Y:S01]  /*5010*/  UMOV UR16, UR9 ;  /* 0x0000000900107c82 */ /* 0x000fe20008000000 */
[----:B------:R-:W-:Y:S01]  /*5020*/  IMAD.U32 R3, RZ, RZ, UR4 ;  /* 0x00000004ff037e24 */ /* 0x000fe2000f8e00ff */
[----:B------:R-:W-:Y:S02]  /*5030*/  UIMAD.WIDE.U32 UR8, UR16, 0x8000, URZ ;  /* 0x00008000100878a5 */ /* 0x000fe4000f8e00ff */
[----:B------:R-:W-:Y:S01]  /*5040*/  UIMAD.WIDE.U32 UR16, UR16, 0x800, URZ ;  /* 0x00000800101078a5 */ /* 0x000fe2000f8e00ff */
[----:B------:R-:W2:Y:S01]  /*5050*/  I2F.U32.RP R7, UR4 ;  /* 0x0000000400077d06 */ /* 0x000ea20008209000 */
[----:B------:R-:W-:Y:S01]  /*5060*/  IABS R5, R3 ;  /* 0x0000000300057213 */ /* 0x000fe20000000000 */
[----:B-1----:R-:W-:Y:S01]  /*5070*/  VIADD R4, R4, 0xffffffe ;  /* 0x0ffffffe04047836 */ /* 0x002fe20000000000 */
[----:B------:R-:W-:Y:S01]  /*5080*/  UIADD3 UR16, UPT, UPT, -UR7, 0x10, URZ ;  /* 0x0000001007107890 */ /* 0x000fe2000fffe1ff */
[----:B------:R-:W-:Y:S02]  /*5090*/  UMOV UR11, UR9 ;  /* 0x00000009000b7c82 */ /* 0x000fe40008000000 */
[----:B------:R-:W-:Y:S01]  /*50a0*/  UMOV UR10, UR17 ;  /* 0x00000011000a7c82 */ /* 0x000fe20008000000 */
[----:B------:R-:W-:Y:S01]  /*50b0*/  UIMAD UR9, UR11, UR18, 0x8000 ;  /* 0x000080000b0974a4 */ /* 0x000fe2000f8e0212 */
[----:B------:R-:W1:Y:S01]  /*50c0*/  F2I.FTZ.U32.TRUNC.NTZ R4, R4 ;  /* 0x0000000400047305 */ /* 0x000e62000021f000 */
[----:B------:R-:W-:Y:S01]  /*50d0*/  R2UR UR19, R5 ;  /* 0x00000000051372ca */ /* 0x000fe200000e0000 */
[----:B------:R-:W-:-:S02]  /*50e0*/  UIMAD UR8, UR10, UR18, 0x800 ;  /* 0x000008000a0874a4 */ /* 0x000fc4000f8e0212 */
[----:B------:R-:W-:Y:S02]  /*50f0*/  UISETP.GT.U32.AND UP2, UPT, UR6, UR9, UPT ;  /* 0x000000090600728c */ /* 0x000fe4000bf44070 */
[----:B------:R-:W-:Y:S02]  /*5100*/  UISETP.GT.U32.AND UP0, UPT, UR6, UR8, UPT ;  /* 0x000000080600728c */ /* 0x000fe4000bf04070 */
[----:B--2---:R-:W2:Y:S01]  /*5110*/  MUFU.RCP R7, R7 ;  /* 0x0000000700077308 */ /* 0x004ea20000001000 */
[----:B------:R-:W-:Y:S02]  /*5120*/  USHF.R.U32.HI UR55, URZ, UR16, UR32 ;  /* 0x00000010ff377299 */ /* 0x000fe40008011620 */
[----:B------:R-:W-:Y:S02]  /*5130*/  ULOP3.LUT UR16, UR20, 0xfffffffe, URZ, 0xc0, !UPT ;  /* 0xfffffffe14107892 */ /* 0x000fe4000f8ec0ff */
[----:B------:R-:W-:Y:S02]  /*5140*/  USHF.L.U32 UR17, UR42, 0x7, URZ ;  /* 0x000000072a117899 */ /* 0x000fe400080006ff */
[----:B------:R-:W-:Y:S01]  /*5150*/  @!UP2 UIADD3 UR9, UPT, UPT, UR9, -UR6, URZ ;  /* 0x800000060909a290 */ /* 0x000fe2000fffe0ff */
[----:B------:R-:W-:Y:S01]  /*5160*/  I2F.U32.RP R5, UR14 ;  /* 0x0000000e00057d06 */ /* 0x000fe20008209000 */
[----:B------:R-:W-:-:S02]  /*5170*/  @!UP2 UIADD3 UR11, UPT, UPT, UR11, 0x1, URZ ;  /* 0x000000010b0ba890 */ /* 0x000fc4000fffe0ff */
[----:B------:R-:W-:Y:S02]  /*5180*/  UISETP.GE.U32.AND UP3, UPT, UR9, UR6, UPT ;  /* 0x000000060900728c */ /* 0x000fe4000bf66070 */
[----:B------:R-:W-:Y:S01]  /*5190*/  @!UP0 UIADD3 UR8, UPT, UPT, UR8, -UR6, URZ ;  /* 0x8000000608088290 */ /* 0x000fe2000fffe0ff */
[----:B-1----:R-:W-:Y:S01]  /*51a0*/  R2UR UR9, R4 ;  /* 0x00000000040972ca */ /* 0x002fe200000e0000 */
[----:B------:R-:W-:Y:S01]  /*51b0*/  UISETP.GE.U32.AND UP2, UPT, UR13, UR7, UPT ;  /* 0x000000070d00728c */ /* 0x000fe2000bf46070 */
[----:B------:R-:W1:Y:S01]  /*51c0*/  I2F.RP R4, UR19 ;  /* 0x0000001300047d06 */ /* 0x000e620008209400 */
[----:B--2---:R-:W-:Y:S01]  /*51d0*/  VIADD R7, R7, 0xffffffe ;  /* 0x0ffffffe07077836 */ /* 0x004fe20000000000 */
[----:B------:R-:W-:-:S04]  /*51e0*/  @!UP0 UIADD3 UR10, UPT, UPT, UR10, 0x1, URZ ;  /* 0x000000010a0a8890 */ /* 0x000fc8000fffe0ff */
[----:B------:R-:W-:Y:S02]  /*51f0*/  @UP3 UIADD3 UR11, UPT, UPT, UR11, 0x1, URZ ;  /* 0x000000010b0b3890 */ /* 0x000fe4000fffe0ff */
[----:B------:R-:W-:Y:S01]  /*5200*/  UISETP.GE.U32.AND UP3, UPT, UR8, UR6, UPT ;  /* 0x000000060800728c */ /* 0x000fe2000bf66070 */
[----:B------:R-:W-:Y:S01]  /*5210*/  F2I.FTZ.U32.TRUNC.NTZ R7, R7 ;  /* 0x0000000700077305 */ /* 0x000fe2000021f000 */
[----:B------:R-:W-:Y:S02]  /*5220*/  @UP2 UIADD3 UR13, UPT, UPT, UR13, -UR7, URZ ;  /* 0x800000070d0d2290 */ /* 0x000fe4000fffe0ff */
[----:B------:R-:W-:Y:S01]  /*5230*/  UIADD3 UR6, UPT, UPT, URZ, -UR9, URZ ;  /* 0x80000009ff067290 */ /* 0x000fe2000fffe0ff */
[----:B------:R-:W-:Y:S01]  /*5240*/  UMOV UR8, URZ ;  /* 0x000000ff00087c82 */ /* 0x000fe20008000000 */
[----:B------:R-:W-:Y:S02]  /*5250*/  UISETP.GE.U32.AND UP0, UPT, UR13, UR7, UPT ;  /* 0x000000070d00728c */ /* 0x000fe4000bf06070 */
[----:B------:R-:W-:Y:S01]  /*5260*/  UIMAD UR6, UR6, UR15, URZ ;  /* 0x0000000f060672a4 */ /* 0x000fe2000f8e02ff */
[----:B-1----:R-:W1:Y:S01]  /*5270*/  MUFU.RCP R4, R4 ;  /* 0x0000000400047308 */ /* 0x002e620000001000 */
[----:B------:R-:W-:-:S02]  /*5280*/  USHF.L.U32 UR13, UR25, UR7, URZ ;  /* 0x00000007190d7299 */ /* 0x000fc400080006ff */
[----:B------:R-:W-:Y:S02]  /*5290*/  UIMAD.WIDE.U32 UR8, UR9, UR6, UR8 ;  /* 0x00000006090872a5 */ /* 0x000fe4000f8e0008 */
[----:B------:R-:W-:Y:S01]  /*52a0*/  @UP2 UIADD3 UR12, UPT, UPT, UR12, 0x1, URZ ;  /* 0x000000010c0c2890 */ /* 0x000fe2000fffe0ff */
[----:B------:R-:W-:Y:S01]  /*52b0*/  R2UR UR6, R2 ;  /* 0x00000000020672ca */ /* 0x000fe200000e0000 */
[----:B------:R-:W-:Y:S01]  /*52c0*/  ULOP3.LUT UR18, UR13, 0x1, URZ, 0xfc, !UPT ;  /* 0x000000010d127892 */ /* 0x000fe2000f8efcff */
[----:B------:R-:W2:Y:S01]  /*52d0*/  MUFU.RCP R5, R5 ;  /* 0x0000000500057308 */ /* 0x000ea20000001000 */
[----:B------:R-:W-:Y:S01]  /*52e0*/  @UP0 UIADD3 UR12, UPT, UPT, UR12, 0x1, URZ ;  /* 0x000000010c0c0890 */ /* 0x000fe2000fffe0ff */
[----:B------:R-:W-:Y:S01]  /*52f0*/  UMOV UR8, UR9 ;  /* 0x0000000900087c82 */ /* 0x000fe20008000000 */
[----:B------:R-:W-:Y:S02]  /*5300*/  UISETP.GE.AND UP2, UPT, UR24, URZ, UPT ;  /* 0x000000ff1800728c */ /* 0x000fe4000bf46270 */
[----:B------:R-:W-:-:S02]  /*5310*/  UIMAD.WIDE.U32 UR8, UR8, 0x1000, URZ ;  /* 0x00001000080878a5 */ /* 0x000fc4000f8e00ff */
[----:B------:R-:W-:Y:S01]  /*5320*/  USEL UR20, UR31, UR12, !UP1 ;  /* 0x0000000c1f147287 */ /* 0x000fe2000c800000 */
[----:B-1----:R-:W-:Y:S01]  /*5330*/  VIADD R2, R4, 0xffffffe ;  /* 0x0ffffffe04027836 */ /* 0x002fe20000000000 */
[----:B------:R-:W-:Y:S02]  /*5340*/  UIADD3 UR8, UPT, UPT, URZ, -UR4, URZ ;  /* 0x80000004ff087290 */ /* 0x000fe4000fffe0ff */
[----:B------:R-:W-:Y:S01]  /*5350*/  @UP3 UIADD3 UR10, UPT, UPT, UR10, 0x1, URZ ;  /* 0x000000010a0a3890 */ /* 0x000fe2000fffe0ff */
[----:B------:R-:W-:Y:S01]  /*5360*/  UMOV UR13, UR9 ;  /* 0x00000009000d7c82 */ /* 0x000fe20008000000 */
[----:B------:R-:W-:Y:S01]  /*5370*/  R2UR UR9, R7 ;  /* 0x00000000070972ca */ /* 0x000fe200000e0000 */
[----:B------:R-:W-:Y:S01]  /*5380*/  UIMAD UR6, UR13, UR6, 0x1000 ;  /* 0x000010000d0674a4 */ /* 0x000fe2000f8e0206 */
[----:B------:R-:W1:Y:S01]  /*5390*/  F2I.FTZ.U32.TRUNC.NTZ R2, R2 ;  /* 0x0000000200027305 */ /* 0x000e62000021f000 */
[----:B--2---:R-:W-:Y:S01]  /*53a0*/  VIADD R4, R5, 0xffffffe ;  /* 0x0ffffffe05047836 */ /* 0x004fe20000000000 */
[----:B------:R-:W-:-:S02]  /*53b0*/  USHF.R.U32.HI UR25, URZ, UR21, UR32 ;  /* 0x00000015ff197299 */ /* 0x000fc40008011620 */
[----:B------:R-:W-:Y:S01]  /*53c0*/  UISETP.GT.U32.AND UP1, UPT, UR15, UR6, UPT ;  /* 0x000000060f00728c */ /* 0x000fe2000bf24070 */
[----:B------:R-:W-:Y:S01]  /*53d0*/  UMOV UR21, UR11 ;  /* 0x0000000b00157c82 */ /* 0x000fe20008000000 */
[----:B------:R-:W-:Y:S02]  /*53e0*/  ULOP3.LUT UR24, UR17, 0x80, URZ, 0xc0, !UPT ;  /* 0x0000008011187892 */ /* 0x000fe4000f8ec0ff */
[----:B------:R-:W2:Y:S01]  /*53f0*/  F2I.FTZ.U32.TRUNC.NTZ R4, R4 ;  /* 0x0000000400047305 */ /* 0x000ea2000021f000 */
[----:B------:R-:W-:Y:S02]  /*5400*/  ULOP3.LUT UR17, UR18, 0xffff, URZ, 0xc0, !UPT ;  /* 0x0000ffff12117892 */ /* 0x000fe4000f8ec0ff */
[----:B------:R-:W-:Y:S01]  /*5410*/  UIMAD UR11, UR8, UR9, URZ ;  /* 0x00000009080b72a4 */ /* 0x000fe2000f8e02ff */
[----:B------:R-:W-:Y:S02]  /*5420*/  UMOV UR62, UR10 ;  /* 0x0000000a003e7c82 */ /* 0x000fe40008000000 */
[----:B------:R-:W-:Y:S01]  /*5430*/  UMOV UR8, URZ ;  /* 0x000000ff00087c82 */ /* 0x000fe20008000000 */
[----:B------:R-:W-:-:S02]  /*5440*/  @!UP1 UIADD3 UR6, UPT, UPT, UR6, -UR15, URZ ;  /* 0x8000000f06069290 */ /* 0x000fc4000fffe0ff */
[----:B------:R-:W-:Y:S01]  /*5450*/  UIMAD.WIDE.U32 UR10, UR9, UR11, UR8 ;  /* 0x0000000b090a72a5 */ /* 0x000fe2000f8e0008 */
[----:B-1----:R-:W-:Y:S01]  /*5460*/  R2UR UR9, R2 ;  /* 0x00000000020972ca */ /* 0x002fe200000e0000 */
[----:B------:R-:W-:Y:S01]  /*5470*/  @!UP2 UIADD3 UR62, UPT, UPT, -UR62, URZ, URZ ;  /* 0x000000ff3e3ea290 */ /* 0x000fe2000fffe1ff */
[----:B------:R-:W-:Y:S01]  /*5480*/  IABS R2, R3 ;  /* 0x0000000300027213 */ /* 0x000fe20000000000 */
[----:B------:R-:W-:Y:S02]  /*5490*/  UISETP.GE.U32.AND UP2, UPT, UR6, UR15, UPT ;  /* 0x0000000f0600728c */ /* 0x000fe4000bf46070 */
[----:B------:R-:W-:Y:S01]  /*54a0*/  USHF.L.U32 UR8, UR17, UR27, URZ ;  /* 0x0000001b11087299 */ /* 0x000fe200080006ff */
[----:B------:R-:W-:Y:S01]  /*54b0*/  UMOV UR10, UR11 ;  /* 0x0000000b000a7c82 */ /* 0x000fe20008000000 */
[----:B------:R-:W-:Y:S01]  /*54c0*/  UIADD3 UR6, UPT, UPT, -UR16, 0x10, URZ ;  /* 0x0000001010067890 */ /* 0x000fe2000fffe1ff */
[----:B--2---:R-:W-:Y:S01]  /*54d0*/  R2UR UR11, R4 ;  /* 0x00000000040b72ca */ /* 0x004fe200000e0000 */
[----:B------:R-:W-:Y:S01]  /*54e0*/  ULOP3.LUT UR8, UR18, UR8, URZ, 0xfc, !UPT ;  /* 0x0000000812087292 */ /* 0x000fe2000f8efcff */
[----:B------:R-:W-:Y:S01]  /*54f0*/  IMAD.MOV R2, RZ, RZ, -R2 ;  /* 0x000000ffff027224 */ /* 0x000fe200078e0a02 */
[----:B------:R-:W-:-:S02]  /*5500*/  @!UP1 UIADD3 UR13, UPT, UPT, UR13, 0x1, URZ ;  /* 0x000000010d0d9890 */ /* 0x000fc4000fffe0ff */
[----:B------:R-:W-:Y:S02]  /*5510*/  UIMAD.WIDE.U32 UR16, UR10, UR26, URZ ;  /* 0x0000001a0a1072a5 */ /* 0x000fe4000f8e00ff */
[----:B------:R-:W-:Y:S02]  /*5520*/  ULOP3.LUT UR12, UR4, 0x8000, URZ, 0x3c, !UPT ;  /* 0x00008000040c7892 */ /* 0x000fe4000f8e3cff */
[----:B------:R-:W-:Y:S02]  /*5530*/  ULOP3.LUT UR10, UR8, 0xffff, URZ, 0xc0, !UPT ;  /* 0x0000ffff080a7892 */ /* 0x000fe4000f8ec0ff */
[----:B------:R-:W-:Y:S01]  /*5540*/  @UP2 UIADD3 UR13, UPT, UPT, UR13, 0x1, URZ ;  /* 0x000000010d0d2890 */ /* 0x000fe2000fffe0ff */
[----:B------:R-:W-:Y:S01]  /*5550*/  R2UR UR16, R2 ;  /* 0x00000000021072ca */ /* 0x000fe200000e0000 */
[----:B------:R-:W-:Y:S02]  /*5560*/  UISETP.GE.AND UP3, UPT, UR22, URZ, UPT ;  /* 0x000000ff1600728c */ /* 0x000fe4000bf66270 */
[----:B------:R-:W-:-:S02]  /*5570*/  UISETP.GE.AND UP0, UPT, UR23, URZ, UPT ;  /* 0x000000ff1700728c */ /* 0x000fc4000bf06270 */
[----:B------:R-:W-:Y:S02]  /*5580*/  UISETP.GE.AND UP2, UPT, UR12, URZ, UPT ;  /* 0x000000ff0c00728c */ /* 0x000fe4000bf46270 */
[----:B------:R-:W-:Y:S02]  /*5590*/  USHF.R.U32.HI UR22, URZ, UR6, UR32 ;  /* 0x00000006ff167299 */ /* 0x000fe40008011620 */
[----:B------:R-:W-:Y:S02]  /*55a0*/  UIADD3 UR12, UPT, UPT, URZ, -UR9, URZ ;  /* 0x80000009ff0c7290 */ /* 0x000fe4000fffe0ff */
[----:B------:R-:W-:Y:S01]  /*55b0*/  USHF.L.U32 UR10, UR10, UR28, URZ ;  /* 0x0000001c0a0a7299 */ /* 0x000fe200080006ff */
[----:B------:R-:W-:Y:S01]  /*55c0*/  UMOV UR6, UR17 ;  /* 0x0000001100067c82 */ /* 0x000fe20008000000 */
[----:B------:R-:W-:Y:S01]  /*55d0*/  UMOV UR63, UR13 ;  /* 0x0000000d003f7c82 */ /* 0x000fe20008000000 */
[----:B------:R-:W-:Y:S02]  /*55e0*/  UIADD3 UR6, UPT, UPT, -UR6, URZ, URZ ;  /* 0x000000ff06067290 */ /* 0x000fe4000fffe1ff */
[----:B------:R-:W-:-:S02]  /*55f0*/  ULOP3.LUT UR15, UR8, UR10, URZ, 0xfc, !UPT ;  /* 0x0000000a080f7292 */ /* 0x000fc4000f8efcff */
[----:B------:R-:W-:Y:S01]  /*5600*/  UIMAD UR6, UR4, UR6, UR26 ;  /* 0x00000006040672a4 */ /* 0x000fe2000f8e021a */
[----:B------:R-:W-:Y:S01]  /*5610*/  UMOV UR10, UR12 ;  /* 0x0000000c000a7c82 */ /* 0x000fe20008000000 */
[----:B------:R-:W-:Y:S02]  /*5620*/  UIADD3 UR13, UPT, UPT, URZ, -UR11, URZ ;  /* 0x8000000bff0d7290 */ /* 0x000fe4000fffe0ff */
[----:B------:R-:W-:Y:S02]  /*5630*/  UIMAD UR10, UR10, UR19, URZ ;  /* 0x000000130a0a72a4 */ /* 0x000fe4000f8e02ff */
[----:B------:R-:W-:Y:S02]  /*5640*/  @!UP0 UIADD3 UR63, UPT, UPT, -UR63, URZ, URZ ;  /* 0x000000ff3f3f8290 */ /* 0x000fe4000fffe1ff */
[----:B------:R-:W-:Y:S01]  /*5650*/  UISETP.GE.U32.AND UP0, UPT, UR6, UR4, UPT ;  /* 0x000000040600728c */ /* 0x000fe2000bf06070 */
[----:B------:R-:W-:Y:S01]  /*5660*/  UMOV UR8, URZ ;  /* 0x000000ff00087c82 */ /* 0x000fe20008000000 */
[----:B------:R-:W-:-:S02]  /*5670*/  @!UP3 UIADD3 UR21, UPT, UPT, -UR21, URZ, URZ ;  /* 0x000000ff1515b290 */ /* 0x000fc4000fffe1ff */
[----:B------:R-:W-:Y:S02]  /*5680*/  UIMAD.WIDE.U32 UR8, UR9, UR10, UR8 ;  /* 0x0000000a090872a5 */ /* 0x000fe4000f8e0008 */
[----:B------:R-:W-:Y:S01]  /*5690*/  UISETP.NE.U32.AND UP3, UPT, UR4, URZ, UPT ;  /* 0x000000ff0400728c */ /* 0x000fe2000bf65070 */
[----:B------:R-:W-:Y:S01]  /*56a0*/  UMOV UR10, UR13 ;  /* 0x0000000d000a7c82 */ /* 0x000fe20008000000 */
[----:B------:R-:W-:Y:S02]  /*56b0*/  ULOP3.LUT UR23, URZ, UR4, URZ, 0x33, !UPT ;  /* 0x00000004ff177292 */ /* 0x000fe4000f8e33ff */
[----:B------:R-:W-:Y:S02]  /*56c0*/  UIMAD UR12, UR10, UR14, URZ ;  /* 0x0000000e0a0c72a4 */ /* 0x000fe4000f8e02ff */
[----:B------:R-:W-:Y:S01]  /*56d0*/  @UP0 UIADD3 UR6, UPT, UPT, -UR4, UR6, URZ ;  /* 0x0000000604060290 */ /* 0x000fe2000fffe1ff */
[----:B------:R-:W-:Y:S01]  /*56e0*/  UMOV UR10, URZ ;  /* 0x000000ff000a7c82 */ /* 0x000fe20008000000 */
[----:B------:R-:W-:Y:S01]  /*56f0*/  UMOV UR8, UR9 ;  /* 0x0000000900087c82 */ /* 0x000fe20008000000 */
[----:B------:R-:W-:-:S02]  /*5700*/  UIMAD.WIDE.U32 UR10, UR11, UR12, UR10 ;  /* 0x0000000c0b0a72a5 */ /* 0x000fc4000f8e000a */
[----:B------:R-:W-:Y:S02]  /*5710*/  UISETP.GE.U32.AND UP0, UPT, UR6, UR4, UPT ;  /* 0x000000040600728c */ /* 0x000fe4000bf06070 */
[----:B------:R-:W-:Y:S02]  /*5720*/  UIMAD.WIDE.U32 UR8, UR8, 0x8000, URZ ;  /* 0x00008000080878a5 */ /* 0x000fe4000f8e00ff */
[----:B------:R-:W-:Y:S01]  /*5730*/  UISETP.NE.AND UP1, UPT, UR4, URZ, UPT ;  /* 0x000000ff0400728c */ /* 0x000fe2000bf25270 */
[----:B------:R-:W-:Y:S01]  /*5740*/  UMOV UR10, UR11 ;  /* 0x0000000b000a7c82 */ /* 0x000fe20008000000 */
[----:B------:R-:W-:Y:S02]  /*5750*/  USEL UR63, UR31, UR63, !UP4 ;  /* 0x0000003f1f3f7287 */ /* 0x000fe4000e000000 */
[----:B------:R-:W-:-:S03]  /*5760*/  UIMAD.WIDE.U32 UR10, UR10, UR20, URZ ;  /* 0x000000140a0a72a5 */ /* 0x000fc6000f8e00ff */
[----:B------:R-:W-:Y:S01]  /*5770*/  @UP0 UIADD3 UR6, UPT, UPT, -UR4, UR6, URZ ;  /* 0x0000000604060290 */ /* 0x000fe2000fffe1ff */
[----:B------:R-:W-:Y:S01]  /*5780*/  UMOV UR8, UR9 ;  /* 0x0000000900087c82 */ /* 0x000fe20008000000 */
[----:B------:R-:W-:Y:S02]  /*5790*/  ULOP3.LUT UR13, UR15, 0xffff, URZ, 0xc0, !UPT ;  /* 0x0000ffff0f0d7892 */ /* 0x000fe4000f8ec0ff */
[----:B------:R-:W-:Y:S01]  /*57a0*/  UMOV UR4, UR11 ;  /* 0x0000000b00047c82 */ /* 0x000fe20008000000 */
[----:B------:R-:W-:Y:S02]  /*57b0*/  UIMAD UR9, UR8, UR16, 0x8000 ;  /* 0x00008000080974a4 */ /* 0x000fe4000f8e0210 */
[----:B------:R-:W-:Y:S02]  /*57c0*/  UIADD3 UR4, UPT, UPT, -UR4, URZ, URZ ;  /* 0x000000ff04047290 */ /* 0x000fe4000fffe1ff */
[----:B------:R-:W-:Y:S02]  /*57d0*/  UISETP.GT.U32.AND UP0, UPT, UR19, UR9, UPT ;  /* 0x000000091300728c */ /* 0x000fe4000bf04070 */
[----:B------:R-:W-:-:S02]  /*57e0*/  UIMAD UR4, UR14, UR4, UR20 ;  /* 0x000000040e0472a4 */ /* 0x000fc4000f8e0214 */
[----:B------:R-:W-:Y:S02]  /*57f0*/  USEL UR10, UR23, UR6, !UP3 ;  /* 0x00000006170a7287 */ /* 0x000fe4000d800000 */
[----:B------:R-:W-:Y:S02]  /*5800*/  UISETP.GE.U32.AND UP4, UPT, UR4, UR14, UPT ;  /* 0x0000000e0400728c */ /* 0x000fe4000bf86070 */
[----:B------:R-:W-:Y:S02]  /*5810*/  UIADD3 UR6, UPT, UPT, -UR20, URZ, URZ ;  /* 0x000000ff14067290 */ /* 0x000fe4000fffe1ff */
[----:B------:R-:W-:Y:S02]  /*5820*/  USEL UR62, UR30, UR62, !UP5 ;  /* 0x0000003e1e3e7287 */ /* 0x000fe4000e800000 */
[----:B------:R-:W-:Y:S02]  /*5830*/  @!UP0 UIADD3 UR9, UPT, UPT, UR9, -UR19, URZ ;  /* 0x8000001309098290 */ /* 0x000fe4000fffe0ff */
[----:B------:R-:W-:-:S02]  /*5840*/  @!UP0 UIADD3 UR8, UPT, UPT, UR8, 0x1, URZ ;  /* 0x0000000108088890 */ /* 0x000fc4000fffe0ff */
[----:B------:R-:W-:Y:S02]  /*5850*/  UISETP.GE.U32.AND UP3, UPT, UR9, UR19, UPT ;  /* 0x000000130900728c */ /* 0x000fe4000bf66070 */
[----:B------:R-:W-:Y:S02]  /*5860*/  @UP4 UIADD3 UR4, UPT, UPT, UR4, -UR14, URZ ;  /* 0x8000000e04044290 */ /* 0x000fe4000fffe0ff */
[----:B------:R-:W-:Y:S02]  /*5870*/  UIMAD UR6, UR7, UR6, UR5 ;  /* 0x00000006070672a4 */ /* 0x000fe4000f8e0205 */
[----:B------:R-:W-:Y:S02]  /*5880*/  UISETP.GE.U32.AND UP0, UPT, UR4, UR14, UPT ;  /* 0x0000000e0400728c */ /* 0x000fe4000bf06070 */
[----:B------:R-:W-:Y:S02]  /*5890*/  UIMAD UR63, UR6, UR63, URZ ;  /* 0x0000003f063f72a4 */ /* 0x000fe4000f8e02ff */
[----:B------:R-:W-:-:S02]  /*58a0*/  USEL UR9, UR30, UR21, !UP5 ;  /* 0x000000151e097287 */ /* 0x000fc4000e800000 */
[----:B------:R-:W-:Y:S02]  /*58b0*/  @UP3 UIADD3 UR8, UPT, UPT, UR8, 0x1, URZ ;  /* 0x0000000108083890 */ /* 0x000fe4000fffe0ff */
[----:B------:R-:W-:Y:S02]  /*58c0*/  USHF.R.U32.HI UR6, URZ, 0x9, UR63 ;  /* 0x00000009ff067899 */ /* 0x000fe4000801163f */
[----:B------:R-:W-:Y:S02]  /*58d0*/  @!UP2 UIADD3 UR8, UPT, UPT, -UR8, URZ, URZ ;  /* 0x000000ff0808a290 */ /* 0x000fe4000fffe1ff */
[----:B------:R-:W-:Y:S02]  /*58e0*/  @UP0 UIADD3 UR4, UPT, UPT, UR4, -UR14, URZ ;  /* 0x8000000e04040290 */ /* 0x000fe4000fffe0ff */
[----:B------:R-:W-:Y:S02]  /*58f0*/  USEL UR8, UR23, UR8, !UP1 ;  /* 0x0000000817087287 */ /* 0x000fe4000c800000 */
[----:B------:R-:W-:-:S02]  /*5900*/  ULOP3.LUT UR11, UR6, 0x1, URZ, 0xc0, !UPT ;  /* 0x00000001060b7892 */ /* 0x000fc4000f8ec0ff */
[----:B------:R-:W-:Y:S02]  /*5910*/  USEL UR6, UR30, UR4, !UP6 ;  /* 0x000000041e067287 */ /* 0x000fe4000f000000 */
[----:B------:R-:W-:Y:S02]  /*5920*/  UIMAD UR4, UR10, UR8, URZ ;  /* 0x000000080a0472a4 */ /* 0x000fe4000f8e02ff */
[----:B------:R-:W-:Y:S01]  /*5930*/  UIMAD UR8, UR6, UR9, URZ ;  /* 0x00000009060872a4 */ /* 0x000fe2000f8e02ff */
[----:B------:R-:W-:Y:S01]  /*5940*/  IMAD.U32 R27, RZ, RZ, UR11 ;  /* 0x0000000bff1b7e24 */ /* 0x000fe2000f8e00ff */
[----:B------:R-:W-:Y:S02]  /*5950*/  USHF.L.U32 UR12, UR13, UR29, URZ ;  /* 0x0000001d0d0c7299 */ /* 0x000fe400080006ff */
[----:B------:R-:W-:Y:S02]  /*5960*/  UIMAD UR62, UR6, UR62, URZ ;  /* 0x0000003e063e72a4 */ /* 0x000fe4000f8e02ff */
[----:B------:R-:W-:-:S02]  /*5970*/  UIMAD UR6, UR6, UR7, URZ ;  /* 0x00000007060672a4 */ /* 0x000fc4000f8e02ff */
[----:B------:R-:W-:Y:S02]  /*5980*/  ULEA.HI UR7, UR4, UR24, URZ, 0x18 ;  /* 0x0000001804077291 */ /* 0x000fe4000f8fc0ff */
[----:B------:R-:W-:Y:S02]  /*5990*/  ULOP3.LUT UR46, UR4, 0xff, URZ, 0xc0, !UPT ;  /* 0x000000ff042e7892 */ /* 0x000fe4000f8ec0ff */
[----:B------:R-:W-:Y:S02]  /*59a0*/  USHF.R.U32.HI UR58, URZ, 0x1, UR4 ;  /* 0x00000001ff3a7899 */ /* 0x000fe40008011604 */
[----:B------:R-:W-:Y:S01]  /*59b0*/  USHF.L.U32 UR39, UR4, 0x2, URZ ;  /* 0x0000000204277899 */ /* 0x000fe200080006ff */
[----:B------:R-:W-:Y:S01]  /*59c0*/  IMAD.U32 R28, RZ, RZ, UR7 ;  /* 0x00000007ff1c7e24 */ /* 0x000fe2000f8e00ff */
[----:B------:R-:W-:Y:S02]  /*59d0*/  ULEA.HI UR4, UR8, UR24, URZ, 0x18 ;  /* 0x0000001808047291 */ /* 0x000fe4000f8fc0ff */
[----:B------:R-:W-:-:S02]  /*59e0*/  ULOP3.LUT UR12, UR25, UR15, UR12, 0xe0, !UPT ;  /* 0x0000000f190c7292 */ /* 0x000fc4000f8ee00c */
[----:B------:R-:W-:Y:S02]  /*59f0*/  ULOP3.LUT UR22, UR22, 0x5555, URZ, 0xc0, !UPT ;  /* 0x0000555516167892 */ /* 0x000fe4000f8ec0ff */
[----:B------:R-:W-:Y:S01]  /*5a00*/  ULOP3.LUT UR12, UR12, 0xffff, URZ, 0xc0, !UPT ;  /* 0x0000ffff0c0c7892 */ /* 0x000fe2000f8ec0ff */
[----:B------:R-:W-:Y:S01]  /*5a10*/  IMAD.U32 R29, RZ, RZ, UR4 ;  /* 0x00000004ff1d7e24 */ /* 0x000fe2000f8e00ff */
[----:B------:R-:W-:Y:S02]  /*5a20*/  ULEA UR38, UR10, UR33, 0x1 ;  /* 0x000000210a267291 */ /* 0x000fe4000f8e08ff */
[----:B------:R-:W-:Y:S02]  /*5a30*/  USHF.R.U32.HI UR42, URZ, 0x1, UR63 ;  /* 0x00000001ff2a7899 */ /* 0x000fe4000801163f */
[----:B------:R-:W-:Y:S02]  /*5a40*/  UIADD3 UR56, UPT, UPT, UR33, UR6, URZ ;  /* 0x0000000621387290 */ /* 0x000fe4000fffe0ff */
[----:B------:R-:W-:-:S02]  /*5a50*/  USHF.L.U32 UR47, UR8, 0x2, URZ ;  /* 0x00000002082f7899 */ /* 0x000fc400080006ff */
[----:B------:R-:W-:Y:S02]  /*5a60*/  USHF.R.U32.HI UR50, URZ, 0x1, UR62 ;  /* 0x00000001ff327899 */ /* 0x000fe4000801163e */
[----:B------:R-:W-:Y:S02]  /*5a70*/  USHF.L.U32 UR38, UR12, UR38, URZ ;  /* 0x000000260c267299 */ /* 0x000fe400080006ff */
[----:B------:R-:W-:Y:S02]  /*5a80*/  USHF.R.U32.HI UR60, URZ, 0xa, UR63 ;  /* 0x0000000aff3c7899 */ /* 0x000fe4000801163f */
[----:B------:R-:W-:Y:S02]  /*5a90*/  ULOP3.LUT UR42, UR42, 0xff, URZ, 0xc0, !UPT ;  /* 0x000000ff2a2a7892 */ /* 0x000fe4000f8ec0ff */
[----:B------:R-:W-:Y:S02]  /*5aa0*/  USHF.L.U32 UR55, UR55, UR6, URZ ;  /* 0x0000000637377299 */ /* 0x000fe400080006ff */
[----:B------:R-:W-:-:S02]  /*5ab0*/  ULOP3.LUT UR54, UR8, 0xff, URZ, 0xc0, !UPT ;  /* 0x000000ff08367892 */ /* 0x000fc4000f8ec0ff */
[----:B------:R-:W-:Y:S02]  /*5ac0*/  USHF.R.U32.HI UR59, URZ, 0x1, UR8 ;  /* 0x00000001ff3b7899 */ /* 0x000fe40008011608 */
[----:B------:R-:W-:Y:S02]  /*5ad0*/  ULOP3.LUT UR39, UR39, 0x4, URZ, 0xc0, !UPT ;  /* 0x0000000427277892 */ /* 0x000fe4000f8ec0ff */
[----:B------:R-:W-:Y:S02]  /*5ae0*/  USHF.R.U32.HI UR57, URZ, 0x9, UR62 ;  /* 0x00000009ff397899 */ /* 0x000fe4000801163e */
[----:B------:R-:W-:Y:S02]  /*5af0*/  USHF.L.U32 UR56, UR22, UR56, URZ ;  /* 0x0000003816387299 */ /* 0x000fe400080006ff */
[----:B------:R-:W-:Y:S02]  /*5b00*/  ULOP3.LUT UR47, UR47, 0x4, URZ, 0xc0, !UPT ;  /* 0x000000042f2f7892 */ /* 0x000fe4000f8ec0ff */
[----:B------:R-:W-:Y:S01]  /*5b10*/  ULOP3.LUT UR50, UR50, 0xff, URZ, 0xc0, !UPT ;  /* 0x000000ff32327892 */ /* 0x000fe2000f8ec0ff */
[----:B------:R-:W1:-:S00]  /*5b20*/  USETMAXREG.DEALLOC.CTAPOOL 0x88 ;  /* 0x00000088000079c8 */ /* 0x000e4000080e0500 */
[C---:B-1----:R-:W-:Y:S01]  /*5b30*/  LOP3.LUT P0, RZ, R133.reuse, 0x10, RZ, 0xc0, !PT ;  /* 0x0000001085ff7812 */ /* 0x042fe2000780c0ff */
[----:B------:R-:W-:Y:S01]  /*5b40*/  UMOV UR37, 0x400 ;  /* 0x0000040000257882 */ /* 0x000fe20000000000 */
[----:B------:R-:W-:Y:S01]  /*5b50*/  LOP3.LUT R133, R133, 0xfffffff7, RZ, 0xc0, !PT ;  /* 0xfffffff785857812 */ /* 0x000fe200078ec0ff */
[----:B------:R-:W-:Y:S01]  /*5b60*/  ULEA UR37, UR5, UR37, 0x18 ;  /* 0x0000002505257291 */ /* 0x000fe2000f8ec0ff */
[----:B------:R-:W-:Y:S01]  /*5b70*/  ISETP.NE.AND P1, PT, R6, RZ, P0 ;  /* 0x000000ff0600720c */ /* 0x000fe20000725270 */
[----:B------:R-:W-:Y:S01]  /*5b80*/  BSSY B8, `(.L_x_55) ;  /* 0x000029d000087945 */ /* 0x000fe20003800000 */
[----:B------:R-:W-:Y:S01]  /*5b90*/  PLOP3.LUT P0, PT, PT, PT, PT, 0x8, 0x80 ;  /* 0x000000000080781c */ /* 0x000fe20003f0e170 */
[----:B------:R-:W-:Y:S01]  /*5ba0*/  UIADD3 UR5, UPT, UPT, UR37, 0x31800, UR62 ;  /* 0x0003180025057890 */ /* 0x000fe2000fffe03e */
[----:B------:R-:W-:Y:S01]  /*5bb0*/  IMAD.MOV.U32 R24, RZ, RZ, 0x1 ;  /* 0x00000001ff187424 */ /* 0x000fe200078e00ff */
[----:B------:R-:W-:Y:S01]  /*5bc0*/  UIADD3 UR4, UPT, UPT, UR37, 0x33800, UR63 ;  /* 0x0003380025047890 */ /* 0x000fe2000fffe03f */
[----:B------:R-:W-:-:S02]  /*5bd0*/  CS2R R22, SRZ ;  /* 0x0000000000167805 */ /* 0x000fc4000001ff00 */
[----:B------:R-:W-:Y:S01]  /*5be0*/  PRMT R21, RZ, 0x7610, R21 ;  /* 0x00007610ff157816 */ /* 0x000fe20000000015 */
[----:B------:R-:W-:Y:S02]  /*5bf0*/  IMAD.MOV.U32 R19, RZ, RZ, RZ ;  /* 0x000000ffff137224 */ /* 0x000fe400078e00ff */
[----:B------:R-:W-:Y:S02]  /*5c00*/  IMAD.U32 R26, RZ, RZ, UR5 ;  /* 0x00000005ff1a7e24 */ /* 0x000fe4000f8e00ff */
[----:B------:R-:W-:Y:S01]  /*5c10*/  IMAD.U32 R25, RZ, RZ, UR4 ;  /* 0x00000004ff197e24 */ /* 0x000fe2000f8e00ff */
[----:B------:R-:W-:-:S04]  /*5c20*/  @P1 LOP3.LUT R133, R133, 0x8, RZ, 0xfc, !PT ;  /* 0x0000000885851812 */ /* 0x000fc800078efcff */
[----:B------:R-:W-:-:S04]  /*5c30*/  LOP3.LUT R133, R133, 0xfffffffb, RZ, 0xc0, !PT ;  /* 0xfffffffb85857812 */ /* 0x000fc800078ec0ff */
[----:B------:R-:W-:-:S07]  /*5c40*/  @P0 LOP3.LUT R133, R133, 0x4, RZ, 0xfc, !PT ;  /* 0x0000000485850812 */ /* 0x000fce00078efcff */
.L_x_101:
[----:B-1----:R-:W1:Y:S01]  /*5c50*/  LDC.64 R6, c[0x0][0x390] ;  /* 0x0000e400ff067b82 */ /* 0x002e620000000a00 */
[----:B------:R-:W2:Y:S01]  /*5c60*/  LDCU.64 UR4, c[0x0][0x358] ;  /* 0x00006b00ff0477ac */ /* 0x000ea20008000a00 */
[----:B------:R-:W-:Y:S01]  /*5c70*/  LOP3.LUT P3, RZ, R133, 0x4, RZ, 0xc0, !PT ;  /* 0x0000000485ff7812 */ /* 0x000fe2000786c0ff */
[----:B-1----:R-:W-:-:S05]  /*5c80*/  IMAD.WIDE R6, R16, 0xc, R6 ;  /* 0x0000000c10067825 */ /* 0x002fca00078e0206 */
[----:B--2---:R1:W5:Y:S01]  /*5c90*/  LDG.E R20, desc[UR4][R6.64+0x8] ;  /* 0x0000080406147981 */ /* 0x004362000c1e1900 */
[----:B------:R-:W-:Y:S06]  /*5ca0*/  YIELD ;  /* 0x0000000000007946 */ /* 0x000fec0003800000 */
[----:B---34-:R-:W-:Y:S05]  /*5cb0*/  @P3 BRA `(.L_x_56) ;  /* 0x0000000c00503947 */ /* 0x018fea0003800000 */
[----:B------:R-:W-:-:S03]  /*5cc0*/  UMOV UR4, 0xffffffff ;  /* 0xffffffff00047882 */ /* 0x000fc60000000000 */
[----:B------:R-:W-:Y:S05]  /*5cd0*/  BRA.DIV UR4, `(.L_x_57) ;  /* 0x0000012e04407947 */ /* 0x000fea000b800000 */
[----:B------:R-:W-:-:S13]  /*5ce0*/  ELECT P6, URZ, PT ;  /* 0x0000000000ff782f */ /* 0x000fda00038c0000 */
.L_x_324:
[----:B------:R-:W-:Y:S04]  /*5cf0*/  BSSY.RECONVERGENT B0, `(.L_x_58) ;  /* 0x00000a5000007945 */ /* 0x000fe80003800200 */
[----:B------:R-:W-:Y:S05]  /*5d00*/  @!P6 BRA `(.L_x_59) ;  /* 0x00000008008ce947 */ /* 0x000fea0003800000 */
[----:B------:R-:W2:Y:S01]  /*5d10*/  LDC.64 R4, c[0x0][0xc60] ;  /* 0x00031800ff047b82 */ /* 0x000ea20000000a00 */
[----:B------:R-:W3:Y:S01]  /*5d20*/  LDCU.64 UR4, c[0x0][0x358] ;  /* 0x00006b00ff0477ac */ /* 0x000ee20008000a00 */
[----:B------:R-:W4:Y:S06]  /*5d30*/  LDS R15, [UR37+0x59c] ;  /* 0x00059c25ff0f7984 */ /* 0x000f2c0008000800 */
[----:B------:R-:W1:Y:S08]  /*5d40*/  LDC.64 R58, c[0x0][0xc30] ;  /* 0x00030c00ff3a7b82 */ /* 0x000e700000000a00 */
[----:B------:R-:W4:Y:S01]  /*5d50*/  LDC.64 R56, c[0x0][0xc40] ;  /* 0x00031000ff387b82 */ /* 0x000f220000000a00 */
[----:B---3--:R-:W3:Y:S04]  /*5d60*/  LDG.E R13, desc[UR4][R6.64] ;  /* 0x00000004060d7981 */ /* 0x008ee8000c1e1900 */
[----:B------:R4:W3:Y:S01]  /*5d70*/  LDG.E R55, desc[UR4][R6.64+0x4] ;  /* 0x0000040406377981 */ /* 0x0008e2000c1e1900 */
[----:B--2---:R-:W-:-:S02]  /*5d80*/  IMAD.WIDE R4, R16, 0x14, R4 ;  /* 0x0000001410047825 */ /* 0x004fc400078e0204 */
[----:B------:R-:W2:Y:S03]  /*5d90*/  LDC.64 R2, c[0x0][0xc50] ;  /* 0x00031400ff027b82 */ /* 0x000ea60000000a00 */
[----:B------:R-:W3:Y:S01]  /*5da0*/  LDG.E R31, desc[UR4][R4.64+0xc] ;  /* 0x00000c04041f7981 */ /* 0x000ee2000c1e1900 */
[----:B-1----:R-:W-:-:S03]  /*5db0*/  IMAD.WIDE R58, R16, 0x8, R58 ;  /* 0x00000008103a7825 */ /* 0x002fc600078e023a */
[----:B------:R-:W3:Y:S01]  /*5dc0*/  LDG.E R30, desc[UR4][R4.64+0x10] ;  /* 0x00001004041e7981 */ /* 0x000ee2000c1e1900 */
[----:B------:R-:W1:Y:S03]  /*5dd0*/  LDC.64 R50, c[0x0][0xc28] ;  /* 0x00030a00ff327b82 */ /* 0x000e660000000a00 */
[----:B------:R-:W3:Y:S01]  /*5de0*/  LDG.E R40, desc[UR4][R4.64] ;  /* 0x0000000404287981 */ /* 0x000ee2000c1e1900 */
[----:B----4-:R-:W-:-:S03]  /*5df0*/  IMAD.WIDE R56, R16, 0x8, R56 ;  /* 0x0000000810387825 */ /* 0x010fc600078e0238 */
[----:B------:R-:W4:Y:S01]  /*5e00*/  LDG.E.64 R58, desc[UR4][R58.64] ;  /* 0x000000043a3a7981 */ /* 0x000f22000c1e1b00 */
[----:B------:R-:W1:Y:S03]  /*5e10*/  LDC.64 R48, c[0x0][0xc38] ;  /* 0x00030e00ff307b82 */ /* 0x000e660000000a00 */
[----:B------:R-:W4:Y:S04]  /*5e20*/  LDG.E R35, desc[UR4][R4.64+0x4] ;  /* 0x0000040404237981 */ /* 0x000f28000c1e1900 */
[----:B------:R-:W4:Y:S01]  /*5e30*/  LDG.E.64 R56, desc[UR4][R56.64] ;  /* 0x0000000438387981 */ /* 0x000f22000c1e1b00 */
[C---:B--2---:R-:W-:Y:S01]  /*5e40*/  IMAD.WIDE R2, R16.reuse, 0x14, R2 ;  /* 0x0000001410027825 */ /* 0x044fe200078e0202 */
[----:B------:R-:W2:Y:S02]  /*5e50*/  LDC.64 R42, c[0x0][0xc48] ;  /* 0x00031200ff2a7b82 */ /* 0x000ea40000000a00 */
[----:B------:R-:W4:Y:S04]  /*5e60*/  LDG.E R34, desc[UR4][R4.64+0x8] ;  /* 0x0000080404227981 */ /* 0x000f28000c1e1900 */
[----:B------:R-:W4:Y:S02]  /*5e70*/  LDG.E R44, desc[UR4][R2.64+0xc] ;  /* 0x00000c04022c7981 */ /* 0x000f24000c1e1900 */
[----:B------:R-:W2:Y:S02]  /*5e80*/  LDC.64 R38, c[0x0][0xc58] ;  /* 0x00031600ff267b82 */ /* 0x000ea40000000a00 */
[----:B------:R-:W4:Y:S01]  /*5e90*/  LDG.E R41, desc[UR4][R2.64+0x10] ;  /* 0x0000100402297981 */ /* 0x000f22000c1e1900 */
[----:B-1----:R-:W-:-:S03]  /*5ea0*/  IMAD.WIDE R50, R16, 0x8, R50 ;  /* 0x0000000810327825 */ /* 0x002fc600078e0232 */
[----:B------:R-:W4:Y:S01]  /*5eb0*/  LDG.E R10, desc[UR4][R2.64] ;  /* 0x00000004020a7981 */ /* 0x000f22000c1e1900 */
[----:B------:R-:W-:-:S03]  /*5ec0*/  IMAD.WIDE R48, R16, 0x8, R48 ;  /* 0x0000000810307825 */ /* 0x000fc600078e0230 */
[----:B------:R-:W4:Y:S04]  /*5ed0*/  LDG.E R9, desc[UR4][R2.64+0x4] ;  /* 0x0000040402097981 */ /* 0x000f28000c1e1900 */
[----:B------:R1:W4:Y:S01]  /*5ee0*/  LDG.E R11, desc[UR4][R2.64+0x8] ;  /* 0x00000804020b7981 */ /* 0x000322000c1e1900 */
[----:B--2---:R-:W-:-:S03]  /*5ef0*/  IMAD.WIDE R42, R16, 0x8, R42 ;  /* 0x00000008102a7825 */ /* 0x004fc600078e022a */
[----:B------:R-:W2:Y:S04]  /*5f00*/  LDG.E.64 R50, desc[UR4][R50.64] ;  /* 0x0000000432327981 */ /* 0x000ea8000c1e1b00 */
[----:B------:R-:W2:Y:S01]  /*5f10*/  LDG.E.64 R48, desc[UR4][R48.64] ;  /* 0x0000000430307981 */ /* 0x000ea2000c1e1b00 */
[----:B------:R-:W-:-:S03]  /*5f20*/  IMAD.WIDE R38, R16, 0x8, R38 ;  /* 0x0000000810267825 */ /* 0x000fc600078e0226 */
[----:B------:R-:W2:Y:S04]  /*5f30*/  LDG.E.64 R42, desc[UR4][R42.64] ;  /* 0x000000042a2a7981 */ /* 0x000ea8000c1e1b00 */
[----:B------:R-:W2:Y:S04]  /*5f40*/  LDG.E.64 R38, desc[UR4][R38.64] ;  /* 0x0000000426267981 */ /* 0x000ea8000c1e1b00 */
[----:B------:R-:W-:Y:S04]  /*5f50*/  LDS R7, [UR37+0x49c] ;  /* 0x00049c25ff077984 */ /* 0x000fe80008000800 */
[----:B------:R-:W-:Y:S04]  /*5f60*/  LDS R6, [UR37+0x51c] ;  /* 0x00051c25ff067984 */ /* 0x000fe80008000800 */
[----:B-1----:R-:W1:Y:S01]  /*5f70*/  LDS R3, [UR37+0x61c] ;  /* 0x00061c25ff037984 */ /* 0x002e620008000800 */
[----:B------:R-:W-:-:S05]  /*5f80*/  LOP3.LUT R15, R15, 0xf, RZ, 0xb8, !PT ;  /* 0x0000000f0f0f7812 */ /* 0x000fca00078eb8ff */
[----:B------:R-:W-:Y:S04]  /*5f90*/  STS [UR37+0x59c], R15 ;  /* 0x00059c0fff007988 */ /* 0x000fe80008000825 */
[----:B------:R-:W1:Y:S01]  /*5fa0*/  LDS R5, [UR37+0x59c] ;  /* 0x00059c25ff057984 */ /* 0x000e620008000800 */
[----:B------:R-:W-:Y:S02]  /*5fb0*/  UIADD3 UR7, UPT, UPT, UR37, 0x480, URZ ;  /* 0x0000048025077890 */ /* 0x000fe4000fffe0ff */
[----:B------:R-:W-:Y:S02]  /*5fc0*/  UIADD3 UR6, UPT, UPT, UR37, 0x580, URZ ;  /* 0x0000058025067890 */ /* 0x000fe4000fffe0ff */
[----:B------:R-:W-:Y:S02]  /*5fd0*/  UIADD3 UR5, UPT, UPT, UR37, 0x500, URZ ;  /* 0x0000050025057890 */ /* 0x000fe4000fffe0ff */
[----:B------:R-:W-:-:S04]  /*5fe0*/  UIADD3 UR4, UPT, UPT, UR37, 0x600, URZ ;  /* 0x0000060025047890 */ /* 0x000fc8000fffe0ff */
[----:B------:R-:W-:Y:S02]  /*5ff0*/  IMAD.U32 R16, RZ, RZ, UR5 ;  /* 0x00000005ff107e24 */ /* 0x000fe4000f8e00ff */
[----:B------:R-:W-:-:S03]  /*6000*/  IMAD.MOV.U32 R52, RZ, RZ, 0x20 ;  /* 0x00000020ff347424 */ /* 0x000fc600078e00ff */
[----:B------:R-:W-:Y:S02]  /*6010*/  SHF.R.U64 R16, R16, 0x4, RZ ;  /* 0x0000000410107819 */ /* 0x000fe400000012ff */
[----:B------:R-:W-:Y:S04]  /*6020*/  STS [UR37+0x58c], R52 ;  /* 0x00058c34ff007988 */ /* 0x000fe80008000825 */
[----:B------:R-:W-:Y:S04]  /*6030*/  STS [UR37+0x610], R52 ;  /* 0x00061034ff007988 */ /* 0x000fe80008000825 */
[----:B------:R-:W-:Y:S04]  /*6040*/  STS [UR37+0x510], R16 ;  /* 0x00051010ff007988 */ /* 0x000fe80008000825 */
[----:B------:R-:W-:Y:S04]  /*6050*/  STS [UR37+0x514], R16 ;  /* 0x00051410ff007988 */ /* 0x000fe80008000825 */
[----:B------:R-:W-:Y:S04]  /*6060*/  STS [UR37+0x4b0], RZ ;  /* 0x0004b0ffff007988 */ /* 0x000fe80008000825 */
[----:B------:R-:W-:Y:S04]  /*6070*/  STS [UR37+0x5b0], RZ ;  /* 0x0005b0ffff007988 */ /* 0x000fe80008000825 */
[----:B------:R-:W-:Y:S04]  /*6080*/  STS [UR37+0x530], RZ ;  /* 0x000530ffff007988 */ /* 0x000fe80008000825 */
[----:B------:R-:W-:Y:S01]  /*6090*/  STS [UR37+0x630], RZ ;  /* 0x000630ffff007988 */ /* 0x000fe20008000825 */
[----:B---3--:R-:W-:-:S04]  /*60a0*/  SHF.R.S32.HI R32, RZ, 0x1f, R31 ;  /* 0x0000001fff207819 */ /* 0x008fc8000001141f */
[----:B------:R-:W-:-:S04]  /*60b0*/  LOP3.LUT R32, R32, 0x1fffffff, RZ, 0xc0, !PT ;  /* 0x1fffffff20207812 */ /* 0x000fc800078ec0ff */
[----:B------:R-:W-:Y:S02]  /*60c0*/  SHF.R.U32.HI R14, RZ, 0x4, R32 ;  /* 0x00000004ff0e7819 */ /* 0x000fe40000011620 */
[----:B----4-:R-:W-:Y:S02]  /*60d0*/  SHF.R.U32.HI R8, RZ, 0x1, R59 ;  /* 0x00000001ff087819 */ /* 0x010fe4000001163b */
[----:B-1----:R-:W-:Y:S02]  /*60e0*/  LOP3.LUT R14, R3, 0xf, R14, 0xb8, !PT ;  /* 0x0000000f030e7812 */ /* 0x002fe400078eb80e */
[----:B------:R-:W-:Y:S02]  /*60f0*/  LOP3.LUT R8, R8, 0x1fffffff, RZ, 0xc0, !PT ;  /* 0x1fffffff08087812 */ /* 0x000fe400078ec0ff */
[----:B------:R-:W-:-:S04]  /*6100*/  SHF.R.U32.HI R47, RZ, 0x1, R57 ;  /* 0x00000001ff2f7819 */ /* 0x000fc80000011639 */
[----:B------:R-:W-:Y:S02]  /*6110*/  LOP3.LUT R47, R47, 0x1fffffff, RZ, 0xc0, !PT ;  /* 0x1fffffff2f2f7812 */ /* 0x000fe400078ec0ff */
[----:B------:R-:W-:Y:S02]  /*6120*/  SHF.R.U32.HI R2, RZ, 0x4, R8 ;  /* 0x00000004ff027819 */ /* 0x000fe40000011608 */
[----:B------:R-:W-:Y:S01]  /*6130*/  SHF.R.U32.HI R3, RZ, 0x4, R47 ;  /* 0x00000004ff037819 */ /* 0x000fe2000001162f */
[----:B------:R-:W-:Y:S01]  /*6140*/  STS [UR37+0x61c], R14 ;  /* 0x00061c0eff007988 */ /* 0x000fe20008000825 */
[----:B------:R-:W-:Y:S02]  /*6150*/  LOP3.LUT R7, R7, 0xf, R2, 0xb8, !PT ;  /* 0x0000000f07077812 */ /* 0x000fe400078eb802 */
[----:B------:R-:W-:Y:S01]  /*6160*/  LOP3.LUT R12, R6, 0xf, R3, 0xb8, !PT ;  /* 0x0000000f060c7812 */ /* 0x000fe200078eb803 */
[----:B------:R-:W1:Y:S04]  /*6170*/  LDS R4, [UR37+0x61c] ;  /* 0x00061c25ff047984 */ /* 0x000e680008000800 */
[----:B------:R-:W-:Y:S04]  /*6180*/  STS [UR37+0x49c], R7 ;  /* 0x00049c07ff007988 */ /* 0x000fe80008000825 */
[----:B------:R-:W-:Y:S04]  /*6190*/  STS [UR37+0x51c], R12 ;  /* 0x00051c0cff007988 */ /* 0x000fe80008000825 */
[----:B------:R-:W3:Y:S04]  /*61a0*/  LDS R3, [UR37+0x49c] ;  /* 0x00049c25ff037984 */ /* 0x000ee80008000800 */
[----:B------:R-:W4:Y:S01]  /*61b0*/  LDS R2, [UR37+0x51c] ;  /* 0x00051c25ff027984 */ /* 0x000f220008000800 */
[----:B------:R-:W-:-:S04]  /*61c0*/  SHF.R.S32.HI R45, RZ, 0x1f, R44 ;  /* 0x0000001fff2d7819 */ /* 0x000fc8000001142c */
[----:B------:R-:W-:-:S04]  /*61d0*/  LOP3.LUT R45, R45, 0x1fffffff, RZ, 0xc0, !PT ;  /* 0x1fffffff2d2d7812 */ /* 0x000fc800078ec0ff */
[----:B------:R-:W-:-:S05]  /*61e0*/  SHF.R.U32.HI R6, RZ, 0x4, R45 ;  /* 0x00000004ff067819 */ /* 0x000fca000001162d */
[----:B------:R-:W-:-:S05]  /*61f0*/  IMAD.SHL.U32 R6, R6, 0x10, RZ ;  /* 0x0000001006067824 */ /* 0x000fca00078e00ff */
[----:B------:R-:W-:Y:S02]  /*6200*/  LOP3.LUT R6, R5, 0xf0, R6, 0xb8, !PT ;  /* 0x000000f005067812 */ /* 0x000fe400078eb806 */
[----:B-1----:R-:W-:-:S03]  /*6210*/  LOP3.LUT R4, R4, 0xf0, RZ, 0xb8, !PT ;  /* 0x000000f004047812 */ /* 0x002fc600078eb8ff */
[----:B------:R-:W-:Y:S04]  /*6220*/  STS [UR37+0x59c], R6 ;  /* 0x00059c06ff007988 */ /* 0x000fe80008000825 */
[----:B------:R1:W-:Y:S04]  /*6230*/  STS [UR37+0x61c], R4 ;  /* 0x00061c04ff007988 */ /* 0x0003e80008000825 */
[----:B------:R-:W2:Y:S01]  /*6240*/  LDS R5, [UR37+0x59c] ;  /* 0x00059c25ff057984 */ /* 0x000ea20008000800 */
[----:B---3--:R-:W-:-:S03]  /*6250*/  LOP3.LUT R14, R3, 0xf0, RZ, 0xb8, !PT ;  /* 0x000000f0030e7812 */ /* 0x008fc600078eb8ff */
[----:B------:R-:W3:Y:S01]  /*6260*/  LDS R7, [UR37+0x61c] ;  /* 0x00061c25ff077984 */ /* 0x000ee20008000800 */
[----:B----4-:R-:W-:-:S03]  /*6270*/  LOP3.LUT R12, R2, 0xf0, RZ, 0xb8, !PT ;  /* 0x000000f0020c7812 */ /* 0x010fc600078eb8ff */
[----:B------:R-:W-:Y:S04]  /*6280*/  STS [UR37+0x49c], R14 ;  /* 0x00049c0eff007988 */ /* 0x000fe80008000825 */
[----:B------:R-:W-:Y:S04]  /*6290*/  STS [UR37+0x51c], R12 ;  /* 0x00051c0cff007988 */ /* 0x000fe80008000825 */
[----:B------:R-:W4:Y:S04]  /*62a0*/  LDS R3, [UR37+0x49c] ;  /* 0x00049c25ff037984 */ /* 0x000f280008000800 */
[----:B------:R-:W4:Y:S01]  /*62b0*/  LDS R17, [UR37+0x51c] ;  /* 0x00051c25ff117984 */ /* 0x000f220008000800 */
[----:B------:R-:W-:-:S02]  /*62c0*/  SHF.R.S32.HI R46, RZ, 0x1f, R41 ;  /* 0x0000001fff2e7819 */ /* 0x000fc40000011429 */
[----:B------:R-:W-:Y:S02]  /*62d0*/  SHF.R.S32.HI R33, RZ, 0x1f, R30 ;  /* 0x0000001fff217819 */ /* 0x000fe4000001141e */
[----:B------:R-:W-:Y:S02]  /*62e0*/  LOP3.LUT R46, R46, 0x1fffffff, RZ, 0xc0, !PT ;  /* 0x1fffffff2e2e7812 */ /* 0x000fe400078ec0ff */
[----:B------:R-:W-:Y:S02]  /*62f0*/  LOP3.LUT R33, R33, 0x1fffffff, RZ, 0xc0, !PT ;  /* 0x1fffffff21217812 */ /* 0x000fe400078ec0ff */
[----:B-1----:R-:W-:Y:S02]  /*6300*/  SHF.R.U32.HI R4, RZ, 0x4, R46 ;  /* 0x00000004ff047819 */ /* 0x002fe4000001162e */
[----:B------:R-:W-:-:S03]  /*6310*/  SHF.R.U32.HI R2, RZ, 0x4, R33 ;  /* 0x00000004ff027819 */ /* 0x000fc60000011621 */
[----:B------:R-:W-:Y:S02]  /*6320*/  IMAD.SHL.U32 R4, R4, 0x100, RZ ;  /* 0x0000010004047824 */ /* 0x000fe400078e00ff */
[----:B------:R-:W-:Y:S02]  /*6330*/  IMAD.SHL.U32 R2, R2, 0x100, RZ ;  /* 0x0000010002027824 */ /* 0x000fe400078e00ff */
[----:B------:R-:W-:Y:S01]  /*6340*/  IMAD.U32 R6, RZ, RZ, UR4 ;  /* 0x00000004ff067e24 */ /* 0x000fe2000f8e00ff */
[----:B--2---:R-:W-:Y:S01]  /*6350*/  LOP3.LUT R5, R5, 0xf00, R4, 0xb8, !PT ;  /* 0x00000f0005057812 */ /* 0x004fe200078eb804 */
[----:B------:R-:W-:Y:S01]  /*6360*/  IMAD.U32 R4, RZ, RZ, UR6 ;  /* 0x00000006ff047e24 */ /* 0x000fe2000f8e00ff */
[----:B---3--:R-:W-:Y:S01]  /*6370*/  LOP3.LUT R7, R7, 0xf00, R2, 0xb8, !PT ;  /* 0x00000f0007077812 */ /* 0x008fe200078eb802 */
[----:B------:R-:W-:-:S03]  /*6380*/  IMAD.U32 R2, RZ, RZ, UR7 ;  /* 0x00000007ff027e24 */ /* 0x000fc6000f8e00ff */
[----:B------:R-:W-:Y:S02]  /*6390*/  SHF.R.U64 R4, R4, 0x4, RZ ;  /* 0x0000000404047819 */ /* 0x000fe400000012ff */
[----:B------:R-:W-:Y:S02]  /*63a0*/  SHF.R.U64 R6, R6, 0x4, RZ ;  /* 0x0000000406067819 */ /* 0x000fe400000012ff */
[----:B------:R-:W-:Y:S01]  /*63b0*/  SHF.R.U64 R2, R2, 0x4, RZ ;  /* 0x0000000402027819 */ /* 0x000fe200000012ff */
[----:B------:R-:W-:Y:S01]  /*63c0*/  STS.64 [UR37+0x598], R4 ;  /* 0x00059804ff007988 */ /* 0x000fe20008000a25 */
[----:B----4-:R-:W-:Y:S02]  /*63d0*/  LOP3.LUT R3, R3, 0xf00, RZ, 0xb8, !PT ;  /* 0x00000f0003037812 */ /* 0x010fe400078eb8ff */
[----:B------:R-:W-:-:S03]  /*63e0*/  LOP3.LUT R17, R17, 0xf00, RZ, 0xb8, !PT ;  /* 0x00000f0011117812 */ /* 0x000fc600078eb8ff */
[----:B------:R-:W-:Y:S04]  /*63f0*/  STS.64 [UR37+0x498], R2 ;  /* 0x00049802ff007988 */ /* 0x000fe80008000a25 */
[----:B------:R1:W-:Y:S04]  /*6400*/  STS.64 [UR37+0x518], R16 ;  /* 0x00051810ff007988 */ /* 0x0003e80008000a25 */
[----:B------:R2:W-:Y:S04]  /*6410*/  STS.64 [UR37+0x618], R6 ;  /* 0x00061806ff007988 */ /* 0x0005e80008000a25 */
[----:B------:R-:W3:Y:S04]  /*6420*/  LDS R54, [UR37+0x49c] ;  /* 0x00049c25ff367984 */ /* 0x000ee80008000800 */
[----:B------:R-:W4:Y:S04]  /*6430*/  LDS R53, [UR37+0x59c] ;  /* 0x00059c25ff357984 */ /* 0x000f280008000800 */
[----:B------:R-:W4:Y:S04]  /*6440*/  LDS R52, [UR37+0x51c] ;  /* 0x00051c25ff347984 */ /* 0x000f280008000800 */
[----:B------:R-:W4:Y:S01]  /*6450*/  LDS R3, [UR37+0x61c] ;  /* 0x00061c25ff037984 */ /* 0x000f220008000800 */
[----:B-----5:R-:W-:Y:S01]  /*6460*/  VIADD R12, R20, 0xffffffff ;  /* 0xffffffff140c7836 */ /* 0x020fe20000000000 */
[----:B------:R-:W-:Y:S01]  /*6470*/  CS2R R14, SRZ ;  /* 0x00000000000e7805 */ /* 0x000fe2000001ff00 */
[----:B------:R-:W-:Y:S01]  /*6480*/  VIADD R13, R13, 0xffffffff ;  /* 0xffffffff0d0d7836 */ /* 0x000fe20000000000 */
[----:B------:R-:W-:-:S02]  /*6490*/  SHF.R.U64 R56, R56, 0x1, R57 ;  /* 0x0000000138387819 */ /* 0x000fc40000001239 */
[----:B-1----:R-:W-:Y:S01]  /*64a0*/  SHF.R.U64 R17, R58, 0x1, R59 ;  /* 0x000000013a117819 */ /* 0x002fe2000000123b */
[----:B------:R-:W-:Y:S01]  /*64b0*/  IMAD.MOV.U32 R4, RZ, RZ, R12 ;  /* 0x000000ffff047224 */ /* 0x000fe200078e000c */
[----:B------:R1:W-:Y:S01]  /*64c0*/  STS.128 [UR37+0x4a0], R12 ;  /* 0x0004a00cff007988 */ /* 0x0003e20008000c25 */
[----:B--2---:R-:W-:Y:S02]  /*64d0*/  CS2R R6, SRZ ;  /* 0x0000000000067805 */ /* 0x004fe4000001ff00 */
[----:B------:R-:W-:Y:S01]  /*64e0*/  SHF.R.U64 R17, R17, 0x4, R8 ;  /* 0x0000000411117819 */ /* 0x000fe20000001208 */
[----:B------:R-:W-:Y:S01]  /*64f0*/  IMAD.MOV.U32 R8, RZ, RZ, 0x1ff ;  /* 0x000001ffff087424 */ /* 0x000fe200078e00ff */
[----:B------:R-:W-:Y:S01]  /*6500*/  SHF.R.U64 R44, R44, 0x4, R45 ;  /* 0x000000042c2c7819 */ /* 0x000fe2000000122d */
[----:B------:R-:W-:Y:S01]  /*6510*/  VIADD R5, R55, 0xffffffff ;  /* 0xffffffff37057836 */ /* 0x000fe20000000000 */
[----:B------:R-:W-:Y:S01]  /*6520*/  SHF.R.U64 R41, R41, 0x4, R46 ;  /* 0x0000000429297819 */ /* 0x000fe2000000122e */
[----:B------:R-:W-:Y:S01]  /*6530*/  VIADD R10, R10, 0xffffffff ;  /* 0xffffffff0a0a7836 */ /* 0x000fe20000000000 */
[----:B------:R-:W-:Y:S01]  /*6540*/  SHF.R.U64 R56, R56, 0x4, R47 ;  /* 0x0000000438387819 */ /* 0x000fe2000000122f */
[----:B------:R-:W-:Y:S01]  /*6550*/  VIADD R9, R9, 0xffffffff ;  /* 0xffffffff09097836 */ /* 0x000fe20000000000 */
[----:B------:R-:W-:Y:S01]  /*6560*/  SHF.R.U64 R31, R31, 0x4, R32 ;  /* 0x000000041f1f7819 */ /* 0x000fe20000001220 */
[----:B------:R-:W-:Y:S01]  /*6570*/  VIADD R11, R11, 0xffffffff ;  /* 0xffffffff0b0b7836 */ /* 0x000fe20000000000 */
[----:B------:R-:W-:Y:S01]  /*6580*/  SHF.R.U64 R30, R30, 0x4, R33 ;  /* 0x000000041e1e7819 */ /* 0x000fe20000001221 */
[----:B------:R2:W-:Y:S01]  /*6590*/  STS [UR37+0x490], R2 ;  /* 0x00049002ff007988 */ /* 0x0005e20008000825 */
[----:B---3--:R-:W-:-:S02]  /*65a0*/  LOP3.LUT R54, R54, 0xf000, RZ, 0xb8, !PT ;  /* 0x0000f00036367812 */ /* 0x008fc400078eb8ff */
[----:B----4-:R-:W-:Y:S02]  /*65b0*/  LOP3.LUT R53, R53, 0xf000, RZ, 0xb8, !PT ;  /* 0x0000f00035357812 */ /* 0x010fe400078eb8ff */
[----:B------:R-:W-:Y:S01]  /*65c0*/  LOP3.LUT R52, R52, 0xf000, RZ, 0xb8, !PT ;  /* 0x0000f00034347812 */ /* 0x000fe200078eb8ff */
[----:B-1----:R-:W-:Y:S02]  /*65d0*/  IMAD.MOV.U32 R12, RZ, RZ, 0x1ff ;  /* 0x000001ffff0c7424 */ /* 0x002fe400078e00ff */
[----:B------:R-:W-:Y:S01]  /*65e0*/  VIADD R13, R40, 0xffffffff ;  /* 0xffffffff280d7836 */ /* 0x000fe20000000000 */
[----:B------:R-:W-:Y:S01]  /*65f0*/  LOP3.LUT R3, R3, 0xf000, RZ, 0xb8, !PT ;  /* 0x0000f00003037812 */ /* 0x000fe200078eb8ff */
[----:B------:R-:W-:Y:S02]  /*6600*/  VIADD R14, R35, 0xffffffff ;  /* 0xffffffff230e7836 */ /* 0x000fe40000000000 */
[----:B------:R-:W-:Y:S01]  /*6610*/  VIADD R15, R34, 0xffffffff ;  /* 0xffffffff220f7836 */ /* 0x000fe20000000000 */
[----:B------:R2:W-:Y:S04]  /*6620*/  STS [UR37+0x494], R2 ;  /* 0x00049402ff007988 */ /* 0x0005e80008000825 */
[----:B------:R2:W-:Y:S04]  /*6630*/  STS.128 [UR37+0x520], R4 ;  /* 0x00052004ff007988 */ /* 0x0005e80008000c25 */
[----:B------:R2:W-:Y:S04]  /*6640*/  STS [UR37+0x48c], R17 ;  /* 0x00048c11ff007988 */ /* 0x0005e80008000825 */
[----:B------:R2:W-:Y:S04]  /*6650*/  STS.128 [UR37+0x5a0], R8 ;  /* 0x0005a008ff007988 */ /* 0x0005e80008000c25 */
[----:B------:R2:W-:Y:S04]  /*6660*/  STS [UR37+0x590], R44 ;  /* 0x0005902cff007988 */ /* 0x0005e80008000825 */
[----:B------:R2:W-:Y:S04]  /*6670*/  STS [UR37+0x594], R41 ;  /* 0x00059429ff007988 */ /* 0x0005e80008000825 */
[----:B------:R2:W-:Y:S04]  /*6680*/  STS [UR37+0x50c], R56 ;  /* 0x00050c38ff007988 */ /* 0x0005e80008000825 */
[----:B------:R2:W-:Y:S04]  /*6690*/  STS.128 [UR37+0x620], R12 ;  /* 0x0006200cff007988 */ /* 0x0005e80008000c25 */
[----:B------:R2:W-:Y:S04]  /*66a0*/  STS [UR37+0x60c], R31 ;  /* 0x00060c1fff007988 */ /* 0x0005e80008000825 */
[----:B------:R2:W-:Y:S04]  /*66b0*/  STS [UR37+0x614], R30 ;  /* 0x0006141eff007988 */ /* 0x0005e80008000825 */
[----:B------:R2:W-:Y:S04]  /*66c0*/  STS.64 [UR37+0x480], R50 ;  /* 0x00048032ff007988 */ /* 0x0005e80008000a25 */
[----:B------:R2:W-:Y:S04]  /*66d0*/  STS.64 [UR37+0x500], R48 ;  /* 0x00050030ff007988 */ /* 0x0005e80008000a25 */
[----:B------:R2:W-:Y:S04]  /*66e0*/  STS.64 [UR37+0x580], R42 ;  /* 0x0005802aff007988 */ /* 0x0005e80008000a25 */
[----:B------:R2:W-:Y:S04]  /*66f0*/  STS.64 [UR37+0x600], R38 ;  /* 0x00060026ff007988 */ /* 0x0005e80008000a25 */
[----:B------:R2:W-:Y:S04]  /*6700*/  STS [UR37+0x49c], R54 ;  /* 0x00049c36ff007988 */ /* 0x0005e80008000825 */
[----:B------:R2:W-:Y:S04]  /*6710*/  STS [UR37+0x59c], R53 ;  /* 0x00059c35ff007988 */ /* 0x0005e80008000825 */
[----:B------:R2:W-:Y:S04]  /*6720*/  STS [UR37+0x51c], R52 ;  /* 0x00051c34ff007988 */ /* 0x0005e80008000825 */
[----:B------:R2:W-:Y:S02]  /*6730*/  STS [UR37+0x61c], R3 ;  /* 0x00061c03ff007988 */ /* 0x0005e40008000825 */
.L_x_59:
[----:B------:R-:W-:Y:S05]  /*6740*/  BSYNC.RECONVERGENT B0 ;  /* 0x0000000000007941 */ /* 0x000fea0003800200 */
.L_x_58:
[----:B------:R-:W-:-:S03]  /*6750*/  UMOV UR4, 0xffffffff ;  /* 0xffffffff00047882 */ /* 0x000fc60000000000 */
[----:B------:R-:W-:Y:S05]  /*6760*/  BRA.DIV UR4, `(.L_x_60) ;  /* 0x0000012204bc7947 */ /* 0x000fea000b800000 */
[----:B------:R-:W-:Y:S01]  /*6770*/  ELECT P6, URZ, PT ;  /* 0x0000000000ff782f */ /* 0x000fe200038c0000 */
[----:B------:R-:W-:-:S12]  /*6780*/  NOP ;  /* 0x0000000000007918 */ /* 0x000fd80000000000 */
.L_x_328:
[----:B--2---:R-:W-:Y:S01]  /*6790*/  LOP3.LUT R2, R21, 0xffff, RZ, 0xc0, !PT ;  /* 0x0000ffff15027812 */ /* 0x004fe200078ec0ff */
[----:B-1----:R-:W1:Y:S01]  /*67a0*/  S2R R7, SR_LANEID ;  /* 0x0000000000077919 */ /* 0x002e620000000000 */
[----:B------:R-:W-:Y:S02]  /*67b0*/  IMAD.U32 R14, RZ, RZ, UR37 ;  /* 0x00000025ff0e7e24 */ /* 0x000fe4000f8e00ff */
[----:B------:R-:W-:-:S04]  /*67c0*/  SHF.R.U32.HI R2, RZ, 0x1, R2 ;  /* 0x00000001ff027819 */ /* 0x000fc80000011602 */
[----:B------:R-:W-:-:S05]  /*67d0*/  LOP3.LUT R2, R2, 0xffff, RZ, 0xc0, !PT ;  /* 0x0000ffff02027812 */ /* 0x000fca00078ec0ff */
[----:B------:R-:W-:-:S05]  /*67e0*/  IMAD R2, R2, 0x4925, RZ ;  /* 0x0000492502027824 */ /* 0x000fca00078e02ff */
[----:B------:R-:W-:-:S04]  /*67f0*/  SHF.R.U32.HI R2, RZ, 0x11, R2 ;  /* 0x00000011ff027819 */ /* 0x000fc80000011602 */
[----:B------:R-:W-:-:S05]  /*6800*/  PRMT R2, R2, 0x9910, RZ ;  /* 0x0000991002027816 */ /* 0x000fca00000000ff */
[----:B------:R-:W-:-:S04]  /*6810*/  IMAD R2, R2, 0xe, RZ ;  /* 0x0000000e02027824 */ /* 0x000fc800078e02ff */
[----:B------:R-:W-:Y:S02]  /*6820*/  IMAD.MOV R2, RZ, RZ, -R2 ;  /* 0x000000ffff027224 */ /* 0x000fe400078e0a02 */
[----:B-1----:R-:W-:-:S03]  /*6830*/  IMAD.SHL.U32 R7, R7, 0x4, RZ ;  /* 0x0000000407077824 */ /* 0x002fc600078e00ff */
[----:B------:R-:W-:Y:S02]  /*6840*/  PRMT R2, R2, 0x7710, RZ ;  /* 0x0000771002027816 */ /* 0x000fe400000000ff */
[----:B------:R-:W-:-:S03]  /*6850*/  IADD3 R14, PT, PT, R7, 0x480, R14 ;  /* 0x00000480070e7810 */ /* 0x000fc60007ffe00e */
[----:B------:R-:W-:Y:S02]  /*6860*/  IMAD.IADD R2, R2, 0x1, R21 ;  /* 0x0000000102027824 */ /* 0x000fe400078e0215 */
[----:B------:R-:W1:Y:S03]  /*6870*/  LDS R6, [R14] ;  /* 0x000000000e067984 */ /* 0x000e660000000800 */
[----:B------:R-:W-:Y:S01]  /*6880*/  LOP3.LUT R11, R2, 0xffff, RZ, 0xc0, !PT ;  /* 0x0000ffff020b7812 */ /* 0x000fe200078ec0ff */
[----:B------:R-:W2:Y:S04]  /*6890*/  LDS R5, [R14+0x80] ;  /* 0x000080000e057984 */ /* 0x000ea80000000800 */
[----:B------:R-:W-:Y:S01]  /*68a0*/  IMAD.WIDE.U32 R10, R11, 0x200, R36 ;  /* 0x000002000b0a7825 */ /* 0x000fe200078e0024 */
[----:B------:R-:W3:Y:S02]  /*68b0*/  LDS R4, [R14+0x100] ;  /* 0x000100000e047984 */ /* 0x000ee40000000800 */
[----:B------:R-:W-:-:S02]  /*68c0*/  IADD3 R8, P1, PT, R10, 0x80, RZ ;  /* 0x000000800a087810 */ /* 0x000fc40007f3e0ff */
[----:B------:R4:W1:Y:S01]  /*68d0*/  LDS R3, [R14+0x180] ;  /* 0x000180000e037984 */ /* 0x0008620000000800 */
[----:B------:R-:W-:Y:S02]  /*68e0*/  IADD3 R2, P2, PT, R10, 0x100, RZ ;  /* 0x000001000a027810 */ /* 0x000fe40007f5e0ff */
[----:B------:R-:W-:-:S04]  /*68f0*/  IADD3 R8, P0, PT, R7, R8, RZ ;  /* 0x0000000807087210 */ /* 0x000fc80007f1e0ff */
[--C-:B------:R-:W-:Y:S02]  /*6900*/  IADD3.X R9, PT, PT, RZ, RZ, R11.reuse, P0, P1 ;  /* 0x000000ffff097210 */ /* 0x100fe400007e240b */
[C---:B------:R-:W-:Y:S02]  /*6910*/  IADD3 R12, P1, PT, R7.reuse, R2, RZ ;  /* 0x00000002070c7210 */ /* 0x040fe40007f3e0ff */
[C---:B------:R-:W-:Y:S02]  /*6920*/  IADD3 R2, P0, PT, R10.reuse, 0x180, RZ ;  /* 0x000001800a027810 */ /* 0x040fe40007f1e0ff */
[----:B------:R-:W-:Y:S02]  /*6930*/  IADD3.X R13, PT, PT, RZ, RZ, R11, P1, P2 ;  /* 0x000000ffff0d7210 */ /* 0x000fe40000fe440b */
[----:B----4-:R-:W-:Y:S02]  /*6940*/  IADD3 R14, P2, PT, R10, R7, RZ ;  /* 0x000000070a0e7210 */ /* 0x010fe40007f5e0ff */
[----:B------:R-:W-:-:S03]  /*6950*/  IADD3 R10, P1, PT, R7, R2, RZ ;  /* 0x00000002070a7210 */ /* 0x000fc60007f3e0ff */
[--C-:B------:R-:W-:Y:S01]  /*6960*/  IMAD.X R15, RZ, RZ, R11.reuse, P2 ;  /* 0x000000ffff0f7224 */ /* 0x100fe200010e060b */
[----:B------:R-:W-:Y:S01]  /*6970*/  IADD3.X R11, PT, PT, RZ, RZ, R11, P1, P0 ;  /* 0x000000ffff0b7210 */ /* 0x000fe20000fe040b */
[----:B------:R-:W-:Y:S08]  /*6980*/  @!P6 BRA `(.L_x_61) ;  /* 0x000000000008e947 */ /* 0x000ff00003800000 */
[----:B------:R0:W-:Y:S01]  /*6990*/  UTMACMDFLUSH ;  /* 0x00000000000079b7 */ /* 0x0001e20000000000 */
[----:B------:R-:W-:-:S04]  /*69a0*/  DEPBAR.LE SB0, 0x0 ;  /* 0x000080000000791a */ /* 0x000fc80000000000 */
.L_x_61:
[----:B------:R-:W-:Y:S05]  /*69b0*/  WARPSYNC.ALL ;  /* 0x0000000000007948 */ /* 0x000fea0003800000 */
[----:B-1----:R4:W5:Y:S04]  /*69c0*/  ATOMG.E.EXCH.STRONG.GPU PT, RZ, [R14], R6 ;  /* 0x000000060eff73a8 */ /* 0x00296800041ee100 */
[----:B--2---:R4:W5:Y:S04]  /*69d0*/  ATOMG.E.EXCH.STRONG.GPU PT, RZ, [R8], R5 ;  /* 0x0000000508ff73a8 */ /* 0x00496800041ee100 */
[----:B---3--:R4:W5:Y:S04]  /*69e0*/  ATOMG.E.EXCH.STRONG.GPU PT, RZ, [R12], R4 ;  /* 0x000000040cff73a8 */ /* 0x00896800041ee100 */
[----:B------:R4:W5:Y:S02]  /*69f0*/  ATOMG.E.EXCH.STRONG.GPU PT, RZ, [R10], R3 ;  /* 0x000000030aff73a8 */ /* 0x00096400041ee100 */
.L_x_56:
[----:B------:R-:W-:Y:S01]  /*6a00*/  LOP3.LUT R2, R21, 0xffff, RZ, 0xc0, !PT ;  /* 0x0000ffff15027812 */ /* 0x000fe200078ec0ff */
[----:B----45:R-:W-:Y:S01]  /*6a10*/  VIADD R4, R20, 0xff ;  /* 0x000000ff14047836 */ /* 0x030fe20000000000 */
[----:B------:R-:W-:Y:S02]  /*6a20*/  BSSY.RECONVERGENT B0, `(.L_x_62) ;  /* 0x000003f000007945 */ /* 0x000fe40003800200 */
[----:B------:R-:W-:Y:S02]  /*6a30*/  SHF.R.U32.HI R2, RZ, 0x1, R2 ;  /* 0x00000001ff027819 */ /* 0x000fe40000011602 */
[----:B------:R-:W-:Y:S02]  /*6a40*/  SHF.R.S32.HI R3, RZ, 0x1f, R4 ;  /* 0x0000001fff037819 */ /* 0x000fe40000011404 */
[----:B------:R-:W-:Y:S02]  /*6a50*/  LOP3.LUT R2, R2, 0xffff, RZ, 0xc0, !PT ;  /* 0x0000ffff02027812 */ /* 0x000fe400078ec0ff */
[----:B------:R-:W-:-:S03]  /*6a60*/  LEA.HI R3, R3, R4, RZ, 0x8 ;  /* 0x0000000403037211 */ /* 0x000fc600078f40ff */
[----:B------:R-:W-:Y:S01]  /*6a70*/  IMAD R2, R2, 0x4925, RZ ;  /* 0x0000492502027824 */ /* 0x000fe200078e02ff */
[----:B------:R-:W-:-:S04]  /*6a80*/  SHF.R.S32.HI R17, RZ, 0x8, R3 ;  /* 0x00000008ff117819 */ /* 0x000fc80000011403 */
[----:B------:R-:W-:-:S04]  /*6a90*/  SHF.R.U32.HI R2, RZ, 0x11, R2 ;  /* 0x00000011ff027819 */ /* 0x000fc80000011602 */
[----:B------:R-:W-:-:S05]  /*6aa0*/  PRMT R2, R2, 0x9910, RZ ;  /* 0x0000991002027816 */ /* 0x000fca00000000ff */
[----:B------:R-:W-:-:S04]  /*6ab0*/  IMAD R2, R2, 0xe, RZ ;  /* 0x0000000e02027824 */ /* 0x000fc800078e02ff */
[----:B------:R-:W-:-:S05]  /*6ac0*/  IMAD.MOV R2, RZ, RZ, -R2 ;  /* 0x000000ffff027224 */ /* 0x000fca00078e0a02 */
[----:B------:R-:W-:-:S05]  /*6ad0*/  PRMT R2, R2, 0x7710, RZ ;  /* 0x0000771002027816 */ /* 0x000fca00000000ff */
[----:B------:R-:W-:-:S05]  /*6ae0*/  IMAD.IADD R2, R2, 0x1, R21 ;  /* 0x0000000102027824 */ /* 0x000fca00078e0215 */
[----:B------:R-:W-:Y:S02]  /*6af0*/  LOP3.LUT R31, R2, 0xffff, RZ, 0xc0, !PT ;  /* 0x0000ffff021f7812 */ /* 0x000fe400078ec0ff */
[----:B------:R-:W-:-:S03]  /*6b00*/  VIMNMX.U32 R2, PT, PT, R17, 0x4, PT ;  /* 0x0000000411027848 */ /* 0x000fc60003fe0000 */
[----:B------:R-:W-:Y:S01]  /*6b10*/  IMAD.WIDE.U32 R30, R31, 0x200, R36 ;  /* 0x000002001f1e7825 */ /* 0x000fe200078e0024 */
[----:B------:R-:W-:Y:S05]  /*6b20*/  @P3 BRA `(.L_x_63) ;  /* 0x0000000000b83947 */ /* 0x000fea0003800000 */
[----:B------:R-:W-:-:S13]  /*6b30*/  PLOP3.LUT P0, PT, PT, PT, PT, 0x80, 0x8 ;  /* 0x000000000008781c */ /* 0x000fda0003f0f070 */
.L_x_64:
[----:B------:R-:W-:Y:S02]  /*6b40*/  PLOP3.LUT P1, PT, P1, P0, PT, 0xf2, 0x2f ;  /* 0x00000000002f781c */ /* 0x000fe40000f21e72 */
[----:B--2---:R-:W-:-:S08]  /*6b50*/  @P0 R2UR P1, UR4, R30 ;  /* 0x000000001e0402ca */ /* 0x004fd00000020000 */
[----:B------:R-:W-:Y:S02]  /*6b60*/  PLOP3.LUT P1, PT, P1, P0, PT, 0xf2, 0x2f ;  /* 0x00000000002f781c */ /* 0x000fe40000f21e72 */
[----:B------:R-:W-:-:S08]  /*6b70*/  @P0 R2UR.OR P1, UR5, R31 ;  /* 0x000000001f0502ca */ /* 0x000fd00000120000 */
[----:B------:R-:W-:Y:S01]  /*6b80*/  @P0 PLOP3.LUT P0, PT, P1, PT, PT, 0x80, 0x8 ;  /* 0x000000000008081c */ /* 0x000fe20000f0f070 */
[----:B------:R-:W-:-:S04]  /*6b90*/  DEPBAR {5,4,3,2,1,0} ;  /* 0x0000003f0000791a */ /* 0x000fc80000000000 */
[----:B------:R-:W2:Y:S02]  /*6ba0*/  CCTL.E.C.LDCU.IV.DEEP [UR4] ;  /* 0x0000000004007540 */ /* 0x000ea40009c08000 */
[----:B--2---:R2:W-:Y:S06]  /*6bb0*/  UTMACCTL.IV [UR4] ;  /* 0x00000000040079b9 */ /* 0x0045ec0008000000 */
[----:B------:R-:W-:Y:S05]  /*6bc0*/  @P0 BRA.U.ANY `(.L_x_64) ;  /* 0xfffffffd00dc0947 */ /* 0x000fea000393ffff */
[----:B------:R-:W-:Y:S02]  /*6bd0*/  IADD3 R4, P1, PT, R30, 0x80, RZ ;  /* 0x000000801e047810 */ /* 0x000fe40007f3e0ff */
[----:B------:R-:W-:-:S03]  /*6be0*/  PLOP3.LUT P0, PT, PT, PT, PT, 0x80, 0x8 ;  /* 0x000000000008781c */ /* 0x000fc60003f0f070 */
[----:B------:R-:W-:-:S10]  /*6bf0*/  IMAD.X R5, RZ, RZ, R31, P1 ;  /* 0x000000ffff057224 */ /* 0x000fd400008e061f */
.L_x_65:
        /* <DEDUP_REMOVED lines=8> */
[----:B---3--:R-:W-:Y:S05]  /*6c80*/  @P0 BRA.U.ANY `(.L_x_65) ;  /* 0xfffffffd00dc0947 */ /* 0x008fea000393ffff */
[----:B------:R-:W-:Y:S02]  /*6c90*/  IADD3 R4, P1, PT, R30, 0x100, RZ ;  /* 0x000001001e047810 */ /* 0x000fe40007f3e0ff */
[----:B------:R-:W-:-:S03]  /*6ca0*/  PLOP3.LUT P0, PT, PT, PT, PT, 0x80, 0x8 ;  /* 0x000000000008781c */ /* 0x000fc60003f0f070 */
[----:B------:R-:W-:-:S10]  /*6cb0*/  IMAD.X R5, RZ, RZ, R31, P1 ;  /* 0x000000ffff057224 */ /* 0x000fd400008e061f */
.L_x_66:
        /* <DEDUP_REMOVED lines=12> */
.L_x_67:
        /* <DEDUP_REMOVED lines=9> */
.L_x_63:
[----:B------:R-:W-:Y:S05]  /*6e10*/  BSYNC.RECONVERGENT B0 ;  /* 0x0000000000007941 */ /* 0x000fea0003800200 */
.L_x_62:
[----:B------:R-:W2:Y:S01]  /*6e20*/  S2R R16, SR_CTAID.X ;  /* 0x0000000000107919 */ /* 0x000ea20000002500 */
[----:B------:R-:W-:Y:S01]  /*6e30*/  VIADD R20, R20, 0x1fe ;  /* 0x000001fe14147836 */ /* 0x000fe20000000000 */
[----:B------:R-:W-:Y:S01]  /*6e40*/  LEA.HI R18, R18, R18, RZ, 0x1 ;  /* 0x0000001212127211 */ /* 0x000fe200078f08ff */
[----:B------:R-:W-:Y:S01]  /*6e50*/  BSSY B7, `(.L_x_68) ;  /* 0x00000a8000077945 */ /* 0x000fe20003800000 */
[----:B------:R-:W-:Y:S01]  /*6e60*/  R2UR UR6, R28 ;  /* 0x000000001c0672ca */ /* 0x000fe200000e0000 */
[----:B------:R-:W-:Y:S01]  /*6e70*/  IMAD.MOV.U32 R32, RZ, RZ, RZ ;  /* 0x000000ffff207224 */ /* 0x000fe200078e00ff */
[----:B------:R-:W-:Y:S01]  /*6e80*/  R2UR UR5, R27 ;  /* 0x000000001b0572ca */ /* 0x000fe200000e0000 */
[----:B------:R-:W-:Y:S01]  /*6e90*/  IMAD.SHL.U32 R38, R18, 0x80, RZ ;  /* 0x0000008012267824 */ /* 0x000fe200078e00ff */
[----:B------:R-:W-:Y:S02]  /*6ea0*/  R2UR UR4, R29 ;  /* 0x000000001d0472ca */ /* 0x000fe400000e0000 */
[----:B------:R-:W-:-:S02]  /*6eb0*/  ISETP.GE.U32.AND P0, PT, R20, 0x1ff, PT ;  /* 0x000001ff1400780c */ /* 0x000fc40003f06070 */
[----:B------:R-:W-:Y:S02]  /*6ec0*/  LOP3.LUT R38, R38, 0xffffff00, RZ, 0xc0, !PT ;  /* 0xffffff0026267812 */ /* 0x000fe400078ec0ff */
[----:B------:R-:W-:Y:S02]  /*6ed0*/  LEA R5, R19, UR37, 0x3 ;  /* 0x0000002513057c11 */ /* 0x000fe4000f8e18ff */
[----:B------:R-:W-:Y:S02]  /*6ee0*/  SHF.L.U32 R4, R24, 0x1f, RZ ;  /* 0x0000001f18047819 */ /* 0x000fe400000006ff */
[----:B------:R-:W-:Y:S02]  /*6ef0*/  LOP3.LUT R3, R18, 0xfffffffe, RZ, 0xc0, !PT ;  /* 0xfffffffe12037812 */ /* 0x000fe400078ec0ff */
[----:B------:R3:W4:Y:S01]  /*6f00*/  SYNCS.PHASECHK.TRANS64.TRYWAIT P1, [R5+URZ+0x20], R4 ;  /* 0x00002004050075a7 */ /* 0x00072200080211ff */
[----:B------:R-:W-:Y:S01]  /*6f10*/  LEA R18, R0, UR6, 0x8 ;  /* 0x0000000600127c11 */ /* 0x000fe2000f8e40ff */
[----:B------:R-:W-:Y:S01]  /*6f20*/  VIADD R38, R38, UR4 ;  /* 0x0000000426267c36 */ /* 0x000fe20008000000 */
[----:B------:R-:W-:-:S02]  /*6f30*/  LEA R35, R0, UR5, 0x1 ;  /* 0x0000000500237c11 */ /* 0x000fc4000f8e08ff */
[----:B--2---:R-:W-:Y:S01]  /*6f40*/  LOP3.LUT R16, R3, 0x1, R16, 0xf8, !PT ;  /* 0x0000000103107812 */ /* 0x004fe200078ef810 */
[----:B------:R-:W-:Y:S05]  /*6f50*/  @!P0 BRA `(.L_x_69) ;  /* 0x00000008005c8947 */ /* 0x000fea0003800000 */
[----:B------:R-:W-:Y:S01]  /*6f60*/  LOP3.LUT R133, R133, 0xfffffffd, RZ, 0xc0, !PT ;  /* 0xfffffffd85857812 */ /* 0x000fe200078ec0ff */
[----:B------:R-:W-:Y:S01]  /*6f70*/  IMAD.MOV.U32 R39, RZ, RZ, R19 ;  /* 0x000000ffff277224 */ /* 0x000fe200078e0013 */
[----:B------:R-:W-:Y:S01]  /*6f80*/  IADD3 R41, PT, PT, -R2, RZ, RZ ;  /* 0x000000ff02297210 */ /* 0x000fe20007ffe1ff */
[----:B------:R-:W-:Y:S01]  /*6f90*/  IMAD.MOV.U32 R40, RZ, RZ, RZ ;  /* 0x000000ffff287224 */ /* 0x000fe200078e00ff */
[----:B----4-:R-:W-:-:S07]  /*6fa0*/  @P1 LOP3.LUT R133, R133, 0x2, RZ, 0xfc, !PT ;  /* 0x0000000285851812 */ /* 0x010fce00078efcff */
.L_x_81:
[C---:B------:R-:W-:Y:S01]  /*6fb0*/  LOP3.LUT P0, RZ, R133.reuse, 0x2, RZ, 0xc0, !PT ;  /* 0x0000000285ff7812 */ /* 0x040fe2000780c0ff */
[----:B------:R-:W-:Y:S05]  /*6fc0*/  YIELD ;  /* 0x0000000000007946 */ /* 0x000fea0003800000 */
[----:B------:R-:W-:Y:S01]  /*6fd0*/  LOP3.LUT P1, RZ, R133, 0x10, RZ, 0xc0, !PT ;  /* 0x0000001085ff7812 */ /* 0x000fe2000782c0ff */
[----:B------:R-:W-:Y:S01]  /*6fe0*/  BSSY B0, `(.L_x_70) ;  /* 0x0000007000007945 */ /* 0x000fe20003800000 */
[----:B--2---:R-:W-:-:S11]  /*6ff0*/  LEA R34, R39, UR37, 0x3 ;  /* 0x0000002527227c11 */ /* 0x004fd6000f8e18ff */
[----:B----4-:R-:W-:Y:S01]  /*7000*/  @P1 IMAD.MOV.U32 R3, RZ, RZ, 0x13000 ;  /* 0x00013000ff031424 */ /* 0x010fe200078e00ff */
[----:B------:R-:W-:Y:S06]  /*7010*/  @P0 BRA `(.L_x_71) ;  /* 0x00000000000c0947 */ /* 0x000fec0003800000 */
[----:B---3--:R-:W-:-:S04]  /*7020*/  SHF.L.U32 R5, R24, 0x1f, RZ ;  /* 0x0000001f18057819 */ /* 0x008fc800000006ff */
[----:B------:R-:W2:Y:S02]  /*7030*/  SYNCS.PHASECHK.TRANS64.TRYWAIT P0, [R34+URZ+0x20], R5 ;  /* 0x00002005220075a7 */ /* 0x000ea400080011ff */
[----:B--2---:R-:W-:Y:S05]  /*7040*/  @!P0 BRA `(.L_x_72) ;  /* 0x0000011800b48947 */ /* 0x004fea0003800000 */
.L_x_71:
[----:B------:R-:W-:Y:S05]  /*7050*/  BSYNC B0 ;  /* 0x0000000000007941 */ /* 0x000fea0003800000 */
.L_x_70:
[----:B------:R-:W-:Y:S01]  /*7060*/  LOP3.LUT P0, RZ, R133, 0x10, RZ, 0xc0, !PT ;  /* 0x0000001085ff7812 */ /* 0x000fe2000780c0ff */
[----:B------:R-:W-:Y:S01]  /*7070*/  VIADD R41, R41, 0x1 ;  /* 0x0000000129297836 */ /* 0x000fe20000000000 */
[----:B------:R-:W-:Y:S01]  /*7080*/  ULOP3.LUT UR4, UR61, 0x2, URZ, 0xfc, !UPT ;  /* 0x000000023d047892 */ /* 0x000fe2000f8efcff */
[----:B------:R-:W-:-:S03]  /*7090*/  LOP3.LUT R133, R133, 0xfffffffe, RZ, 0xc0, !PT ;  /* 0xfffffffe85857812 */ /* 0x000fc600078ec0ff */
[----:B------:R-:W-:-:S07]  /*70a0*/  UISETP.NE.AND UP0, UPT, UR4, 0x2, UPT ;  /* 0x000000020400788c */ /* 0x000fce000bf05270 */
[----:B------:R4:W-:Y:S01]  /*70b0*/  @P0 SYNCS.ARRIVE.TRANS64 RZ, [R34+URZ], R3 ;  /* 0x0000000322ff09a7 */ /* 0x0009e200080000ff */
[----:B------:R-:W-:-:S13]  /*70c0*/  ISETP.NE.AND P0, PT, R41, RZ, PT ;  /* 0x000000ff2900720c */ /* 0x000fda0003f05270 */
[----:B------:R-:W-:Y:S01]  /*70d0*/  @P0 LOP3.LUT R133, R133, 0x1, RZ, 0xfc, !PT ;  /* 0x0000000185850812 */ /* 0x000fe200078efcff */
[----:B------:R-:W-:Y:S06]  /*70e0*/  BRA.U UP0, `(.L_x_73) ;  /* 0x0000000100047547 */ /* 0x000fec000b800000 */
[----:B------:R-:W-:Y:S05]  /*70f0*/  BPT.TRAP 0x1 ;  /* 0x000000040000795c */ /* 0x000fea0000300000 */
.L_x_73:
[----:B------:R-:W-:Y:S01]  /*7100*/  LOP3.LUT P0, RZ, R133, 0x8, RZ, 0xc0, !PT ;  /* 0x0000000885ff7812 */ /* 0x000fe2000780c0ff */
[----:B------:R-:W-:-:S12]  /*7110*/  BSSY.RECONVERGENT B0, `(.L_x_74) ;  /* 0x0000003000007945 */ /* 0x000fd80003800200 */
[----:B------:R-:W-:Y:S05]  /*7120*/  @!P0 BRA `(.L_x_75) ;  /* 0x0000000000048947 */ /* 0x000fea0003800000 */
[----:B------:R-:W-:Y:S05]  /*7130*/  BPT.TRAP 0x1 ;  /* 0x000000040000795c */ /* 0x000fea0000300000 */
.L_x_75:
[----:B------:R-:W-:Y:S05]  /*7140*/  BSYNC.RECONVERGENT B0 ;  /* 0x0000000000007941 */ /* 0x000fea0003800200 */
.L_x_74:
[----:B------:R-:W-:Y:S01]  /*7150*/  VIADD R19, R39, 0x1 ;  /* 0x0000000127137836 */ /* 0x000fe20000000000 */
[----:B------:R-:W-:-:S04]  /*7160*/  UMOV UR4, 0xffffffff ;  /* 0xffffffff00047882 */ /* 0x000fc80000000000 */
[----:B------:R-:W-:-:S04]  /*7170*/  ISETP.NE.AND P0, PT, R19, 0x4, PT ;  /* 0x000000041300780c */ /* 0x000fc80003f05270 */
[----:B----4-:R-:W-:Y:S02]  /*7180*/  SEL R3, RZ, 0x1, P0 ;  /* 0x00000001ff037807 */ /* 0x010fe40000000000 */
[----:B------:R-:W-:Y:S02]  /*7190*/  SEL R19, R19, RZ, P0 ;  /* 0x000000ff13137207 */ /* 0x000fe40000000000 */
[----:B------:R-:W-:Y:S02]  /*71a0*/  LOP3.LUT R24, R24, R3, RZ, 0x3c, !PT ;  /* 0x0000000318187212 */ /* 0x000fe400078e3cff */
[----:B------:R-:W-:Y:S02]  /*71b0*/  LEA R3, R19, UR37, 0x3 ;  /* 0x0000002513037c11 */ /* 0x000fe4000f8e18ff */
[----:B------:R-:W-:-:S04]  /*71c0*/  SHF.L.U32 R0, R24, 0x1f, RZ ;  /* 0x0000001f18007819 */ /* 0x000fc800000006ff */
[----:B------:R4:W1:Y:S01]  /*71d0*/  SYNCS.PHASECHK.TRANS64.TRYWAIT P0, [R3+URZ+0x20], R0 ;  /* 0x00002000030075a7 */ /* 0x00086200080011ff */
[----:B------:R-:W-:Y:S05]  /*71e0*/  BRA.DIV UR4, `(.L_x_76) ;  /* 0x0000011a04607947 */ /* 0x000fea000b800000 */
[----:B------:R-:W-:-:S13]  /*71f0*/  ELECT P6, URZ, PT ;  /* 0x0000000000ff782f */ /* 0x000fda00038c0000 */
.L_x_331:
[----:B------:R-:W-:Y:S01]  /*7200*/  LOP3.LUT R133, R133, 0xfffffffd, RZ, 0xc0, !PT ;  /* 0xfffffffd85857812 */ /* 0x000fe200078ec0ff */
[----:B------:R-:W-:Y:S03]  /*7210*/  BSSY.RECONVERGENT B6, `(.L_x_77) ;  /* 0x0000066000067945 */ /* 0x000fe60003800200 */
[----:B-1----:R-:W-:Y:S01]  /*7220*/  @P0 LOP3.LUT R133, R133, 0x2, RZ, 0xfc, !PT ;  /* 0x0000000285850812 */ /* 0x002fe200078efcff */
[----:B------:R-:W-:Y:S05]  /*7230*/  @!P6 BRA `(.L_x_78) ;  /* 0x00000004008ce947 */ /* 0x000fea0003800000 */
[----:B------:R-:W-:-:S09]  /*7240*/  UISETP.NE.AND UP0, UPT, UR47, URZ, UPT ;  /* 0x000000ff2f00728c */ /* 0x000fd2000bf05270 */
[----:B------:R-:W-:Y:S05]  /*7250*/  BRA.U !UP0, `(.L_x_79) ;  /* 0x0000000108407547 */ /* 0x000fea000b800000 */
[----:B------:R-:W-:Y:S01]  /*7260*/  MOV R14, 0x0 ;  /* 0x00000000000e7802 */ /* 0x000fe20000000f00 */
[----:B------:R-:W3:Y:S01]  /*7270*/  LDCU.64 UR8, c[0x4][0xc0] ;  /* 0x01001800ff0877ac */ /* 0x000ee20008000a00 */
[----:B------:R-:W-:Y:S02]  /*7280*/  HFMA2 R12, -RZ, RZ, 0, 5.9604644775390625e-08 ;  /* 0x00000001ff0c7431 */ /* 0x000fe400000001ff */
[----:B------:R-:W-:Y:S01]  /*7290*/  IMAD.MOV.U32 R8, RZ, RZ, 0x150 ;  /* 0x00000150ff087424 */ /* 0x000fe200078e00ff */
[----:B------:R-:W1:Y:S01]  /*72a0*/  LDCU.64 UR6, c[0x4][0xc8] ;  /* 0x01001900ff0677ac */ /* 0x000e620008000a00 */
[----:B------:R-:W4:Y:S01]  /*72b0*/  LDC.64 R14, c[0x4][R14] ;  /* 0x010000000e0e7b82 */ /* 0x000f220000000a00 */
[----:B------:R-:W-:Y:S01]  /*72c0*/  IMAD.MOV.U32 R13, RZ, RZ, RZ ;  /* 0x000000ffff0d7224 */ /* 0x000fe200078e00ff */
[----:B------:R-:W5:Y:S01]  /*72d0*/  LDCU.64 UR4, c[0x4][0x10] ;  /* 0x01000200ff0477ac */ /* 0x000f620008000a00 */
[----:B---3--:R-:W-:Y:S01]  /*72e0*/  IMAD.U32 R4, RZ, RZ, UR8 ;  /* 0x00000008ff047e24 */ /* 0x008fe2000f8e00ff */
[----:B--2---:R-:W-:Y:S01]  /*72f0*/  MOV R5, UR9 ;  /* 0x0000000900057c02 */ /* 0x004fe20008000f00 */
[----:B-1----:R-:W-:Y:S01]  /*7300*/  IMAD.U32 R6, RZ, RZ, UR6 ;  /* 0x00000006ff067e24 */ /* 0x002fe2000f8e00ff */
[----:B------:R-:W-:Y:S01]  /*7310*/  MOV R7, UR7 ;  /* 0x0000000700077c02 */ /* 0x000fe20008000f00 */
[----:B-----5:R-:W-:Y:S01]  /*7320*/  IMAD.U32 R10, RZ, RZ, UR4 ;  /* 0x00000004ff0a7e24 */ /* 0x020fe2000f8e00ff */
[----:B------:R-:W-:-:S02]  /*7330*/  MOV R11, UR5 ;  /* 0x00000005000b7c02 */ /* 0x000fc40008000f00 */
[----:B------:R-:W-:-:S07]  /*7340*/  LEPC R20, `(.L_x_79) ;  /* 0x000000001014794e */ /* 0x000fce0000000000 */
[----:B----4-:R-:W-:Y:S05]  /*7350*/  CALL.ABS.NOINC R14 ;  /* 0x000000000e007343 */ /* 0x010fea0003c00000 */
.L_x_79:
[----:B------:R-:W-:Y:S01]  /*7360*/  IMAD.SHL.U32 R42, R39, 0x8000, RZ ;  /* 0x00008000272a7824 */ /* 0x000fe200078e00ff */
[----:B------:R-:W-:Y:S01]  /*7370*/  R2UR UR4, R40 ;  /* 0x00000000280472ca */ /* 0x000fe200000e0000 */
[----:B------:R-:W-:Y:S01]  /*7380*/  UMOV UR12, 0x0 ;  /* 0x00000000000c7882 */ /* 0x000fe20000000000 */
[----:B--2---:R-:W-:Y:S01]  /*7390*/  LOP3.LUT R34, R34, 0xfefffff8, RZ, 0xc0, !PT ;  /* 0xfefffff822227812 */ /* 0x004fe200078ec0ff */
[----:B------:R-:W-:Y:S01]  /*73a0*/  IMAD.WIDE R42, R42, 0x4, RZ ;  /* 0x000000042a2a7825 */ /* 0x000fe200078e02ff */
[----:B------:R-:W-:Y:S01]  /*73b0*/  R2UR UR6, R30 ;  /* 0x000000001e0672ca */ /* 0x000fe200000e0000 */
[----:B------:R-:W-:Y:S01]  /*73c0*/  UMOV UR13, 0x10000000 ;  /* 0x10000000000d7882 */ /* 0x000fe20000000000 */
[----:B------:R-:W-:Y:S01]  /*73d0*/  R2UR UR7, R31 ;  /* 0x000000001f0772ca */ /* 0x000fe200000e0000 */
[----:B------:R-:W-:Y:S01]  /*73e0*/  UISETP.NE.AND UP0, UPT, UR39, URZ, UPT ;  /* 0x000000ff2700728c */ /* 0x000fe2000bf05270 */
[----:B----4-:R-:W-:Y:S01]  /*73f0*/  SHF.R.U64 R0, R42, 0x3, R43 ;  /* 0x000000032a007819 */ /* 0x010fe2000000122b */
[----:B------:R-:W-:Y:S01]  /*7400*/  IMAD.U32 R33, RZ, RZ, UR46 ;  /* 0x0000002eff217e24 */ /* 0x000fe2000f8e00ff */
[----:B------:R-:W-:-:S02]  /*7410*/  R2UR UR11, R38 ;  /* 0x00000000260b72ca */ /* 0x000fc400000e0000 */
[----:B------:R-:W-:Y:S01]  /*7420*/  R2UR UR5, R0 ;  /* 0x00000000000572ca */ /* 0x000fe200000e0000 */
[----:B------:R-:W-:Y:S01]  /*7430*/  USHF.L.U32 UR4, UR4, 0x8, URZ ;  /* 0x0000000804047899 */ /* 0x000fe200080006ff */
[----:B------:R-:W-:Y:S02]  /*7440*/  R2UR UR9, R34 ;  /* 0x00000000220972ca */ /* 0x000fe400000e0000 */
[----:B------:R-:W-:Y:S01]  /*7450*/  LOP3.LUT R32, R42, UR39, RZ, 0xfc, !PT ;  /* 0x000000272a207c12 */ /* 0x000fe2000f8efcff */
[----:B------:R-:W-:Y:S02]  /*7460*/  ULOP3.LUT UR10, UR4, UR54, URZ, 0xfc, !UPT ;  /* 0x00000036040a7292 */ /* 0x000fe4000f8efcff */
[----:B------:R-:W-:-:S06]  /*7470*/  LOP3.LUT R33, R33, UR4, RZ, 0xfc, !PT ;  /* 0x0000000421217c12 */ /* 0x000fcc000f8efcff */
[----:B------:R-:W-:-:S04]  /*7480*/  UIADD3 UR5, UPT, UPT, UR37, UR59, UR5 ;  /* 0x0000003b25057290 */ /* 0x000fc8000fffe005 */
[----:B------:R-:W-:Y:S02]  /*7490*/  UIADD3 UR8, UPT, UPT, UR5, 0x11800, URZ ;  /* 0x0001180005087890 */ /* 0x000fe4000fffe0ff */
[----:B------:R-:W-:-:S09]  /*74a0*/  UPRMT UR5, URZ, 0x5410, UR38 ;  /* 0x00005410ff057896 */ /* 0x000fd20008000026 */
[----:B------:R1:W-:Y:S02]  /*74b0*/  UTMALDG.2D.MULTICAST.2CTA [UR8], [UR6], UR5, desc[UR12] ;  /* 0x00000c08060073b4 */ /* 0x0003e40008209805 */
[----:B-1----:R-:W-:Y:S05]  /*74c0*/  BRA.U !UP0, `(.L_x_80) ;  /* 0x0000000108407547 */ /* 0x002fea000b800000 */
[----:B------:R-:W-:Y:S01]  /*74d0*/  MOV R14, 0x0 ;  /* 0x00000000000e7802 */ /* 0x000fe20000000f00 */
[----:B------:R-:W3:Y:S01]  /*74e0*/  LDCU.64 UR8, c[0x4][0xc0] ;  /* 0x01001800ff0877ac */ /* 0x000ee20008000a00 */
[----:B------:R-:W-:Y:S02]  /*74f0*/  HFMA2 R12, -RZ, RZ, 0, 5.9604644775390625e-08 ;  /* 0x00000001ff0c7431 */ /* 0x000fe400000001ff */
[----:B------:R-:W-:Y:S01]  /*7500*/  IMAD.MOV.U32 R8, RZ, RZ, 0x150 ;  /* 0x00000150ff087424 */ /* 0x000fe200078e00ff */
[----:B------:R-:W1:Y:S01]  /*7510*/  LDCU.64 UR6, c[0x4][0xc8] ;  /* 0x01001900ff0677ac */ /* 0x000e620008000a00 */
[----:B------:R-:W2:Y:S01]  /*7520*/  LDC.64 R14, c[0x4][R14] ;  /* 0x010000000e0e7b82 */ /* 0x000ea20000000a00 */
[----:B------:R-:W-:Y:S01]  /*7530*/  IMAD.MOV.U32 R13, RZ, RZ, RZ ;  /* 0x000000ffff0d7224 */ /* 0x000fe200078e00ff */
[----:B------:R-:W4:Y:S01]  /*7540*/  LDCU.64 UR4, c[0x4][0x10] ;  /* 0x01000200ff0477ac */ /* 0x000f220008000a00 */
[----:B---3--:R-:W-:Y:S01]  /*7550*/  IMAD.U32 R4, RZ, RZ, UR8 ;  /* 0x00000008ff047e24 */ /* 0x008fe2000f8e00ff */
[----:B------:R-:W-:Y:S01]  /*7560*/  MOV R5, UR9 ;  /* 0x0000000900057c02 */ /* 0x000fe20008000f00 */
[----:B-1----:R-:W-:Y:S01]  /*7570*/  IMAD.U32 R6, RZ, RZ, UR6 ;  /* 0x00000006ff067e24 */ /* 0x002fe2000f8e00ff */
[----:B------:R-:W-:Y:S01]  /*7580*/  MOV R7, UR7 ;  /* 0x0000000700077c02 */ /* 0x000fe20008000f00 */
[----:B----4-:R-:W-:Y:S01]  /*7590*/  IMAD.U32 R10, RZ, RZ, UR4 ;  /* 0x00000004ff0a7e24 */ /* 0x010fe2000f8e00ff */
[----:B------:R-:W-:-:S02]  /*75a0*/  MOV R11, UR5 ;  /* 0x00000005000b7c02 */ /* 0x000fc40008000f00 */
[----:B------:R-:W-:-:S07]  /*75b0*/  LEPC R20, `(.L_x_80) ;  /* 0x000000001014794e */ /* 0x000fce0000000000 */
[----:B--2---:R-:W-:Y:S05]  /*75c0*/  CALL.ABS.NOINC R14 ;  /* 0x000000000e007343 */ /* 0x004fea0003c00000 */
.L_x_80:
[----:B------:R-:W-:Y:S01]  /*75d0*/  SHF.R.U64 R32, R32, 0x3, R43 ;  /* 0x0000000320207819 */ /* 0x000fe2000000122b */
[----:B------:R-:W-:Y:S01]  /*75e0*/  UPRMT UR16, URZ, 0x5410, UR56 ;  /* 0x00005410ff107896 */ /* 0x000fe20008000038 */
[----:B------:R-:W-:Y:S01]  /*75f0*/  IADD3 R0, P0, PT, R30, 0x80, RZ ;  /* 0x000000801e007810 */ /* 0x000fe20007f1e0ff */
[----:B------:R-:W-:Y:S01]  /*7600*/  UMOV UR18, 0x0 ;  /* 0x0000000000127882 */ /* 0x000fe20000000000 */
[----:B------:R-:W-:Y:S01]  /*7610*/  R2UR UR4, R39 ;  /* 0x00000000270472ca */ /* 0x000fe200000e0000 */
[----:B------:R-:W-:Y:S01]  /*7620*/  UMOV UR19, 0x10000000 ;  /* 0x1000000000137882 */ /* 0x000fe20000000000 */
[----:B------:R-:W-:Y:S01]  /*7630*/  R2UR UR12, R32 ;  /* 0x00000000200c72ca */ /* 0x000fe200000e0000 */
[----:B---3--:R-:W-:Y:S01]  /*7640*/  IMAD.X R5, RZ, RZ, R31, P0 ;  /* 0x000000ffff057224 */ /* 0x008fe200000e061f */
[C---:B------:R-:W-:Y:S01]  /*7650*/  IADD3 R4, P1, PT, R30.reuse, 0x100, RZ ;  /* 0x000001001e047810 */ /* 0x040fe20007f3e0ff */
[----:B------:R-:W-:Y:S01]  /*7660*/  UMOV UR53, URZ ;  /* 0x000000ff00357c82 */ /* 0x000fe20008000000 */
[----:B------:R-:W-:Y:S01]  /*7670*/  IADD3 R3, P0, PT, R30, 0x180, RZ ;  /* 0x000001801e037810 */ /* 0x000fe20007f1e0ff */
[----:B------:R-:W-:Y:S01]  /*7680*/  UMOV UR45, UR53 ;  /* 0x00000035002d7c82 */ /* 0x000fe20008000000 */
[----:B------:R-:W-:-:S02]  /*7690*/  R2UR UR5, R40 ;  /* 0x00000000280572ca */ /* 0x000fc400000e0000 */
[----:B------:R-:W-:Y:S01]  /*76a0*/  R2UR UR8, R3 ;  /* 0x00000000030872ca */ /* 0x000fe200000e0000 */
[--C-:B------:R-:W-:Y:S01]  /*76b0*/  IMAD.X R3, RZ, RZ, R31.reuse, P1 ;  /* 0x000000ffff037224 */ /* 0x100fe200008e061f */
[----:B------:R-:W-:Y:S01]  /*76c0*/  R2UR UR6, R0 ;  /* 0x00000000000672ca */ /* 0x000fe200000e0000 */
[----:B------:R-:W-:Y:S01]  /*76d0*/  IMAD.X R0, RZ, RZ, R31, P0 ;  /* 0x000000ffff007224 */ /* 0x000fe200000e061f */
[----:B------:R-:W-:Y:S01]  /*76e0*/  R2UR UR13, R34 ;  /* 0x00000000220d72ca */ /* 0x000fe200000e0000 */
[----:B------:R-:W-:Y:S01]  /*76f0*/  ULEA UR48, UR4, UR62, 0xb ;  /* 0x0000003e04307291 */ /* 0x000fe2000f8e58ff */
[----:B------:R-:W-:Y:S01]  /*7700*/  R2UR UR7, R5 ;  /* 0x00000000050772ca */ /* 0x000fe200000e0000 */
[----:B------:R-:W-:Y:S01]  /*7710*/  ULEA UR40, UR4, UR63, 0xc ;  /* 0x0000003f04287291 */ /* 0x000fe2000f8e60ff */
[----:B------:R-:W-:Y:S01]  /*7720*/  R2UR UR14, R33 ;  /* 0x00000000210e72ca */ /* 0x000fe200000e0000 */
[----:B------:R-:W-:Y:S01]  /*7730*/  UIADD3 UR4, UPT, UPT, UR37, UR58, UR12 ;  /* 0x0000003a25047290 */ /* 0x000fe2000fffe00c */
[----:B------:R-:W-:Y:S01]  /*7740*/  R2UR UR15, R18 ;  /* 0x00000000120f72ca */ /* 0x000fe200000e0000 */
[----:B------:R-:W-:Y:S01]  /*7750*/  ULEA UR51, UR5, UR57, 0x2 ;  /* 0x0000003905337291 */ /* 0x000fe2000f8e10ff */
[----:B------:R-:W-:Y:S01]  /*7760*/  R2UR UR10, R4 ;  /* 0x00000000040a72ca */ /* 0x000fe200000e0000 */
[----:B------:R-:W-:Y:S01]  /*7770*/  UIADD3 UR12, UPT, UPT, UR4, 0x21800, URZ ;  /* 0x00021800040c7890 */ /* 0x000fe2000fffe0ff */
[----:B------:R-:W-:Y:S01]  /*7780*/  R2UR UR11, R3 ;  /* 0x00000000030b72ca */ /* 0x000fe200000e0000 */
[----:B------:R-:W-:Y:S01]  /*7790*/  ULEA UR44, UR5, UR60, 0x2 ;  /* 0x0000003c052c7291 */ /* 0x000fe2000f8e10ff */
[----:B------:R-:W-:Y:S01]  /*77a0*/  R2UR UR52, R16 ;  /* 0x00000000103472ca */ /* 0x000fe200000e0000 */
[----:B------:R-:W-:Y:S01]  /*77b0*/  UPRMT UR5, URZ, 0x5410, UR38 ;  /* 0x00005410ff057896 */ /* 0x000fe20008000026 */
[----:B------:R-:W-:Y:S01]  /*77c0*/  R2UR UR9, R0 ;  /* 0x00000000000972ca */ /* 0x000fe200000e0000 */
[----:B------:R-:W-:Y:S01]  /*77d0*/  UIADD3 UR48, UPT, UPT, UR37, 0x31800, UR48 ;  /* 0x0003180025307890 */ /* 0x000fe2000fffe030 */
[----:B------:R-:W-:Y:S01]  /*77e0*/  R2UR UR43, R35 ;  /* 0x00000000232b72ca */ /* 0x000fe200000e0000 */
[----:B------:R-:W-:-:S02]  /*77f0*/  UPRMT UR4, URZ, 0x5410, UR55 ;  /* 0x00005410ff047896 */ /* 0x000fc40008000037 */
[----:B------:R-:W-:Y:S01]  /*7800*/  UIADD3 UR40, UPT, UPT, UR37, 0x33800, UR40 ;  /* 0x0003380025287890 */ /* 0x000fe2000fffe028 */
[----:B------:R1:W-:Y:S01]  /*7810*/  UTMALDG.2D.MULTICAST.2CTA [UR12], [UR6], UR16, desc[UR18] ;  /* 0x0000120c060073b4 */ /* 0x0003e20008209810 */
[----:B------:R-:W-:Y:S01]  /*7820*/  UMOV UR49, UR13 ;  /* 0x0000000d00317c82 */ /* 0x000fe20008000000 */
[----:B------:R-:W-:-:S03]  /*7830*/  UMOV UR41, UR13 ;  /* 0x0000000d00297c82 */ /* 0x000fc60008000000 */
[----:B------:R1:W-:Y:S04]  /*7840*/  UTMALDG.4D.MULTICAST.2CTA [UR48], [UR10], UR5, desc[UR18] ;  /* 0x000012300a0073b4 */ /* 0x0003e80008219805 */
[----:B------:R1:W-:Y:S02]  /*7850*/  UTMALDG.4D.MULTICAST.2CTA [UR40], [UR8], UR4, desc[UR18] ;  /* 0x00001228080073b4 */ /* 0x0003e40008219804 */
[----:B-1----:R-:W-:Y:S01]  /*7860*/  NOP ;  /* 0x0000000000007918 */ /* 0x002fe20000000000 */
.L_x_78:
[----:B------:R-:W-:Y:S05]  /*7870*/  BSYNC.RECONVERGENT B6 ;  /* 0x0000000000067941 */ /* 0x000fea0003800200 */
.L_x_77:
[----:B------:R-:W-:Y:S01]  /*7880*/  LOP3.LUT P0, RZ, R133, 0x1, RZ, 0xc0, !PT ;  /* 0x0000000185ff7812 */ /* 0x000fe2000780c0ff */
[----:B------:R-:W-:Y:S01]  /*7890*/  VIADD R40, R40, 0x1 ;  /* 0x0000000128287836 */ /* 0x000fe20000000000 */
[----:B------:R-:W-:Y:S01]  /*78a0*/  MOV R39, R19 ;  /* 0x0000001300277202 */ /* 0x000fe20000000f00 */
[----:B------:R-:W-:-:S10]  /*78b0*/  IMAD.MOV.U32 R32, RZ, RZ, R2 ;  /* 0x000000ffff207224 */ /* 0x000fd400078e0002 */
[----:B------:R-:W-:Y:S05]  /*78c0*/  @P0 BRA `(.L_x_81) ;  /* 0xfffffff400b80947 */ /* 0x000fea000383ffff */
.L_x_69:
[----:B------:R-:W-:Y:S05]  /*78d0*/  BSYNC B7 ;  /* 0x0000000000077941 */ /* 0x000fea0003800000 */
.L_x_68:
[----:B------:R-:W-:Y:S01]  /*78e0*/  LOP3.LUT P0, RZ, R133, 0x4, RZ, 0xc0, !PT ;  /* 0x0000000485ff7812 */ /* 0x000fe2000780c0ff */
[----:B------:R-:W-:Y:S01]  /*78f0*/  BSSY B7, `(.L_x_82) ;  /* 0x000009a000077945 */ /* 0x000fe20003800000 */
[----:B----4-:R-:W-:Y:S02]  /*7900*/  LEA R3, R19, UR37, 0x3 ;  /* 0x0000002513037c11 */ /* 0x010fe4000f8e18ff */
[----:B------:R-:W-:-:S09]  /*7910*/  SHF.L.U32 R0, R24, 0x1f, RZ ;  /* 0x0000001f18007819 */ /* 0x000fd200000006ff */
[----:B------:R-:W-:Y:S01]  /*7920*/  @!P0 SYNCS.ARRIVE.TRANS64.A1T0 RZ, [UR37+0x88], RZ ;  /* 0x000088ffffff89a7 */ /* 0x000fe20008100025 */
[----:B------:R-:W-:Y:S01]  /*7930*/  ISETP.GT.AND P0, PT, R17, R2, PT ;  /* 0x000000021100720c */ /* 0x000fe20003f04270 */
[----:B------:R4:W1:-:S12]  /*7940*/  SYNCS.PHASECHK.TRANS64.TRYWAIT P1, [R3+URZ+0x20], R0 ;  /* 0x00002000030075a7 */ /* 0x00085800080211ff */
[----:B------:R-:W-:Y:S05]  /*7950*/  @!P0 BRA `(.L_x_83) ;  /* 0x00000008004c8947 */ /* 0x000fea0003800000 */
[----:B------:R-:W-:Y:S01]  /*7960*/  LOP3.LUT R133, R133, 0xfffffffe, RZ, 0xc0, !PT ;  /* 0xfffffffe85857812 */ /* 0x000fe200078ec0ff */
[----:B--2---:R-:W-:Y:S01]  /*7970*/  IMAD.MOV.U32 R34, RZ, RZ, R19 ;  /* 0x000000ffff227224 */ /* 0x004fe200078e0013 */
[----:B------:R-:W-:Y:S02]  /*7980*/  IADD3 R39, PT, PT, -R2, R32, R17 ;  /* 0x0000002002277210 */ /* 0x000fe40007ffe111 */
[----:B-1----:R-:W-:-:S07]  /*7990*/  @P1 LOP3.LUT R133, R133, 0x1, RZ, 0xfc, !PT ;  /* 0x0000000185851812 */ /* 0x002fce00078efcff */
.L_x_95:
[C---:B------:R-:W-:Y:S01]  /*79a0*/  LOP3.LUT P0, RZ, R133.reuse, 0x1, RZ, 0xc0, !PT ;  /* 0x0000000185ff7812 */ /* 0x040fe2000780c0ff */
[----:B------:R-:W-:Y:S05]  /*79b0*/  YIELD ;  /* 0x0000000000007946 */ /* 0x000fea0003800000 */
[----:B------:R-:W-:Y:S01]  /*79c0*/  LOP3.LUT P1, RZ, R133, 0x10, RZ, 0xc0, !PT ;  /* 0x0000001085ff7812 */ /* 0x000fe2000782c0ff */
[----:B------:R-:W-:Y:S01]  /*79d0*/  BSSY B0, `(.L_x_84) ;  /* 0x0000007000007945 */ /* 0x000fe20003800000 */
[----:B-1----:R-:W-:-:S11]  /*79e0*/  LEA R33, R34, UR37, 0x3 ;  /* 0x0000002522217c11 */ /* 0x002fd6000f8e18ff */
[----:B--2-4-:R-:W-:Y:S01]  /*79f0*/  @P1 IMAD.MOV.U32 R0, RZ, RZ, 0x13000 ;  /* 0x00013000ff001424 */ /* 0x014fe200078e00ff */
[----:B------:R-:W-:Y:S06]  /*7a00*/  @P0 BRA `(.L_x_85) ;  /* 0x00000000000c0947 */ /* 0x000fec0003800000 */
[----:B------:R-:W-:-:S04]  /*7a10*/  SHF.L.U32 R2, R24, 0x1f, RZ ;  /* 0x0000001f18027819 */ /* 0x000fc800000006ff */
[----:B------:R-:W1:Y:S02]  /*7a20*/  SYNCS.PHASECHK.TRANS64.TRYWAIT P0, [R33+URZ+0x20], R2 ;  /* 0x00002002210075a7 */ /* 0x000e6400080011ff */
[----:B-1----:R-:W-:Y:S05]  /*7a30*/  @!P0 BRA `(.L_x_86) ;  /* 0x00000110006c8947 */ /* 0x002fea0003800000 */
.L_x_85:
[----:B------:R-:W-:Y:S05]  /*7a40*/  BSYNC B0 ;  /* 0x0000000000007941 */ /* 0x000fea0003800000 */
.L_x_84:
[----:B------:R-:W-:Y:S01]  /*7a50*/  LOP3.LUT P0, RZ, R133, 0x10, RZ, 0xc0, !PT ;  /* 0x0000001085ff7812 */ /* 0x000fe2000780c0ff */
[----:B------:R-:W-:-:S04]  /*7a60*/  ULOP3.LUT UR4, UR61, 0x2, URZ, 0xfc, !UPT ;  /* 0x000000023d047892 */ /* 0x000fc8000f8efcff */
[----:B------:R-:W-:-:S08]  /*7a70*/  UISETP.NE.AND UP0, UPT, UR4, 0x2, UPT ;  /* 0x000000020400788c */ /* 0x000fd0000bf05270 */
[----:B------:R2:W-:Y:S01]  /*7a80*/  @P0 SYNCS.ARRIVE.TRANS64 RZ, [R33+URZ], R0 ;  /* 0x0000000021ff09a7 */ /* 0x0005e200080000ff */
[----:B------:R-:W-:Y:S05]  /*7a90*/  BRA.U UP0, `(.L_x_87) ;  /* 0x0000000100047547 */ /* 0x000fea000b800000 */
[----:B------:R-:W-:Y:S05]  /*7aa0*/  BPT.TRAP 0x1 ;  /* 0x000000040000795c */ /* 0x000fea0000300000 */
.L_x_87:
[----:B------:R-:W-:Y:S01]  /*7ab0*/  LOP3.LUT P0, RZ, R133, 0x8, RZ, 0xc0, !PT ;  /* 0x0000000885ff7812 */ /* 0x000fe2000780c0ff */
[----:B------:R-:W-:-:S12]  /*7ac0*/  BSSY.RECONVERGENT B0, `(.L_x_88) ;  /* 0x0000003000007945 */ /* 0x000fd80003800200 */
[----:B------:R-:W-:Y:S05]  /*7ad0*/  @!P0 BRA `(.L_x_89) ;  /* 0x0000000000048947 */ /* 0x000fea0003800000 */
[----:B------:R-:W-:Y:S05]  /*7ae0*/  BPT.TRAP 0x1 ;  /* 0x000000040000795c */ /* 0x000fea0000300000 */
.L_x_89:
[----:B------:R-:W-:Y:S05]  /*7af0*/  BSYNC.RECONVERGENT B0 ;  /* 0x0000000000007941 */ /* 0x000fea0003800200 */
.L_x_88:
[----:B------:R-:W-:Y:S01]  /*7b00*/  VIADD R19, R34, 0x1 ;  /* 0x0000000122137836 */ /* 0x000fe20000000000 */
[----:B------:R-:W-:-:S04]  /*7b10*/  UMOV UR4, 0xffffffff ;  /* 0xffffffff00047882 */ /* 0x000fc80000000000 */
[----:B------:R-:W-:-:S04]  /*7b20*/  ISETP.NE.AND P0, PT, R19, 0x4, PT ;  /* 0x000000041300780c */ /* 0x000fc80003f05270 */
[----:B------:R-:W-:Y:S02]  /*7b30*/  SEL R3, RZ, 0x1, P0 ;  /* 0x00000001ff037807 */ /* 0x000fe40000000000 */
[----:B------:R-:W-:Y:S02]  /*7b40*/  SEL R19, R19, RZ, P0 ;  /* 0x000000ff13137207 */ /* 0x000fe40000000000 */
[----:B------:R-:W-:Y:S02]  /*7b50*/  LOP3.LUT R24, R24, R3, RZ, 0x3c, !PT ;  /* 0x0000000318187212 */ /* 0x000fe400078e3cff */
[----:B------:R-:W-:Y:S02]  /*7b60*/  LEA R3, R19, UR37, 0x3 ;  /* 0x0000002513037c11 */ /* 0x000fe4000f8e18ff */
[----:B--2---:R-:W-:-:S04]  /*7b70*/  SHF.L.U32 R0, R24, 0x1f, RZ ;  /* 0x0000001f18007819 */ /* 0x004fc800000006ff */
[----:B------:R2:W4:Y:S01]  /*7b80*/  SYNCS.PHASECHK.TRANS64.TRYWAIT P0, [R3+URZ+0x20], R0 ;  /* 0x00002000030075a7 */ /* 0x00052200080011ff */
[----:B------:R-:W-:Y:S05]  /*7b90*/  BRA.DIV UR4, `(.L_x_90) ;  /* 0x0000011204287947 */ /* 0x000fea000b800000 */
[----:B------:R-:W-:-:S13]  /*7ba0*/  ELECT P6, URZ, PT ;  /* 0x0000000000ff782f */ /* 0x000fda00038c0000 */
.L_x_334:
[----:B------:R-:W-:Y:S01]  /*7bb0*/  LOP3.LUT R133, R133, 0xfffffffe, RZ, 0xc0, !PT ;  /* 0xfffffffe85857812 */ /* 0x000fe200078ec0ff */
[----:B------:R-:W-:Y:S03]  /*7bc0*/  BSSY.RECONVERGENT B6, `(.L_x_91) ;  /* 0x0000068000067945 */ /* 0x000fe60003800200 */
[----:B----4-:R-:W-:Y:S01]  /*7bd0*/  @P0 LOP3.LUT R133, R133, 0x1, RZ, 0xfc, !PT ;  /* 0x0000000185850812 */ /* 0x010fe200078efcff */
[----:B------:R-:W-:Y:S05]  /*7be0*/  @!P6 BRA `(.L_x_92) ;  /* 0x000000040094e947 */ /* 0x000fea0003800000 */
[----:B------:R-:W-:-:S09]  /*7bf0*/  UISETP.NE.AND UP0, UPT, UR47, URZ, UPT ;  /* 0x000000ff2f00728c */ /* 0x000fd2000bf05270 */
[----:B------:R-:W-:Y:S05]  /*7c00*/  BRA.U !UP0, `(.L_x_93) ;  /* 0x0000000108407547 */ /* 0x000fea000b800000 */
[----:B-1----:R-:W-:Y:S01]  /*7c10*/  MOV R2, 0x0 ;  /* 0x0000000000027802 */ /* 0x002fe20000000f00 */
[----:B------:R-:W3:Y:S01]  /*7c20*/  LDCU.64 UR8, c[0x4][0xc0] ;  /* 0x01001800ff0877ac */ /* 0x000ee20008000a00 */
[----:B------:R-:W-:Y:S02]  /*7c30*/  HFMA2 R12, -RZ, RZ, 0, 5.9604644775390625e-08 ;  /* 0x00000001ff0c7431 */ /* 0x000fe400000001ff */
[----:B------:R-:W-:Y:S01]  /*7c40*/  IMAD.MOV.U32 R8, RZ, RZ, 0x150 ;  /* 0x00000150ff087424 */ /* 0x000fe200078e00ff */
[----:B------:R-:W1:Y:S01]  /*7c50*/  LDCU.64 UR6, c[0x4][0xc8] ;  /* 0x01001900ff0677ac */ /* 0x000e620008000a00 */
[----:B--2---:R-:W2:Y:S01]  /*7c60*/  LDC.64 R2, c[0x4][R2] ;  /* 0x0100000002027b82 */ /* 0x004ea20000000a00 */
        /* <DEDUP_REMOVED lines=10> */
.L_x_93:
[----:B------:R-:W-:Y:S01]  /*7d10*/  IMAD.SHL.U32 R40, R34, 0x8000, RZ ;  /* 0x0000800022287824 */ /* 0x000fe200078e00ff */
[----:B------:R-:W-:Y:S01]  /*7d20*/  R2UR UR4, R32 ;  /* 0x00000000200472ca */ /* 0x000fe200000e0000 */
[----:B------:R-:W-:Y:S01]  /*7d30*/  UMOV UR12, 0x0 ;  /* 0x00000000000c7882 */ /* 0x000fe20000000000 */
[----:B-1----:R-:W-:Y:S01]  /*7d40*/  LOP3.LUT R33, R33, 0xfefffff8, RZ, 0xc0, !PT ;  /* 0xfefffff821217812 */ /* 0x002fe200078ec0ff */
[----:B------:R-:W-:Y:S01]  /*7d50*/  IMAD.WIDE R40, R40, 0x4, RZ ;  /* 0x0000000428287825 */ /* 0x000fe200078e02ff */
[----:B------:R-:W-:Y:S01]  /*7d60*/  R2UR UR6, R30 ;  /* 0x000000001e0672ca */ /* 0x000fe200000e0000 */
[----:B------:R-:W-:Y:S01]  /*7d70*/  UMOV UR13, 0x10000000 ;  /* 0x10000000000d7882 */ /* 0x000fe20000000000 */
[----:B------:R-:W-:Y:S01]  /*7d80*/  R2UR UR7, R31 ;  /* 0x000000001f0772ca */ /* 0x000fe200000e0000 */
[----:B------:R-:W-:Y:S01]  /*7d90*/  UISETP.NE.AND UP0, UPT, UR39, URZ, UPT ;  /* 0x000000ff2700728c */ /* 0x000fe2000bf05270 */
[----:B--2---:R-:W-:Y:S01]  /*7da0*/  SHF.R.U64 R0, R40, 0x3, R41 ;  /* 0x0000000328007819 */ /* 0x004fe20000001229 */
        /* <DEDUP_REMOVED lines=29> */
.L_x_94:
[----:B------:R-:W-:Y:S01]  /*7f80*/  SHF.R.U64 R2, R2, 0x3, R41 ;  /* 0x0000000302027819 */ /* 0x000fe20000001229 */
[----:B------:R-:W-:Y:S01]  /*7f90*/  UPRMT UR9, URZ, 0x5410, UR56 ;  /* 0x00005410ff097896 */ /* 0x000fe20008000038 */
[----:B---3--:R-:W-:Y:S01]  /*7fa0*/  IADD3 R4, P2, PT, R30, 0x80, RZ ;  /* 0x000000801e047810 */ /* 0x008fe20007f5e0ff */
[----:B------:R-:W-:Y:S01]  /*7fb0*/  UPRMT UR13, URZ, 0x5410, UR38 ;  /* 0x00005410ff0d7896 */ /* 0x000fe20008000026 */
[----:B------:R-:W-:Y:S01]  /*7fc0*/  R2UR UR8, R2 ;  /* 0x00000000020872ca */ /* 0x000fe200000e0000 */
[----:B------:R-:W-:Y:S01]  /*7fd0*/  UMOV UR28, 0x0 ;  /* 0x00000000001c7882 */ /* 0x000fe20000000000 */
[----:B------:R-:W-:Y:S01]  /*7fe0*/  IADD3 R3, P1, PT, R30, 0x100, RZ ;  /* 0x000001001e037810 */ /* 0x000fe20007f3e0ff */
[----:B------:R-:W-:Y:S01]  /*7ff0*/  UMOV UR29, 0x10000000 ;  /* 0x10000000001d7882 */ /* 0x000fe20000000000 */
[----:B------:R-:W-:Y:S01]  /*8000*/  R2UR UR12, R26 ;  /* 0x000000001a0c72ca */ /* 0x000fe200000e0000 */
[----:B------:R-:W-:Y:S01]  /*8010*/  UMOV UR21, URZ ;  /* 0x000000ff00157c82 */ /* 0x000fe20008000000 */
[----:B------:R-:W-:Y:S01]  /*8020*/  R2UR UR5, R34 ;  /* 0x00000000220572ca */ /* 0x000fe200000e0000 */
[--C-:B------:R-:W-:Y:S01]  /*8030*/  IMAD.X R2, RZ, RZ, R31.reuse, P1 ;  /* 0x000000ffff027224 */ /* 0x100fe200008e061f */
[----:B------:R-:W-:Y:S01]  /*8040*/  R2UR UR4, R32 ;  /* 0x00000000200472ca */ /* 0x000fe200000e0000 */
[----:B------:R-:W-:Y:S01]  /*8050*/  UMOV UR18, UR50 ;  /* 0x0000003200127c82 */ /* 0x000fe20008000000 */
[----:B------:R-:W-:Y:S01]  /*8060*/  IADD3 R0, P0, PT, R30, 0x180, RZ ;  /* 0x000001801e007810 */ /* 0x000fe20007f1e0ff */
[----:B------:R-:W-:Y:S01]  /*8070*/  UMOV UR10, UR42 ;  /* 0x0000002a000a7c82 */ /* 0x000fe20008000000 */
[----:B------:R-:W-:Y:S01]  /*8080*/  R2UR UR14, R3 ;  /* 0x00000000030e72ca */ /* 0x000fe200000e0000 */
[--C-:B------:R-:W-:Y:S01]  /*8090*/  IMAD.X R3, RZ, RZ, R31.reuse, P2 ;  /* 0x000000ffff037224 */ /* 0x100fe200010e061f */
[----:B------:R-:W-:Y:S01]  /*80a0*/  R2UR UR17, R25 ;  /* 0x00000000191172ca */ /* 0x000fe200000e0000 */
[----:B------:R-:W-:Y:S01]  /*80b0*/  UIADD3 UR8, UPT, UPT, UR37, UR58, UR8 ;  /* 0x0000003a25087290 */ /* 0x000fe2000fffe008 */
[----:B------:R-:W-:Y:S01]  /*80c0*/  R2UR UR22, R0 ;  /* 0x00000000001672ca */ /* 0x000fe200000e0000 */
[----:B------:R-:W-:Y:S01]  /*80d0*/  IMAD.X R0, RZ, RZ, R31, P0 ;  /* 0x000000ffff007224 */ /* 0x000fe200000e061f */
[----:B------:R-:W-:Y:S01]  /*80e0*/  R2UR UR25, R33 ;  /* 0x00000000211972ca */ /* 0x000fe200000e0000 */
[----:B------:R-:W-:Y:S01]  /*80f0*/  UIADD3 UR24, UPT, UPT, UR8, 0x21800, URZ ;  /* 0x0002180008187890 */ /* 0x000fe2000fffe0ff */
[----:B------:R-:W-:Y:S01]  /*8100*/  R2UR UR6, R4 ;  /* 0x00000000040672ca */ /* 0x000fe200000e0000 */
[----:B------:R-:W-:Y:S01]  /*8110*/  ULEA UR19, UR4, UR57, 0x2 ;  /* 0x0000003904137291 */ /* 0x000fe2000f8e10ff */
[----:B------:R-:W-:Y:S01]  /*8120*/  R2UR UR7, R3 ;  /* 0x00000000030772ca */ /* 0x000fe200000e0000 */
[----:B------:R-:W-:Y:S01]  /*8130*/  ULEA UR16, UR5, UR12, 0xb ;  /* 0x0000000c05107291 */ /* 0x000fe2000f8e58ff */
[----:B------:R-:W-:Y:S01]  /*8140*/  R2UR UR26, R17 ;  /* 0x00000000111a72ca */ /* 0x000fe200000e0000 */
[----:B------:R-:W-:Y:S01]  /*8150*/  ULEA UR12, UR4, UR60, 0x2 ;  /* 0x0000003c040c7291 */ /* 0x000fe2000f8e10ff */
[----:B------:R-:W-:Y:S01]  /*8160*/  R2UR UR27, R18 ;  /* 0x00000000121b72ca */ /* 0x000fe200000e0000 */
[----:B------:R-:W-:Y:S01]  /*8170*/  UPRMT UR4, URZ, 0x5410, UR55 ;  /* 0x00005410ff047896 */ /* 0x000fe20008000037 */
[----:B------:R-:W-:Y:S01]  /*8180*/  R2UR UR15, R2 ;  /* 0x00000000020f72ca */ /* 0x000fe200000e0000 */
[----:B------:R-:W-:Y:S01]  /*8190*/  ULEA UR8, UR5, UR17, 0xc ;  /* 0x0000001105087291 */ /* 0x000fe2000f8e60ff */
[----:B------:R-:W-:-:S02]  /*81a0*/  R2UR UR20, R16 ;  /* 0x00000000101472ca */ /* 0x000fc400000e0000 */
[----:B------:R-:W-:Y:S01]  /*81b0*/  R2UR UR23, R0 ;  /* 0x00000000001772ca */ /* 0x000fe200000e0000 */
[----:B------:R-:W-:Y:S01]  /*81c0*/  UMOV UR17, UR25 ;  /* 0x0000001900117c82 */ /* 0x000fe20008000000 */
[----:B------:R-:W-:-:S05]  /*81d0*/  R2UR UR11, R35 ;  /* 0x00000000230b72ca */ /* 0x000fca00000e0000 */
[----:B------:R1:W-:Y:S04]  /*81e0*/  UTMALDG.2D.MULTICAST.2CTA [UR24], [UR6], UR9, desc[UR28] ;  /* 0x00001c18060073b4 */ /* 0x0003e80008209809 */
[----:B------:R2:W-:Y:S01]  /*81f0*/  UTMALDG.4D.MULTICAST.2CTA [UR16], [UR14], UR13, desc[UR28] ;  /* 0x00001c100e0073b4 */ /* 0x0005e2000821980d */
[----:B-1----:R-:W-:Y:S01]  /*8200*/  UMOV UR9, UR25 ;  /* 0x0000001900097c82 */ /* 0x002fe20008000000 */
[----:B--2---:R-:W-:Y:S02]  /*8210*/  UMOV UR13, UR21 ;  /* 0x00000015000d7c82 */ /* 0x004fe40008000000 */
[----:B------:R4:W-:Y:S02]  /*8220*/  UTMALDG.4D.MULTICAST.2CTA [UR8], [UR22], UR4, desc[UR28] ;  /* 0x00001c08160073b4 */ /* 0x0009e40008219804 */
[----:B----4-:R-:W-:Y:S01]  /*8230*/  NOP ;  /* 0x0000000000007918 */ /* 0x010fe20000000000 */
.L_x_92:
[----:B------:R-:W-:Y:S05]  /*8240*/  BSYNC.RECONVERGENT B6 ;  /* 0x0000000000067941 */ /* 0x000fea0003800200 */
.L_x_91:
[----:B------:R-:W-:Y:S01]  /*8250*/  VIADD R32, R32, 0x1 ;  /* 0x0000000120207836 */ /* 0x000fe20000000000 */
[----:B------:R-:W-:-:S04]  /*8260*/  MOV R34, R19 ;  /* 0x0000001300227202 */ /* 0x000fc80000000f00 */
[----:B------:R-:W-:-:S13]  /*8270*/  ISETP.NE.AND P0, PT, R32, R39, PT ;  /* 0x000000272000720c */ /* 0x000fda0003f05270 */
[----:B------:R-:W-:Y:S05]  /*8280*/  @P0 BRA `(.L_x_95) ;  /* 0xfffffff400c40947 */ /* 0x000fea000383ffff */
.L_x_83:
[----:B------:R-:W-:Y:S05]  /*8290*/  BSYNC B7 ;  /* 0x0000000000077941 */ /* 0x000fea0003800000 */
.L_x_82:
[----:B------:R-:W-:-:S13]  /*82a0*/  R2UR UR4, R132 ;  /* 0x00000000840472ca */ /* 0x000fda00000e0000 */
[----:B--2-4-:R-:W-:Y:S01]  /*82b0*/  IMAD.U32 R0, RZ, RZ, UR4 ;  /* 0x00000004ff007e24 */ /* 0x014fe2000f8e00ff */
[----:B------:R-:W-:-:S04]  /*82c0*/  UMOV UR4, 0xffffffff ;  /* 0xffffffff00047882 */ /* 0x000fc80000000000 */
[----:B------:R-:W-:Y:S01]  /*82d0*/  ISETP.NE.AND P0, PT, R0, 0x8, PT ;  /* 0x000000080000780c */ /* 0x000fe20003f05270 */
[----:B------:R-:W-:-:S12]  /*82e0*/  BRA.DIV UR4, `(.L_x_96) ;  /* 0x0000010a04747947 */ /* 0x000fd8000b800000 */
[----:B------:R-:W-:Y:S01]  /*82f0*/  NOP ;  /* 0x0000000000007918 */ /* 0x000fe20000000000 */
.L_x_337:
[----:B------:R-:W-:Y:S05]  /*8300*/  @P0 BRA `(.L_x_97) ;  /* 0x0000000000040947 */ /* 0x000fea0003800000 */
[----:B------:R-:W-:Y:S05]  /*8310*/  BPT.TRAP 0x1 ;  /* 0x000000040000795c */ /* 0x000fea0000300000 */
.L_x_97:
[C---:B---3--:R-:W-:Y:S01]  /*8320*/  LEA R4, R23.reuse, UR37, 0x3 ;  /* 0x0000002517047c11 */ /* 0x048fe2000f8e18ff */
[----:B------:R-:W-:Y:S01]  /*8330*/  BSSY B0, `(.L_x_98) ;  /* 0x0000006000007945 */ /* 0x000fe20003800000 */
[----:B------:R-:W-:Y:S02]  /*8340*/  SHF.L.U32 R3, R22, 0x1f, RZ ;  /* 0x0000001f16037819 */ /* 0x000fe400000006ff */
[----:B-1----:R-:W-:Y:S02]  /*8350*/  MOV R2, UR36 ;  /* 0x0000002400027c02 */ /* 0x002fe40008000f00 */
[----:B------:R-:W1:Y:S03]  /*8360*/  SYNCS.PHASECHK.TRANS64.TRYWAIT P1, [R4+URZ+0x140], R3 ;  /* 0x00014003040075a7 */ /* 0x000e6600080211ff */
[----:B------:R-:W-:Y:S01]  /*8370*/  IMAD R2, R23, 0x14, R2 ;  /* 0x0000001417027824 */ /* 0x000fe200078e0202 */
[----:B-1----:R-:W-:Y:S06]  /*8380*/  @!P1 BRA `(.L_x_99) ;  /* 0x0000010800689947 */ /* 0x002fec0003800000 */
.L_x_338:
[----:B------:R-:W-:Y:S05]  /*8390*/  BSYNC B0 ;  /* 0x0000000000007941 */ /* 0x000fea0003800000 */
.L_x_98:
[----:B------:R2:W3:Y:S04]  /*83a0*/  LDS.U16 R21, [R2+0x12] ;  /* 0x0000120002157984 */ /* 0x0004e80000000400 */
[----:B------:R2:W4:Y:S04]  /*83b0*/  LDS R18, [R2] ;  /* 0x0000000002127984 */ /* 0x0005280000000800 */
[----:B------:R2:W2:Y:S04]  /*83c0*/  LDS R0, [R2+0x4] ;  /* 0x0000040002007984 */ /* 0x0004a80000000800 */
[----:B------:R2:W2:Y:S04]  /*83d0*/  LDS R16, [R2+0x8] ;  /* 0x0000080002107984 */ /* 0x0004a80000000800 */
[----:B-1----:R1:W1:Y:S01]  /*83e0*/  LDS R3, [R2+0xc] ;  /* 0x00000c0002037984 */ /* 0x0022620000000800 */
[----:B------:R-:W-:Y:S01]  /*83f0*/  @!PT LDS RZ, [RZ] ;  /* 0x00000000fffff984 */ /* 0x000fe20000000800 */
[----:B------:R-:W-:Y:S01]  /*8400*/  @!PT LDS RZ, [RZ] ;  /* 0x00000000fffff984 */ /* 0x000fe20000000800 */
[----:B------:R-:W-:Y:S01]  /*8410*/  @!PT LDS RZ, [RZ] ;  /* 0x00000000fffff984 */ /* 0x000fe20000000800 */
[----:B------:R-:W-:Y:S01]  /*8420*/  @!PT LDS RZ, [RZ] ;  /* 0x00000000fffff984 */ /* 0x000fe20000000800 */
[----:B------:R5:W-:Y:S06]  /*8430*/  MEMBAR.ALL.CTA ;  /* 0x0000000000007992 */ /* 0x000bec0000008000 */
[----:B-----5:R-:W1:Y:S01]  /*8440*/  FENCE.VIEW.ASYNC.S ;  /* 0x00000000000073c6 */ /* 0x020e620000000000 */
[----:B------:R-:W-:Y:S05]  /*8450*/  @P0 BRA `(.L_x_100) ;  /* 0x0000000000040947 */ /* 0x000fea0003800000 */
[----:B------:R-:W-:Y:S05]  /*8460*/  BPT.TRAP 0x1 ;  /* 0x000000040000795c */ /* 0x000fea0000300000 */
.L_x_100:
[----:B-12---:R-:W1:Y:S01]  /*8470*/  S2R R2, SR_CgaCtaId ;  /* 0x0000000000027919 */ /* 0x006e620000008800 */
[----:B------:R-:W-:Y:S01]  /*8480*/  ISETP.NE.AND P0, PT, R3, RZ, PT ;  /* 0x000000ff0300720c */ /* 0x000fe20003f05270 */
[----:B------:R-:W-:Y:S01]  /*8490*/  VIADD R23, R23, 0x1 ;  /* 0x0000000117177836 */ /* 0x000fe20000000000 */
[----:B------:R-:W-:Y:S01]  /*84a0*/  PLOP3.LUT P2, PT, PT, PT, PT, 0x80, 0x8 ;  /* 0x000000000008781c */ /* 0x000fe20003f4f070 */
[----:B------:R-:W-:Y:S01]  /*84b0*/  VIADD R5, R4, 0x180 ;  /* 0x0000018004057836 */ /* 0x000fe20000000000 */
[----:B------:R-:W-:Y:S02]  /*84c0*/  LOP3.LUT R133, R133, 0xfffffffb, RZ, 0xc0, !PT ;  /* 0xfffffffb85857812 */ /* 0x000fe400078ec0ff */
[----:B------:R-:W-:-:S04]  /*84d0*/  ISETP.NE.AND P1, PT, R23, 0x8, PT ;  /* 0x000000081700780c */ /* 0x000fc80003f25270 */
[----:B------:R-:W-:Y:S02]  /*84e0*/  SEL R3, RZ, 0x1, P1 ;  /* 0x00000001ff037807 */ /* 0x000fe40000800000 */
[----:B------:R-:W-:Y:S02]  /*84f0*/  SEL R23, R23, RZ, P1 ;  /* 0x000000ff17177207 */ /* 0x000fe40000800000 */
[----:B------:R-:W-:Y:S02]  /*8500*/  LOP3.LUT R22, R22, R3, RZ, 0x3c, !PT ;  /* 0x0000000316167212 */ /* 0x000fe400078e3cff */
[----:B------:R-:W-:Y:S02]  /*8510*/  @P2 LOP3.LUT R133, R133, 0x4, RZ, 0xfc, !PT ;  /* 0x0000000485852812 */ /* 0x000fe400078efcff */
[----:B-1----:R-:W-:-:S04]  /*8520*/  PRMT R2, R2, 0x654, R5 ;  /* 0x0000065402027816 */ /* 0x002fc80000000005 */
[----:B------:R1:W-:Y:S01]  /*8530*/  SYNCS.ARRIVE.TRANS64.RED.A1T0 RZ, [R2+URZ], RZ ;  /* 0x000000ff02ff79a7 */ /* 0x0003e200081004ff */
[----:B------:R-:W-:Y:S05]  /*8540*/  @P0 BRA `(.L_x_101) ;  /* 0xffffffd400c00947 */ /* 0x000fea000383ffff */
[----:B------:R-:W-:Y:S05]  /*8550*/  BSYNC B8 ;  /* 0x0000000000087941 */ /* 0x000fea0003800000 */
.L_x_55:
[----:B-1----:R-:W-:Y:S01]  /*8560*/  IMAD.U32 R2, RZ, RZ, UR37 ;  /* 0x00000025ff027e24 */ /* 0x002fe2000f8e00ff */
[----:B------:R-:W-:Y:S01]  /*8570*/  SHF.L.U32 R0, R24, 0x1f, RZ ;  /* 0x0000001f18007819 */ /* 0x000fe200000006ff */
[----:B------:R-:W-:Y:S01]  /*8580*/  VIADD R5, R19, 0x1 ;  /* 0x0000000113057836 */ /* 0x000fe20000000000 */
[----:B------:R-:W-:Y:S01]  /*8590*/  BSSY B0, `(.L_x_102) ;  /* 0x000000b000007945 */ /* 0x000fe20003800000 */
[----:B------:R-:W-:-:S03]  /*85a0*/  VIADD R2, R2, 0x20 ;  /* 0x0000002002027836 */ /* 0x000fc60000000000 */
[----:B------:R-:W-:Y:S01]  /*85b0*/  ISETP.NE.AND P0, PT, R5, 0x4, PT ;  /* 0x000000040500780c */ /* 0x000fe20003f05270 */
[----:B------:R-:W-:-:S03]  /*85c0*/  IMAD R3, R19, 0x8, R2 ;  /* 0x0000000813037824 */ /* 0x000fc600078e0202 */
[----:B------:R-:W-:Y:S01]  /*85d0*/  SEL R7, RZ, 0x1, P0 ;  /* 0x00000001ff077807 */ /* 0x000fe20000000000 */
[----:B------:R-:W1:Y:S01]  /*85e0*/  SYNCS.PHASECHK.TRANS64.TRYWAIT P1, [R3+URZ], R0 ;  /* 0x00000000030075a7 */ /* 0x000e6200080211ff */
[----:B------:R-:W-:Y:S02]  /*85f0*/  SEL R5, R5, RZ, P0 ;  /* 0x000000ff05057207 */ /* 0x000fe40000000000 */
[----:B------:R-:W-:-:S03]  /*8600*/  LOP3.LUT R24, R24, R7, RZ, 0x3c, !PT ;  /* 0x0000000718187212 */ /* 0x000fc600078e3cff */
[----:B------:R-:W-:Y:S01]  /*8610*/  IMAD R4, R5, 0x8, R2 ;  /* 0x0000000805047824 */ /* 0x000fe200078e0202 */
[----:B------:R-:W-:Y:S01]  /*8620*/  SHF.L.U32 R7, R24, 0x1f, RZ ;  /* 0x0000001f18077819 */ /* 0x000fe200000006ff */
[----:B-1----:R-:W-:Y:S06]  /*8630*/  @!P1 BRA `(.L_x_103) ;  /* 0x0000010400d09947 */ /* 0x002fec0003800000 */
.L_x_339:
[----:B------:R-:W-:Y:S05]  /*8640*/  BSYNC B0 ;  /* 0x0000000000007941 */ /* 0x000fea0003800000 */
.L_x_102:
[----:B------:R-:W2:Y:S01]  /*8650*/  SYNCS.PHASECHK.TRANS64.TRYWAIT P1, [R4+URZ], R7 ;  /* 0x00000007040075a7 */ /* 0x000ea200080211ff */
[----:B-1----:R-:W-:Y:S01]  /*8660*/  VIADD R3, R5, 0x1 ;  /* 0x0000000105037836 */ /* 0x002fe20000000000 */
[----:B------:R-:W-:Y:S04]  /*8670*/  BSSY B0, `(.L_x_104) ;  /* 0x0000008000007945 */ /* 0x000fe80003800000 */
[----:B------:R-:W-:-:S04]  /*8680*/  ISETP.NE.AND P0, PT, R3, 0x4, PT ;  /* 0x000000040300780c */ /* 0x000fc80003f05270 */
[----:B------:R-:W-:Y:S02]  /*8690*/  SEL R5, RZ, 0x1, P0 ;  /* 0x00000001ff057807 */ /* 0x000fe40000000000 */
[----:B------:R-:W-:Y:S02]  /*86a0*/  SEL R3, R3, RZ, P0 ;  /* 0x000000ff03037207 */ /* 0x000fe40000000000 */
[----:B------:R-:W-:-:S03]  /*86b0*/  LOP3.LUT R24, R24, R5, RZ, 0x3c, !PT ;  /* 0x0000000518187212 */ /* 0x000fc600078e3cff */
[----:B------:R-:W-:Y:S01]  /*86c0*/  IMAD R0, R3, 0x8, R2 ;  /* 0x0000000803007824 */ /* 0x000fe200078e0202 */
[----:B------:R-:W-:Y:S01]  /*86d0*/  SHF.L.U32 R5, R24, 0x1f, RZ ;  /* 0x0000001f18057819 */ /* 0x000fe200000006ff */
[----:B--2---:R-:W-:Y:S06]  /*86e0*/  @!P1 BRA `(.L_x_105) ;  /* 0x0000010400b89947 */ /* 0x004fec0003800000 */
.L_x_340:
[----:B------:R-:W-:Y:S05]  /*86f0*/  BSYNC B0 ;  /* 0x0000000000007941 */ /* 0x000fea0003800000 */
.L_x_104:
[----:B------:R-:W2:Y:S01]  /*8700*/  SYNCS.PHASECHK.TRANS64.TRYWAIT P1, [R0+URZ], R5 ;  /* 0x00000005000075a7 */ /* 0x000ea200080211ff */
[----:B------:R-:W-:Y:S01]  /*8710*/  VIADD R3, R3, 0x1 ;  /* 0x0000000103037836 */ /* 0x000fe20000000000 */
[----:B------:R-:W-:Y:S04]  /*8720*/  BSSY B0, `(.L_x_106) ;  /* 0x0000005000007945 */ /* 0x000fe80003800000 */
[----:B------:R-:W-:-:S04]  /*8730*/  ISETP.NE.AND P0, PT, R3, 0x4, PT ;  /* 0x000000040300780c */ /* 0x000fc80003f05270 */
[----:B-1----:R-:W-:Y:S02]  /*8740*/  SEL R7, R3, RZ, P0 ;  /* 0x000000ff03077207 */ /* 0x002fe40000000000 */
[----:B------:R-:W-:Y:S01]  /*8750*/  SEL R3, RZ, 0x1, P0 ;  /* 0x00000001ff037807 */ /* 0x000fe20000000000 */
[----:B--2---:R-:W-:Y:S06]  /*8760*/  @!P1 BRA `(.L_x_107) ;  /* 0x0000010400ac9947 */ /* 0x004fec0003800000 */
.L_x_341:
[----:B------:R-:W-:Y:S05]  /*8770*/  BSYNC B0 ;  /* 0x0000000000007941 */ /* 0x000fea0003800000 */
.L_x_106:
[----:B------:R-:W-:Y:S02]  /*8780*/  LEA R7, R7, R2, 0x3 ;  /* 0x0000000207077211 */ /* 0x000fe400078e18ff */
[----:B------:R-:W-:-:S07]  /*8790*/  LOP3.LUT R3, R24, R3, RZ, 0x3c, !PT ;  /* 0x0000000318037212 */ /* 0x000fce00078e3cff */
.L_x_108:
[----:B-1----:R-:W-:-:S04]  /*87a0*/  SHF.L.U32 R0, R3, 0x1f, RZ ;  /* 0x0000001f03007819 */ /* 0x002fc800000006ff */
[----:B------:R1:W2:Y:S03]  /*87b0*/  SYNCS.PHASECHK.TRANS64.TRYWAIT P0, [R7+URZ], R0 ;  /* 0x00000000070075a7 */ /* 0x0002a600080011ff */
[----:B--2---:R-:W-:Y:S05]  /*87c0*/  @!P0 NANOSLEEP.SYNCS 0x989680 ;  /* 0x009896800000895d */ /* 0x004fea0003900000 */
[----:B------:R-:W2:Y:S02]  /*87d0*/  @!P0 SYNCS.PHASECHK.TRANS64 P0, [R7+URZ], R0 ;  /* 0x00000000070085a7 */ /* 0x000ea400080010ff */
[----:B--2---:R-:W-:Y:S05]  /*87e0*/  @P0 EXIT ;  /* 0x000000000000094d */ /* 0x004fea0003800000 */
[----:B------:R-:W-:Y:S05]  /*87f0*/  BRA `(.L_x_108) ;  /* 0xfffffffc00e87947 */ /* 0x000fea000383ffff */
.L_x_54:
[----:B------:R-:W-:-:S13]  /*8800*/  R2UR UR4, R132 ;  /* 0x00000000840472ca */ /* 0x000fda00000e0000 */
[----:B------:R-:W-:-:S04]  /*8810*/  UISETP.LT.U32.AND UP0, UPT, UR4, 0x9, UPT ;  /* 0x000000090400788c */ /* 0x000fc8000bf01070 */
[----:B------:R-:W-:-:S04]  /*8820*/  USEL UR6, UR4, 0x9, UP0 ;  /* 0x0000000904067887 */ /* 0x000fc80008000000 */
[----:B------:R-:W-:-:S12]  /*8830*/  USHF.L.U32 UR6, UR6, 0x2, URZ ;  /* 0x0000000206067899 */ /* 0x000fd800080006ff */
[----:B------:R-:W2:Y:S02]  /*8840*/  LDCU UR6, c[0x2][UR6] ;  /* 0x00800000060677ac */ /* 0x000ea40008000800 */
[----:B--2---:R-:W-:-:S10]  /*8850*/  USHF.R.S32.HI UR7, URZ, 0x1f, UR6 ;  /* 0x0000001fff077899 */ /* 0x004fd40008011406 */
.L_x_745:
[----:B-1----:R-:W-:Y:S05]  /*8860*/  BRXU UR6 -0x8870                                                                                                                                                                                                                                                                                                                                                                                                                                                                                                                                                                                                                                                                                                                                                                                                                                                                                                                                                                                                                                                                                                                                                                                                                                                                                                                                                                                                                                                                                                                                                                                                                                                                                                                                                                                      (*"BRANCH_TARGETS .L_x_746,.L_x_747,.L_x_754"*) ;  /* 0xffffff7406e47958 */ /* 0x002fea000b83ffff */
.L_x_747:
[----:B------:R-:W-:-:S13]  /*8870*/  R2UR UR4, R132 ;  /* 0x00000000840472ca */ /* 0x000fda00000e0000 */
[----:B------:R-:W-:-:S09]  /*8880*/  UISETP.NE.AND UP0, UPT, UR4, 0x1, UPT ;  /* 0x000000010400788c */ /* 0x000fd2000bf05270 */
[----:B------:R-:W-:Y:S05]  /*8890*/  BRA.U UP0, `(.L_x_109) ;  /* 0x00000039002c7547 */ /* 0x000fea000b800000 */
[----:B------:R-:W-:-:S08]  /*88a0*/  NOP ;  /* 0x0000000000007918 */ /* 0x000fd00000000000 */
[----:B-----5:R-:W1:-:S00]  /*88b0*/  USETMAXREG.DEALLOC.CTAPOOL 0x88 ;  /* 0x00000088000079c8 */ /* 0x020e4000080e0500 */
[----:B------:R-:W2:Y:S01]  /*88c0*/  LDCU.64 UR16, c[0x0][0xfa0] ;  /* 0x0001f400ff1077ac */ /* 0x000ea20008000a00 */
[----:B-1----:R-:W-:Y:S01]  /*88d0*/  HFMA2 R17, -RZ, RZ, 0, 5.9604644775390625e-08 ;  /* 0x00000001ff117431 */ /* 0x002fe200000001ff */
[----:B------:R-:W-:Y:S01]  /*88e0*/  PRMT R18, RZ, 0x7610, R18 ;  /* 0x00007610ff127816 */ /* 0x000fe20000000012 */
[----:B------:R-:W1:Y:S01]  /*88f0*/  LDCU.64 UR4, c[0x0][0xfb8] ;  /* 0x0001f700ff0477ac */ /* 0x000e620008000a00 */
[----:B------:R-:W3:Y:S01]  /*8900*/  LDCU UR6, c[0x0][0xfdc] ;  /* 0x0001fb80ff0677ac */ /* 0x000ee20008000800 */
[----:B------:R-:W4:Y:S01]  /*8910*/  LDCU UR23, c[0x0][0xf80] ;  /* 0x0001f000ff1777ac */ /* 0x000f220008000800 */
[----:B------:R-:W-:Y:S01]  /*8920*/  UMOV UR22, 0xffffffff ;  /* 0xffffffff00167882 */ /* 0x000fe20000000000 */
[----:B------:R-:W-:Y:S01]  /*8930*/  UMOV UR19, URZ ;  /* 0x000000ff00137c82 */ /* 0x000fe20008000000 */
[----:B--2---:R-:W-:-:S04]  /*8940*/  UIADD3 UR18, UP0, UPT, UR16, -0x1, URZ ;  /* 0xffffffff10127890 */ /* 0x004fc8000ff1e0ff */
[----:B------:R-:W-:Y:S02]  /*8950*/  UIADD3.X UR17, UPT, UPT, UR17, -0x1, URZ, UP0, !UPT ;  /* 0xffffffff11117890 */ /* 0x000fe400087fe4ff */
[----:B-1----:R-:W-:Y:S02]  /*8960*/  UIADD3 UR16, UP0, UPT, UR4, -0x1, URZ ;  /* 0xffffffff04107890 */ /* 0x002fe4000ff1e0ff */
[----:B---3--:R-:W-:Y:S02]  /*8970*/  USHF.L.U32 UR22, UR22, UR6, URZ ;  /* 0x0000000616167299 */ /* 0x008fe400080006ff */
[----:B------:R-:W-:Y:S02]  /*8980*/  UIADD3.X UR5, UPT, UPT, UR5, -0x1, URZ, UP0, !UPT ;  /* 0xffffffff05057890 */ /* 0x000fe400087fe4ff */
[----:B----4-:R-:W-:Y:S02]  /*8990*/  UIADD3 UR23, UPT, UPT, UR23, -0x1, URZ ;  /* 0xffffffff17177890 */ /* 0x010fe4000fffe0ff */
[----:B------:R-:W-:-:S12]  /*89a0*/  ULOP3.LUT UR22, URZ, UR22, URZ, 0x33, !UPT ;  /* 0x00000016ff167292 */ /* 0x000fd8000f8e33ff */
.L_x_126:
[----:B-1--4-:R-:W1:Y:S01]  /*89b0*/  LDC.64 R2, c[0x0][0xfd0] ;  /* 0x0003f400ff027b82 */ /* 0x012e620000000a00 */
[----:B------:R-:W-:Y:S01]  /*89c0*/  UIADD3 UR11, UP0, UPT, UR11, UR26, URZ ;  /* 0x0000001a0b0b7290 */ /* 0x000fe2000ff1e0ff */
[----:B------:R-:W-:Y:S01]  /*89d0*/  ISETP.NE.AND P0, PT, RZ, UR29, PT ;  /* 0x0000001dff007c0c */ /* 0x000fe2000bf05270 */
[----:B------:R-:W-:Y:S01]  /*89e0*/  IMAD.MOV.U32 R21, RZ, RZ, -0x1 ;  /* 0xffffffffff157424 */ /* 0x000fe200078e00ff */
[----:B------:R-:W-:Y:S01]  /*89f0*/  PLOP3.LUT P2, PT, PT, PT, PT, 0x80, 0x8 ;  /* 0x000000000008781c */ /* 0x000fe20003f4f070 */
[----:B------:R-:W-:Y:S01]  /*8a00*/  UIADD3.X UR10, UPT, UPT, UR10, UR28, URZ, UP0, !UPT ;  /* 0x0000001c0a0a7290 */ /* 0x000fe200087fe4ff */
[----:B------:R-:W-:-:S05]  /*8a10*/  IMAD.MOV.U32 R19, RZ, RZ, -0x1 ;  /* 0xffffffffff137424 */ /* 0x000fca00078e00ff */
[----:B------:R-:W-:Y:S01]  /*8a20*/  IMAD.U32 R0, RZ, RZ, UR10 ;  /* 0x0000000aff007e24 */ /* 0x000fe2000f8e00ff */
[----:B-1----:R-:W-:Y:S01]  /*8a30*/  ISETP.LE.U32.AND P1, PT, R2, UR11, PT ;  /* 0x0000000b02007c0c */ /* 0x002fe2000bf23070 */
[----:B------:R-:W-:-:S03]  /*8a40*/  IMAD.MOV.U32 R2, RZ, RZ, RZ ;  /* 0x000000ffff027224 */ /* 0x000fc600078e00ff */
[----:B------:R-:W-:Y:S01]  /*8a50*/  ISETP.GE.U32.AND.EX P1, PT, R0, R3, PT, P1 ;  /* 0x000000030000720c */ /* 0x000fe20003f26110 */
[----:B------:R-:W-:Y:S01]  /*8a60*/  IMAD.MOV.U32 R0, RZ, RZ, -0x1 ;  /* 0xffffffffff007424 */ /* 0x000fe200078e00ff */
[----:B------:R-:W-:-:S11]  /*8a70*/  P2R R3, PR, RZ, 0x4 ;  /* 0x00000004ff037803 */ /* 0x000fd60000000000 */
[----:B--23-5:R-:W-:Y:S05]  /*8a80*/  @P1 BRA P0, `(.L_x_110) ;  /* 0x0000001400f81947 */ /* 0x02cfea0000000000 */
[----:B------:R-:W-:Y:S01]  /*8a90*/  IADD3 R20, P1, PT, R14, R5, RZ ;  /* 0x000000050e147210 */ /* 0x000fe20007f3e0ff */
[----:B------:R-:W-:-:S03]  /*8aa0*/  IMAD.U32 R19, RZ, RZ, UR10 ;  /* 0x0000000aff137e24 */ /* 0x000fc6000f8e00ff */
[----:B------:R-:W-:Y:S01]  /*8ab0*/  ISETP.LE.U32.AND P0, PT, R20, UR11, PT ;  /* 0x0000000b14007c0c */ /* 0x000fe2000bf03070 */
[----:B------:R-:W-:-:S05]  /*8ac0*/  IMAD.X R20, R15, 0x1, R4, P1 ;  /* 0x000000010f147824 */ /* 0x000fca00008e0604 */
[----:B------:R-:W-:-:S13]  /*8ad0*/  ISETP.GE.U32.AND.EX P0, PT, R19, R20, PT, P0 ;  /* 0x000000141300720c */ /* 0x000fda0003f06100 */
[----:B------:R-:W-:Y:S05]  /*8ae0*/  @!P0 BRA `(.L_x_111) ;  /* 0x0000001000e48947 */ /* 0x000fea0003800000 */
[----:B------:R-:W1:Y:S01]  /*8af0*/  LDCU UR4, c[0x0][0xfe8] ;  /* 0x0001fd00ff0477ac */ /* 0x000e620008000800 */
[----:B------:R-:W-:Y:S01]  /*8b00*/  IMAD.IADD R11, R6, 0x1, R11 ;  /* 0x00000001060b7824 */ /* 0x000fe200078e020b */
[----:B------:R-:W-:Y:S01]  /*8b10*/  MOV R15, R9 ;  /* 0x00000009000f7202 */ /* 0x000fe20000000f00 */
[----:B------:R-:W-:Y:S01]  /*8b20*/  IMAD.MOV.U32 R20, RZ, RZ, R10 ;  /* 0x000000ffff147224 */ /* 0x000fe200078e000a */
[----:B------:R-:W2:Y:S01]  /*8b30*/  LDCU.64 UR6, c[0x0][0x358] ;  /* 0x00006b00ff0677ac */ /* 0x000ea20008000a00 */
[----:B------:R-:W-:-:S05]  /*8b40*/  VIADD R14, R11, 0x20 ;  /* 0x000000200b0e7836 */ /* 0x000fca0000000000 */
[----:B-1----:R-:W-:-:S13]  /*8b50*/  ISETP.GE.AND P0, PT, R14, UR4, PT ;  /* 0x000000040e007c0c */ /* 0x002fda000bf06270 */
[----:B------:R-:W1:Y:S01]  /*8b60*/  @!P0 LDC.64 R22, c[0x0][0xff0] ;  /* 0x0003fc00ff168b82 */ /* 0x000e620000000a00 */
[----:B------:R-:W-:Y:S01]  /*8b70*/  BSSY.RECONVERGENT B0, `(.L_x_112) ;  /* 0x0000061000007945 */ /* 0x000fe20003800200 */
[----:B------:R-:W-:Y:S01]  /*8b80*/  HFMA2 R19, -RZ, RZ, 0, 0 ;  /* 0x00000000ff137431 */ /* 0x000fe200000001ff */
[----:B------:R-:W-:Y:S01]  /*8b90*/  MOV R14, 0x7fffffff ;  /* 0x7fffffff000e7802 */ /* 0x000fe20000000f00 */
[----:B-1----:R-:W-:-:S05]  /*8ba0*/  @!P0 IMAD.WIDE R22, R11, 0xc, R22 ;  /* 0x0000000c0b168825 */ /* 0x002fca00078e0216 */
[----:B--2---:R1:W5:Y:S04]  /*8bb0*/  @!P0 LDG.E R9, desc[UR6][R22.64+0x180] ;  /* 0x0001800616098981 */ /* 0x004368000c1e1900 */
[----:B------:R1:W5:Y:S01]  /*8bc0*/  @!P0 LDG.E R10, desc[UR6][R22.64+0x184] ;  /* 0x00018406160a8981 */ /* 0x000362000c1e1900 */
[----:B------:R-:W-:-:S13]  /*8bd0*/  ISETP.GE.AND P0, PT, R11, UR4, PT ;  /* 0x000000040b007c0c */ /* 0x000fda000bf06270 */
[----:B------:R-:W-:Y:S05]  /*8be0*/  @P0 BRA `(.L_x_113) ;  /* 0x0000000400640947 */ /* 0x000fea0003800000 */
[----:B------:R-:W-:Y:S01]  /*8bf0*/  IABS R14, R8 ;  /* 0x00000008000e7213 */ /* 0x000fe20000000000 */
[----:B------:R-:W2:Y:S01]  /*8c00*/  LDCU.64 UR20, c[0x0][0xfb0] ;  /* 0x0001f600ff1477ac */ /* 0x000ea20008000a00 */
[----:B------:R-:W-:Y:S02]  /*8c10*/  IABS R13, R7 ;  /* 0x00000007000d7213 */ /* 0x000fe40000000000 */
[----:B------:R-:W3:Y:S01]  /*8c20*/  I2F.RP R26, R14 ;  /* 0x0000000e001a7306 */ /* 0x000ee20000209400 */
[----:B------:R-:W4:Y:S01]  /*8c30*/  LDCU.128 UR12, c[0x0][0xfc0] ;  /* 0x0001f800ff0c77ac */ /* 0x000f220008000c00 */
[C---:B------:R-:W-:Y:S02]  /*8c40*/  IADD3 R19, P2, PT, R15.reuse, UR18, RZ ;  /* 0x000000120f137c10 */ /* 0x040fe4000ff5e0ff */
[----:B-1----:R-:W-:Y:S01]  /*8c50*/  IADD3 R23, P1, PT, R20, UR16, RZ ;  /* 0x0000001014177c10 */ /* 0x002fe2000ff3e0ff */
[----:B------:R-:W1:Y:S01]  /*8c60*/  LDCU.64 UR6, c[0x0][0xfa8] ;  /* 0x0001f500ff0677ac */ /* 0x000e620008000a00 */
[----:B------:R-:W-:-:S02]  /*8c70*/  LEA.HI.X.SX32 R15, R15, UR17, 0x1, P2 ;  /* 0x000000110f0f7c11 */ /* 0x000fc400090f0eff */
[----:B------:R-:W1:Y:S01]  /*8c80*/  I2F.RP R12, R13 ;  /* 0x0000000d000c7306 */ /* 0x000e620000209400 */
[----:B------:R-:W-:Y:S02]  /*8c90*/  LEA.HI.X.SX32 R22, R20, UR5, 0x1, P1 ;  /* 0x0000000514167c11 */ /* 0x000fe400088f0eff */
[----:B--2---:R-:W-:-:S05]  /*8ca0*/  IADD3 R21, P2, PT, R19, UR21, RZ ;  /* 0x0000001513157c10 */ /* 0x004fca000ff5e0ff */
[----:B---3--:R-:W2:Y:S01]  /*8cb0*/  MUFU.RCP R26, R26 ;  /* 0x0000001a001a7308 */ /* 0x008ea20000001000 */
[----:B----4-:R-:W-:Y:S01]  /*8cc0*/  IADD3 R25, P0, PT, R23, UR15, RZ ;  /* 0x0000000f17197c10 */ /* 0x010fe2000ff1e0ff */
[----:B------:R-:W-:Y:S02]  /*8cd0*/  IMAD.X R20, RZ, RZ, R15, P2 ;  /* 0x000000ffff147224 */ /* 0x000fe400010e060f */
[----:B-1----:R-:W-:-:S04]  /*8ce0*/  IMAD.WIDE.U32 R36, R21, UR6, RZ ;  /* 0x0000000615247c25 */ /* 0x002fc8000f8e00ff */
[----:B------:R-:W1:Y:S01]  /*8cf0*/  MUFU.RCP R12, R12 ;  /* 0x0000000c000c7308 */ /* 0x000e620000001000 */
[----:B------:R-:W-:Y:S02]  /*8d00*/  IMAD.X R24, RZ, RZ, R22, P0 ;  /* 0x000000ffff187224 */ /* 0x000fe400000e0616 */
[----:B------:R-:W-:-:S04]  /*8d10*/  IMAD.WIDE.U32 R30, R20, UR6, RZ ;  /* 0x00000006141e7c25 */ /* 0x000fc8000f8e00ff */
[----:B------:R-:W-:-:S04]  /*8d20*/  IMAD.WIDE.U32 R28, R24, UR12, RZ ;  /* 0x0000000c181c7c25 */ /* 0x000fc8000f8e00ff */
[----:B--2---:R-:W-:Y:S02]  /*8d30*/  VIADD R26, R26, 0xffffffe ;  /* 0x0ffffffe1a1a7836 */ /* 0x004fe40000000000 */
[----:B------:R-:W-:Y:S02]  /*8d40*/  IMAD.WIDE.U32 R30, P1, R21, UR7, R30 ;  /* 0x00000007151e7c25 */ /* 0x000fe4000f82001e */
[----:B------:R-:W2:Y:S02]  /*8d50*/  F2I.FTZ.U32.TRUNC.NTZ R27, R26 ;  /* 0x0000001a001b7305 */ /* 0x000ea4000021f000 */
[----:B------:R-:W-:-:S04]  /*8d60*/  IMAD.WIDE.U32 R28, P0, R25, UR13, R28 ;  /* 0x0000000d191c7c25 */ /* 0x000fc8000f80001c */
[----:B-1----:R-:W-:Y:S02]  /*8d70*/  VIADD R12, R12, 0xffffffe ;  /* 0x0ffffffe0c0c7836 */ /* 0x002fe40000000000 */
[----:B------:R-:W-:Y:S01]  /*8d80*/  IMAD.X R35, RZ, RZ, RZ, P1 ;  /* 0x000000ffff237224 */ /* 0x000fe200008e06ff */
[----:B------:R-:W-:Y:S01]  /*8d90*/  IADD3 RZ, P1, PT, R37, R30, RZ ;  /* 0x0000001e25ff7210 */ /* 0x000fe20007f3e0ff */
[----:B------:R-:W-:Y:S02]  /*8da0*/  IMAD.WIDE.U32 R38, R25, UR12, RZ ;  /* 0x0000000c19267c25 */ /* 0x000fe4000f8e00ff */
[----:B------:R-:W1:Y:S02]  /*8db0*/  F2I.FTZ.U32.TRUNC.NTZ R25, R12 ;  /* 0x0000000c00197305 */ /* 0x000e64000021f000 */
[----:B------:R-:W-:Y:S01]  /*8dc0*/  IMAD.X R33, RZ, RZ, RZ, P0 ;  /* 0x000000ffff217224 */ /* 0x000fe200000e06ff */
[----:B------:R-:W-:Y:S01]  /*8dd0*/  ISETP.NE.U32.AND P0, PT, RZ, UR6, PT ;  /* 0x00000006ff007c0c */ /* 0x000fe2000bf05070 */
[----:B------:R-:W-:Y:S01]  /*8de0*/  IMAD.MOV.U32 R34, RZ, RZ, R31 ;  /* 0x000000ffff227224 */ /* 0x000fe200078e001f */
[----:B------:R-:W-:Y:S01]  /*8df0*/  IADD3 RZ, P2, PT, R39, R28, RZ ;  /* 0x0000001c27ff7210 */ /* 0x000fe20007f5e0ff */
[----:B------:R-:W-:Y:S01]  /*8e00*/  IMAD.MOV.U32 R32, RZ, RZ, R29 ;  /* 0x000000ffff207224 */ /* 0x000fe200078e001d */
[----:B------:R-:W-:Y:S01]  /*8e10*/  ISETP.NE.AND.EX P0, PT, RZ, UR7, PT, P0 ;  /* 0x00000007ff007c0c */ /* 0x000fe2000bf05300 */
[----:B------:R-:W-:Y:S01]  /*8e20*/  IMAD.WIDE.U32.X R34, R20, UR7, R34, P1 ;  /* 0x0000000714227c25 */ /* 0x000fe200088e0422 */
[----:B------:R-:W-:-:S03]  /*8e30*/  ISETP.NE.U32.AND P1, PT, RZ, UR12, PT ;  /* 0x0000000cff007c0c */ /* 0x000fc6000bf25070 */
[----:B--2---:R-:W-:Y:S01]  /*8e40*/  IMAD.MOV R21, RZ, RZ, -R27 ;  /* 0x000000ffff157224 */ /* 0x004fe200078e0a1b */
[----:B------:R-:W-:Y:S01]  /*8e50*/  SEL R19, R19, R34, !P0 ;  /* 0x0000002213137207 */ /* 0x000fe20004000000 */
[----:B------:R-:W-:Y:S01]  /*8e60*/  IMAD.WIDE.U32.X R32, R24, UR13, R32, P2 ;  /* 0x0000000d18207c25 */ /* 0x000fe200090e0420 */
[----:B------:R-:W-:Y:S02]  /*8e70*/  ISETP.NE.AND.EX P1, PT, RZ, UR13, PT, P1 ;  /* 0x0000000dff007c0c */ /* 0x000fe4000bf25310 */
[----:B------:R-:W-:Y:S01]  /*8e80*/  SEL R34, R15, R35, !P0 ;  /* 0x000000230f227207 */ /* 0x000fe20004000000 */
[----:B------:R-:W-:Y:S01]  /*8e90*/  IMAD R21, R21, R14, RZ ;  /* 0x0000000e15157224 */ /* 0x000fe200078e02ff */
[----:B------:R-:W-:Y:S01]  /*8ea0*/  SEL R23, R23, R32, !P1 ;  /* 0x0000002017177207 */ /* 0x000fe20004800000 */
[----:B------:R-:W-:Y:S01]  /*8eb0*/  IMAD.MOV.U32 R26, RZ, RZ, RZ ;  /* 0x000000ffff1a7224 */ /* 0x000fe200078e00ff */
[----:B------:R-:W-:Y:S01]  /*8ec0*/  SEL R22, R22, R33, !P1 ;  /* 0x0000002116167207 */ /* 0x000fe20004800000 */
[----:B-1----:R-:W-:Y:S01]  /*8ed0*/  IMAD.MOV R24, RZ, RZ, -R25 ;  /* 0x000000ffff187224 */ /* 0x002fe200078e0a19 */
[----:B------:R-:W-:Y:S01]  /*8ee0*/  SHF.R.U64 R15, R19, UR20, R34 ;  /* 0x00000014130f7c19 */ /* 0x000fe20008001222 */
[----:B------:R-:W-:Y:S01]  /*8ef0*/  IMAD.HI.U32 R21, R27, R21, R26 ;  /* 0x000000151b157227 */ /* 0x000fe200078e001a */
[----:B------:R-:W-:-:S02]  /*8f00*/  SHF.R.U64 R22, R23, UR14, R22 ;  /* 0x0000000e17167c19 */ /* 0x000fc40008001216 */
[----:B------:R-:W-:Y:S01]  /*8f10*/  IADD3 R26, PT, PT, R8, -0x1, R15 ;  /* 0xffffffff081a7810 */ /* 0x000fe20007ffe00f */
[----:B------:R-:W-:Y:S01]  /*8f20*/  IMAD R23, R24, R13, RZ ;  /* 0x0000000d18177224 */ /* 0x000fe200078e02ff */
[----:B------:R-:W-:Y:S01]  /*8f30*/  IABS R19, R8 ;  /* 0x0000000800137213 */ /* 0x000fe20000000000 */
[----:B------:R-:W-:Y:S01]  /*8f40*/  IMAD.MOV.U32 R24, RZ, RZ, RZ ;  /* 0x000000ffff187224 */ /* 0x000fe200078e00ff */
[----:B------:R-:W-:Y:S02]  /*8f50*/  IADD3 R22, PT, PT, R7, -0x1, R22 ;  /* 0xffffffff07167810 */ /* 0x000fe40007ffe016 */
[----:B------:R-:W-:Y:S01]  /*8f60*/  IABS R20, R26 ;  /* 0x0000001a00147213 */ /* 0x000fe20000000000 */
[----:B------:R-:W-:Y:S01]  /*8f70*/  IMAD.HI.U32 R23, R25, R23, R24 ;  /* 0x0000001719177227 */ /* 0x000fe200078e0018 */
[----:B------:R-:W-:Y:S02]  /*8f80*/  IABS R12, R7 ;  /* 0x00000007000c7213 */ /* 0x000fe40000000000 */
[----:B------:R-:W-:Y:S01]  /*8f90*/  IABS R15, R22 ;  /* 0x00000016000f7213 */ /* 0x000fe20000000000 */
[----:B------:R-:W-:Y:S01]  /*8fa0*/  IMAD.MOV R19, RZ, RZ, -R19 ;  /* 0x000000ffff137224 */ /* 0x000fe200078e0a13 */
[----:B------:R-:W-:Y:S01]  /*8fb0*/  ISETP.GE.AND P4, PT, R26, RZ, PT ;  /* 0x000000ff1a00720c */ /* 0x000fe20003f86270 */
[----:B------:R-:W-:Y:S01]  /*8fc0*/  IMAD.HI.U32 R21, R21, R20, RZ ;  /* 0x0000001415157227 */ /* 0x000fe200078e00ff */
[----:B------:R-:W-:-:S03]  /*8fd0*/  ISETP.GE.AND P2, PT, R22, RZ, PT ;  /* 0x000000ff1600720c */ /* 0x000fc60003f46270 */
[----:B------:R-:W-:Y:S02]  /*8fe0*/  IMAD.MOV R12, RZ, RZ, -R12 ;  /* 0x000000ffff0c7224 */ /* 0x000fe400078e0a0c */
[----:B------:R-:W-:-:S04]  /*8ff0*/  IMAD.HI.U32 R23, R23, R15, RZ ;  /* 0x0000000f17177227 */ /* 0x000fc800078e00ff */
[----:B------:R-:W-:Y:S02]  /*9000*/  IMAD R19, R21, R19, R20 ;  /* 0x0000001315137224 */ /* 0x000fe400078e0214 */
[----:B------:R-:W-:Y:S02]  /*9010*/  IMAD R20, R23, R12, R15 ;  /* 0x0000000c17147224 */ /* 0x000fe400078e020f */
[----:B------:R-:W1:Y:S01]  /*9020*/  LDC R12, c[0x0][0xfe0] ;  /* 0x0003f800ff0c7b82 */ /* 0x000e620000000800 */
[----:B------:R-:W-:Y:S02]  /*9030*/  ISETP.GT.U32.AND P1, PT, R14, R19, PT ;  /* 0x000000130e00720c */ /* 0x000fe40003f24070 */
[----:B------:R-:W-:-:S11]  /*9040*/  ISETP.GT.U32.AND P0, PT, R13, R20, PT ;  /* 0x000000140d00720c */ /* 0x000fd60003f04070 */
[----:B------:R-:W-:Y:S01]  /*9050*/  @!P1 IMAD.IADD R19, R19, 0x1, -R14 ;  /* 0x0000000113139824 */ /* 0x000fe200078e0a0e */
[----:B------:R-:W-:Y:S01]  /*9060*/  ISETP.NE.AND P1, PT, RZ, UR9, PT ;  /* 0x00000009ff007c0c */ /* 0x000fe2000bf25270 */
[----:B------:R-:W-:-:S03]  /*9070*/  @!P0 IMAD.IADD R20, R20, 0x1, -R13 ;  /* 0x0000000114148824 */ /* 0x000fc600078e0a0d */
[----:B------:R-:W-:Y:S02]  /*9080*/  ISETP.GT.U32.AND P0, PT, R14, R19, PT ;  /* 0x000000130e00720c */ /* 0x000fe40003f04070 */
[----:B------:R-:W-:-:S11]  /*9090*/  ISETP.GT.U32.AND P3, PT, R13, R20, PT ;  /* 0x000000140d00720c */ /* 0x000fd60003f64070 */
[----:B------:R-:W-:Y:S01]  /*90a0*/  @!P0 IMAD.IADD R19, R19, 0x1, -R14 ;  /* 0x0000000113138824 */ /* 0x000fe200078e0a0e */
[----:B------:R-:W-:Y:S01]  /*90b0*/  ISETP.NE.AND P0, PT, RZ, UR8, PT ;  /* 0x00000008ff007c0c */ /* 0x000fe2000bf05270 */
[----:B------:R-:W-:Y:S02]  /*90c0*/  @!P3 IMAD.IADD R20, R20, 0x1, -R13 ;  /* 0x000000011414b824 */ /* 0x000fe400078e0a0d */
[----:B------:R-:W-:Y:S01]  /*90d0*/  @!P4 IMAD.MOV R19, RZ, RZ, -R19 ;  /* 0x000000ffff13c224 */ /* 0x000fe200078e0a13 */
[----:B------:R-:W-:Y:S01]  /*90e0*/  @!P1 LOP3.LUT R19, RZ, UR9, RZ, 0x33, !PT ;  /* 0x00000009ff139c12 */ /* 0x000fe2000f8e33ff */
[----:B------:R-:W-:-:S04]  /*90f0*/  @!P2 IMAD.MOV R20, RZ, RZ, -R20 ;  /* 0x000000ffff14a224 */ /* 0x000fc800078e0a14 */
[----:B------:R-:W-:-:S04]  /*9100*/  IMAD.IADD R19, R26, 0x1, -R19 ;  /* 0x000000011a137824 */ /* 0x000fc800078e0a13 */
[----:B------:R-:W-:Y:S02]  /*9110*/  @!P0 LOP3.LUT R20, RZ, UR8, RZ, 0x33, !PT ;  /* 0x00000008ff148c12 */ /* 0x000fe4000f8e33ff */
[----:B-1----:R-:W-:-:S03]  /*9120*/  ISETP.NE.AND P0, PT, R12, 0x1, PT ;  /* 0x000000010c00780c */ /* 0x002fc60003f05270 */
[----:B------:R-:W-:-:S04]  /*9130*/  IMAD.IADD R20, R22, 0x1, -R20 ;  /* 0x0000000116147824 */ /* 0x000fc800078e0a14 */
[----:B------:R-:W-:Y:S01]  /*9140*/  IMAD R14, R19, R20, RZ ;  /* 0x00000014130e7224 */ /* 0x000fe200078e02ff */
[----:B------:R-:W-:-:S04]  /*9150*/  SEL R12, R20, R19, !P0 ;  /* 0x00000013140c7207 */ /* 0x000fc80004000000 */
[----:B------:R-:W-:Y:S02]  /*9160*/  SHF.R.S32.HI R19, RZ, 0x1f, R14 ;  /* 0x0000001fff137819 */ /* 0x000fe4000001140e */
[----:B------:R-:W-:Y:S02]  /*9170*/  SHF.R.S32.HI R13, RZ, 0x1f, R12 ;  /* 0x0000001fff0d7819 */ /* 0x000fe4000001140c */
.L_x_113:
[----:B------:R-:W-:Y:S05]  /*9180*/  BSYNC.RECONVERGENT B0 ;  /* 0x0000000000007941 */ /* 0x000fea0003800200 */
.L_x_112:
[----:B------:R-:W2:Y:S01]  /*9190*/  SHFL.UP PT, R15, R14, 0x1, RZ ;  /* 0x042000000e0f7989 */ /* 0x000ea200000e00ff */
[C---:B------:R-:W-:Y:S02]  /*91a0*/  ISETP.NE.AND P2, PT, R6.reuse, RZ, PT ;  /* 0x000000ff0600720c */ /* 0x040fe40003f45270 */
[C---:B------:R-:W-:Y:S01]  /*91b0*/  ISETP.GE.U32.AND P3, PT, R6.reuse, 0x2, PT ;  /* 0x000000020600780c */ /* 0x040fe20003f66070 */
[----:B-1----:R-:W1:Y:S01]  /*91c0*/  SHFL.UP PT, R22, R19, 0x1, RZ ;  /* 0x0420000013167989 */ /* 0x002e6200000e00ff */
[C---:B------:R-:W-:Y:S02]  /*91d0*/  ISETP.GE.U32.AND P4, PT, R6.reuse, 0x4, PT ;  /* 0x000000040600780c */ /* 0x040fe40003f86070 */
[C---:B------:R-:W-:Y:S02]  /*91e0*/  ISETP.GE.U32.AND P5, PT, R6.reuse, 0x8, PT ;  /* 0x000000080600780c */ /* 0x040fe40003fa6070 */
[----:B------:R-:W-:Y:S02]  /*91f0*/  ISETP.GE.U32.AND P6, PT, R6, 0x10, PT ;  /* 0x000000100600780c */ /* 0x000fe40003fc6070 */
[----:B--2---:R-:W-:-:S02]  /*9200*/  SEL R15, R15, RZ, P2 ;  /* 0x000000ff0f0f7207 */ /* 0x004fc40001000000 */
[----:B-1----:R-:W-:Y:S02]  /*9210*/  SEL R22, R22, RZ, P2 ;  /* 0x000000ff16167207 */ /* 0x002fe40001000000 */
[----:B------:R-:W-:-:S05]  /*9220*/  IADD3 R20, P0, PT, R15, R14, RZ ;  /* 0x0000000e0f147210 */ /* 0x000fca0007f1e0ff */
[----:B------:R-:W-:Y:S01]  /*9230*/  IMAD.X R15, R22, 0x1, R19, P0 ;  /* 0x00000001160f7824 */ /* 0x000fe200000e0613 */
[----:B------:R-:W1:Y:S04]  /*9240*/  SHFL.UP PT, R21, R20, 0x2, RZ ;  /* 0x0440000014157989 */ /* 0x000e6800000e00ff */
[----:B------:R-:W2:Y:S01]  /*9250*/  SHFL.UP PT, R22, R15, 0x2, RZ ;  /* 0x044000000f167989 */ /* 0x000ea200000e00ff */
[----:B-1----:R-:W-:-:S04]  /*9260*/  SEL R21, R21, RZ, P3 ;  /* 0x000000ff15157207 */ /* 0x002fc80001800000 */
[----:B------:R-:W-:Y:S02]  /*9270*/  IADD3 R21, P0, PT, R21, R20, RZ ;  /* 0x0000001415157210 */ /* 0x000fe40007f1e0ff */
[----:B--2---:R-:W-:-:S03]  /*9280*/  SEL R22, R22, RZ, P3 ;  /* 0x000000ff16167207 */ /* 0x004fc60001800000 */
[----:B------:R-:W1:Y:S02]  /*9290*/  SHFL.UP PT, R24, R21, 0x4, RZ ;  /* 0x0480000015187989 */ /* 0x000e6400000e00ff */
[----:B------:R-:W-:-:S05]  /*92a0*/  IMAD.X R22, R22, 0x1, R15, P0 ;  /* 0x0000000116167824 */ /* 0x000fca00000e060f */
        /* <DEDUP_REMOVED lines=8> */
[----:B------:R-:W-:Y:S01]  /*9330*/  IADD3 R23, P0, PT, R23, R24, RZ ;  /* 0x0000001817177210 */ /* 0x000fe20007f1e0ff */
[----:B------:R-:W-:Y:S01]  /*9340*/  IMAD.U32 R24, RZ, RZ, UR10 ;  /* 0x0000000aff187e24 */ /* 0x000fe2000f8e00ff */
[----:B--2---:R-:W-:-:S05]  /*9350*/  SEL R20, R20, RZ, P5 ;  /* 0x000000ff14147207 */ /* 0x004fca0002800000 */
[----:B------:R-:W-:Y:S02]  /*9360*/  IMAD.X R25, R20, 0x1, R15, P0 ;  /* 0x0000000114197824 */ /* 0x000fe400000e060f */
[----:B------:R-:W1:Y:S04]  /*9370*/  SHFL.UP PT, R20, R23, 0x10, RZ ;  /* 0x0600000017147989 */ /* 0x000e6800000e00ff */
[----:B------:R-:W2:Y:S01]  /*9380*/  SHFL.UP PT, R21, R25, 0x10, RZ ;  /* 0x0600000019157989 */ /* 0x000ea200000e00ff */
[----:B-1----:R-:W-:-:S04]  /*9390*/  SEL R20, R20, RZ, P6 ;  /* 0x000000ff14147207 */ /* 0x002fc80003000000 */
[----:B------:R-:W-:Y:S02]  /*93a0*/  IADD3 R20, P0, PT, R20, R23, RZ ;  /* 0x0000001714147210 */ /* 0x000fe40007f1e0ff */
[----:B--2---:R-:W-:-:S05]  /*93b0*/  SEL R22, R21, RZ, P6 ;  /* 0x000000ff15167207 */ /* 0x004fca0003000000 */
[----:B------:R-:W-:Y:S01]  /*93c0*/  IMAD.X R15, R22, 0x1, R25, P0 ;  /* 0x00000001160f7824 */ /* 0x000fe200000e0619 */
[----:B------:R-:W-:-:S05]  /*93d0*/  IADD3 R22, P0, PT, R20, R5, RZ ;  /* 0x0000000514167210 */ /* 0x000fca0007f1e0ff */
[----:B------:R-:W-:Y:S01]  /*93e0*/  IMAD.X R21, R15, 0x1, R4, P0 ;  /* 0x000000010f157824 */ /* 0x000fe200000e0604 */
[----:B------:R-:W-:-:S04]  /*93f0*/  ISETP.LE.U32.AND P0, PT, R22, UR11, PT ;  /* 0x0000000b16007c0c */ /* 0x000fc8000bf03070 */
[----:B------:R-:W-:-:S13]  /*9400*/  ISETP.GE.U32.AND.EX P0, PT, R24, R21, PT, P0 ;  /* 0x000000151800720c */ /* 0x000fda0003f06100 */
        /* <DEDUP_REMOVED lines=9> */
.L_x_117:
        /* <DEDUP_REMOVED lines=11> */
[----:B--2---:R-:W-:-:S05]  /*9550*/  @!P0 IMAD.WIDE R24, R11, 0xc, R24 ;  /* 0x0000000c0b188825 */ /* 0x004fca00078e0218 */
[----:B-1----:R3:W5:Y:S04]  /*9560*/  @!P0 LDG.E R9, desc[UR30][R24.64+0x180] ;  /* 0x0001801e18098981 */ /* 0x002768000c1e1900 */
[----:B------:R3:W5:Y:S01]  /*9570*/  @!P0 LDG.E R10, desc[UR30][R24.64+0x184] ;  /* 0x0001841e180a8981 */ /* 0x000762000c1e1900 */
[----:B------:R-:W-:Y:S02]  /*9580*/  ISETP.GE.AND P0, PT, R11, UR4, PT ;  /* 0x000000040b007c0c */ /* 0x000fe4000bf06270 */
[----:B------:R-:W-:-:S11]  /*9590*/  MOV R14, 0x7fffffff ;  /* 0x7fffffff000e7802 */ /* 0x000fd60000000f00 */
[----:B----4-:R-:W-:Y:S05]  /*95a0*/  @P0 BRA `(.L_x_116) ;  /* 0x0000000400500947 */ /* 0x010fea0003800000 */
[----:B------:R-:W-:-:S04]  /*95b0*/  IADD3 R13, P0, PT, R20, UR18, RZ ;  /* 0x00000012140d7c10 */ /* 0x000fc8000ff1e0ff */
[----:B------:R-:W-:Y:S02]  /*95c0*/  LEA.HI.X.SX32 R12, R20, UR17, 0x1, P0 ;  /* 0x00000011140c7c11 */ /* 0x000fe400080f0eff */
[----:B------:R-:W-:-:S04]  /*95d0*/  IADD3 R20, P0, PT, R15, UR16, RZ ;  /* 0x000000100f147c10 */ /* 0x000fc8000ff1e0ff */
[----:B------:R-:W-:Y:S02]  /*95e0*/  LEA.HI.X.SX32 R19, R15, UR5, 0x1, P0 ;  /* 0x000000050f137c11 */ /* 0x000fe400080f0eff */
[----:B------:R-:W-:-:S05]  /*95f0*/  IADD3 R15, P0, PT, R13, UR21, RZ ;  /* 0x000000150d0f7c10 */ /* 0x000fca000ff1e0ff */
[----:B------:R-:W-:Y:S01]  /*9600*/  IMAD.X R14, RZ, RZ, R12, P0 ;  /* 0x000000ffff0e7224 */ /* 0x000fe200000e060c */
[----:B---3--:R-:W-:Y:S01]  /*9610*/  IADD3 R22, P0, PT, R20, UR15, RZ ;  /* 0x0000000f14167c10 */ /* 0x008fe2000ff1e0ff */
        /* <DEDUP_REMOVED lines=28> */
[----:B------:R-:W-:-:S04]  /*97e0*/  SHF.R.U64 R20, R20, UR14, R13 ;  /* 0x0000000e14147c19 */ /* 0x000fc8000800120d */
[----:B------:R-:W-:-:S04]  /*97f0*/  IADD3 R20, PT, PT, R7, -0x1, R20 ;  /* 0xffffffff07147810 */ /* 0x000fc80007ffe014 */
[----:B------:R-:W-:Y:S01]  /*9800*/  IABS R13, R20 ;  /* 0x00000014000d7213 */ /* 0x000fe20000000000 */
[----:B-1----:R-:W1:Y:S02]  /*9810*/  MUFU.RCP R22, R24 ;  /* 0x0000001800167308 */ /* 0x002e640000001000 */
[----:B-1----:R-:W-:-:S06]  /*9820*/  VIADD R22, R22, 0xffffffe ;  /* 0x0ffffffe16167836 */ /* 0x002fcc0000000000 */
[----:B------:R-:W1:Y:S02]  /*9830*/  F2I.FTZ.U32.TRUNC.NTZ R23, R22 ;  /* 0x0000001600177305 */ /* 0x000e64000021f000 */
[----:B-1----:R-:W-:Y:S02]  /*9840*/  IMAD.MOV R12, RZ, RZ, -R23 ;  /* 0x000000ffff0c7224 */ /* 0x002fe400078e0a17 */
[----:B------:R-:W-:Y:S02]  /*9850*/  IMAD.MOV.U32 R22, RZ, RZ, RZ ;  /* 0x000000ffff167224 */ /* 0x000fe400078e00ff */
[----:B------:R-:W-:Y:S01]  /*9860*/  IMAD R15, R12, R19, RZ ;  /* 0x000000130c0f7224 */ /* 0x000fe200078e02ff */
[----:B------:R-:W-:-:S03]  /*9870*/  IABS R12, R8 ;  /* 0x00000008000c7213 */ /* 0x000fc60000000000 */
[----:B------:R-:W-:-:S04]  /*9880*/  IMAD.HI.U32 R15, R23, R15, R22 ;  /* 0x0000000f170f7227 */ /* 0x000fc800078e0016 */
[----:B------:R-:W-:Y:S02]  /*9890*/  IMAD.MOV R12, RZ, RZ, -R12 ;  /* 0x000000ffff0c7224 */ /* 0x000fe400078e0a0c */
[----:B------:R-:W-:-:S04]  /*98a0*/  IMAD.HI.U32 R15, R15, R14, RZ ;  /* 0x0000000e0f0f7227 */ /* 0x000fc800078e00ff */
[----:B------:R-:W-:Y:S01]  /*98b0*/  IMAD R22, R15, R12, R14 ;  /* 0x0000000c0f167224 */ /* 0x000fe200078e020e */
[----:B------:R-:W-:-:S04]  /*98c0*/  IABS R15, R7 ;  /* 0x00000007000f7213 */ /* 0x000fc80000000000 */
        /* <DEDUP_REMOVED lines=34> */
.L_x_116:
[----:B------:R-:W-:Y:S05]  /*9af0*/  BSYNC.RECONVERGENT B0 ;  /* 0x0000000000007941 */ /* 0x000fea0003800200 */
.L_x_115:
[----:B------:R-:W1:Y:S04]  /*9b00*/  SHFL.UP PT, R15, R14, 0x1, RZ ;  /* 0x042000000e0f7989 */ /* 0x000e6800000e00ff */
[----:B---3--:R-:W2:Y:S01]  /*9b10*/  SHFL.UP PT, R22, R19, 0x1, RZ ;  /* 0x0420000013167989 */ /* 0x008ea200000e00ff */
        /* <DEDUP_REMOVED lines=20> */
[----:B------:R-:W-:Y:S01]  /*9c60*/  IADD3 R25, P0, PT, R15, R24, RZ ;  /* 0x000000180f197210 */ /* 0x000fe20007f1e0ff */
[----:B------:R-:W-:-:S04]  /*9c70*/  IMAD.U32 R24, RZ, RZ, UR10 ;  /* 0x0000000aff187e24 */ /* 0x000fc8000f8e00ff */
[----:B------:R-:W-:Y:S02]  /*9c80*/  IMAD.X R26, R20, 0x1, R23, P0 ;  /* 0x00000001141a7824 */ /* 0x000fe400000e0617 */
[----:B------:R-:W1:Y:S04]  /*9c90*/  SHFL.UP PT, R20, R25, 0x10, RZ ;  /* 0x0600000019147989 */ /* 0x000e6800000e00ff */
        /* <DEDUP_REMOVED lines=12> */
.L_x_114:
[----:B------:R-:W1:Y:S01]  /*9d60*/  BREV R21, R23 ;  /* 0x0000001700157301 */ /* 0x000e620000000000 */
[----:B------:R-:W2:Y:S07]  /*9d70*/  LDCU.64 UR6, c[0x0][0x358] ;  /* 0x00006b00ff0677ac */ /* 0x000eae0008000a00 */
[----:B-1----:R-:W1:Y:S02]  /*9d80*/  FLO.U32.SH R21, R21 ;  /* 0x0000001500157300 */ /* 0x002e6400000e0400 */
[----:B-1----:R-:W1:Y:S02]  /*9d90*/  SHFL.IDX PT, R11, R11, R21, 0x1f ;  /* 0x00001f150b0b7589 */ /* 0x002e6400000e0000 */
[----:B-1----:R-:W-:-:S05]  /*9da0*/  IMAD.IADD R22, R6, 0x1, R11 ;  /* 0x0000000106167824 */ /* 0x002fca00078e020b */
[----:B------:R-:W-:-:S13]  /*9db0*/  ISETP.GE.AND P0, PT, R22, UR4, PT ;  /* 0x0000000416007c0c */ /* 0x000fda000bf06270 */
[----:B------:R-:W1:Y:S01]  /*9dc0*/  @!P0 LDC.64 R24, c[0x0][0xff0] ;  /* 0x0003fc00ff188b82 */ /* 0x000e620000000a00 */
[----:B------:R3:W4:Y:S04]  /*9dd0*/  SHFL.IDX PT, R13, R13, R21, 0x1f ;  /* 0x00001f150d0d7589 */ /* 0x00072800000e0000 */
[----:B------:R3:W1:Y:S02]  /*9de0*/  SHFL.IDX PT, R12, R12, R21, 0x1f ;  /* 0x00001f150c0c7589 */ /* 0x00066400000e0000 */
[----:B-1----:R-:W-:-:S05]  /*9df0*/  @!P0 IMAD.WIDE R24, R22, 0xc, R24 ;  /* 0x0000000c16188825 */ /* 0x002fca00078e0218 */
[----:B--2--5:R3:W5:Y:S04]  /*9e00*/  @!P0 LDG.E R9, desc[UR6][R24.64] ;  /* 0x0000000618098981 */ /* 0x024768000c1e1900 */
[----:B------:R3:W5:Y:S01]  /*9e10*/  @!P0 LDG.E R10, desc[UR6][R24.64+0x4] ;  /* 0x00000406180a8981 */ /* 0x000762000c1e1900 */
[----:B------:R-:W-:-:S03]  /*9e20*/  IADD3 R20, P1, P0, R5, R20, -R14 ;  /* 0x0000001405147210 */ /* 0x000fc6000783e80e */
[----:B------:R3:W1:Y:S01]  /*9e30*/  SHFL.IDX PT, R14, R14, R21, 0x1f ;  /* 0x00001f150e0e7589 */ /* 0x00066200000e0000 */
[----:B------:R-:W-:-:S03]  /*9e40*/  IADD3.X R4, PT, PT, R4, R15, ~R19, P1, P0 ;  /* 0x0000000f04047210 */ /* 0x000fc60000fe0c13 */
[----:B------:R3:W2:Y:S04]  /*9e50*/  SHFL.IDX PT, R15, R19, R21, 0x1f ;  /* 0x00001f15130f7589 */ /* 0x0006a800000e0000 */
[----:B------:R3:W1:Y:S04]  /*9e60*/  SHFL.IDX PT, R4, R4, R21, 0x1f ;  /* 0x00001f1504047589 */ /* 0x00066800000e0000 */
[----:B----4-:R3:W1:Y:S02]  /*9e70*/  SHFL.IDX PT, R5, R20, R21, 0x1f ;  /* 0x00001f1514057589 */ /* 0x01066400000e0000 */
.L_x_111:
[----:B------:R-:W4:Y:S01]  /*9e80*/  LDCU UR4, c[0x0][0xfe8] ;  /* 0x0001fd00ff0477ac */ /* 0x000f220008000800 */
[----:B---3--:R-:W-:Y:S01]  /*9e90*/  IMAD.MOV.U32 R21, RZ, RZ, -0x1 ;  /* 0xffffffffff157424 */ /* 0x008fe200078e00ff */
[----:B------:R-:W-:Y:S02]  /*9ea0*/  MOV R19, 0xffffffff ;  /* 0xffffffff00137802 */ /* 0x000fe40000000f00 */
[----:B----4-:R-:W-:-:S13]  /*9eb0*/  ISETP.GE.AND P0, PT, R11, UR4, PT ;  /* 0x000000040b007c0c */ /* 0x010fda000bf06270 */
[----:B------:R-:W-:Y:S05]  /*9ec0*/  @P0 BRA `(.L_x_110) ;  /* 0x0000000000e80947 */ /* 0x000fea0003800000 */
[----:B------:R-:W3:Y:S01]  /*9ed0*/  LDC R19, c[0x0][0xf98] ;  /* 0x0003e600ff137b82 */ /* 0x000ee20000000800 */
[----:B-1----:R-:W-:-:S04]  /*9ee0*/  IADD3 R25, P0, PT, -R5, UR11, RZ ;  /* 0x0000000b05197c10 */ /* 0x002fc8000ff1e1ff */
[----:B------:R-:W-:-:S03]  /*9ef0*/  IADD3.X R22, PT, PT, ~R4, UR10, RZ, P0, !PT ;  /* 0x0000000a04167c10 */ /* 0x000fc600087fe5ff */
[----:B------:R-:W1:Y:S08]  /*9f00*/  LDC R23, c[0x0][0xf88] ;  /* 0x0003e200ff177b82 */ /* 0x000e700000000800 */
[----:B------:R-:W4:Y:S01]  /*9f10*/  LDC R21, c[0x0][0xfdc] ;  /* 0x0003f700ff157b82 */ /* 0x000f220000000800 */
[-CC-:B---3--:R-:W-:Y:S02]  /*9f20*/  SHF.R.U32.HI R24, RZ, R19.reuse, R22.reuse ;  /* 0x00000013ff187219 */ /* 0x188fe40000011616 */
[----:B------:R-:W-:-:S02]  /*9f30*/  SHF.R.U64 R19, R25, R19, R22 ;  /* 0x0000001319137219 */ /* 0x000fc40000001216 */
[-CC-:B-1----:R-:W-:Y:S02]  /*9f40*/  SHF.R.U32.HI R0, RZ, R23.reuse, R24.reuse ;  /* 0x00000017ff007219 */ /* 0x182fe40000011618 */
[-C--:B------:R-:W-:Y:S02]  /*9f50*/  SHF.R.U32.HI R3, RZ, R23.reuse, R13 ;  /* 0x00000017ff037219 */ /* 0x080fe4000001160d */
[----:B------:R-:W-:Y:S02]  /*9f60*/  SHF.R.U64 R24, R19, R23, R24 ;  /* 0x0000001713187219 */ /* 0x000fe40000001218 */
[-CC-:B----4-:R-:W-:Y:S02]  /*9f70*/  SHF.R.U32.HI R20, RZ, R21.reuse, R0.reuse ;  /* 0x00000015ff147219 */ /* 0x190fe40000011600 */
[----:B------:R-:W-:Y:S02]  /*9f80*/  SHF.R.U64 R21, R24, R21, R0 ;  /* 0x0000001518157219 */ /* 0x000fe40000001200 */
[----:B------:R-:W-:-:S04]  /*9f90*/  LOP3.LUT R2, R20, R3, RZ, 0xfc, !PT ;  /* 0x0000000314027212 */ /* 0x000fc800078efcff */
[----:B------:R-:W-:Y:S02]  /*9fa0*/  ISETP.NE.U32.AND P0, PT, R2, RZ, PT ;  /* 0x000000ff0200720c */ /* 0x000fe40003f05070 */
[----:B------:R-:W-:-:S11]  /*9fb0*/  SHF.R.U64 R2, R12, R23, R13 ;  /* 0x000000170c027219 */ /* 0x000fd6000000120d */
[----:B------:R-:W-:Y:S05]  /*9fc0*/  @P0 BRA `(.L_x_118) ;  /* 0x0000000000540947 */ /* 0x000fea0003800000 */
[----:B------:R-:W1:Y:S01]  /*9fd0*/  I2F.U32.RP R20, R2 ;  /* 0x0000000200147306 */ /* 0x000e620000209000 */
[----:B------:R-:W-:Y:S01]  /*9fe0*/  HFMA2 R22, -RZ, RZ, 0, 0 ;  /* 0x00000000ff167431 */ /* 0x000fe200000001ff */
[----:B------:R-:W-:-:S06]  /*9ff0*/  ISETP.NE.U32.AND P0, PT, R2, RZ, PT ;  /* 0x000000ff0200720c */ /* 0x000fcc0003f05070 */
[----:B-1----:R-:W1:Y:S02]  /*a000*/  MUFU.RCP R23, R20 ;  /* 0x0000001400177308 */ /* 0x002e640000001000 */
[----:B-1----:R-:W-:-:S06]  /*a010*/  IADD3 R23, PT, PT, R23, 0xffffffe, RZ ;  /* 0x0ffffffe17177810 */ /* 0x002fcc0007ffe0ff */
[----:B------:R-:W1:Y:S02]  /*a020*/  F2I.FTZ.U32.TRUNC.NTZ R23, R23 ;  /* 0x0000001700177305 */ /* 0x000e64000021f000 */
[----:B-1----:R-:W-:-:S04]  /*a030*/  IMAD.MOV R0, RZ, RZ, -R23 ;  /* 0x000000ffff007224 */ /* 0x002fc800078e0a17 */
        /* <DEDUP_REMOVED lines=14> */
.L_x_118:
[----:B------:R-:W-:Y:S02]  /*a120*/  MOV R0, 0xa140 ;  /* 0x0000a14000007802 */ /* 0x000fe40000000f00 */
[----:B--2--5:R-:W-:Y:S05]  /*a130*/  CALL.REL.NOINC `(.L_x_120) ;  /* 0x000000fc00187944 */ /* 0x024fea0003c00000 */
[----:B------:R-:W-:-:S05]  /*a140*/  IADD3 R0, PT, PT, -R22, RZ, RZ ;  /* 0x000000ff16007210 */ /* 0x000fca0007ffe1ff */
[----:B------:R-:W-:-:S07]  /*a150*/  IMAD R21, R2, R0, R21 ;  /* 0x0000000002157224 */ /* 0x000fce00078e0215 */
.L_x_119:
[----:B------:R-:W1:Y:S01]  /*a160*/  LDC R3, c[0x0][0xfdc] ;  /* 0x0003f700ff037b82 */ /* 0x000e620000000800 */
[----:B------:R-:W-:Y:S02]  /*a170*/  LOP3.LUT R24, R24, UR22, RZ, 0xc0, !PT ;  /* 0x0000001618187c12 */ /* 0x000fe4000f8ec0ff */
[----:B------:R-:W-:Y:S02]  /*a180*/  LOP3.LUT R19, R19, UR23, RZ, 0xc0, !PT ;  /* 0x0000001713137c12 */ /* 0x000fe4000f8ec0ff */
[----:B------:R-:W-:-:S03]  /*a190*/  PLOP3.LUT P1, PT, PT, PT, PT, 0x8, 0x80 ;  /* 0x000000000080781c */ /* 0x000fc60003f2e170 */
[----:B------:R-:W3:Y:S08]  /*a1a0*/  LDC R0, c[0x0][0xf80] ;  /* 0x0003e000ff007b82 */ /* 0x000ef00000000800 */
[----:B------:R-:W4:Y:S08]  /*a1b0*/  LDC R2, c[0x0][0xf90] ;  /* 0x0003e400ff027b82 */ /* 0x000f300000000800 */
[----:B------:R-:W2:Y:S01]  /*a1c0*/  LDC R20, c[0x0][0xfe0] ;  /* 0x0003f800ff147b82 */ /* 0x000ea20000000800 */
[----:B-1----:R-:W-:-:S05]  /*a1d0*/  SHF.L.U32 R3, R22, R3, RZ ;  /* 0x0000000316037219 */ /* 0x002fca00000006ff */
[----:B------:R-:W-:Y:S02]  /*a1e0*/  IMAD.IADD R3, R24, 0x1, R3 ;  /* 0x0000000118037824 */ /* 0x000fe400078e0203 */
[----:B---3--:R-:W-:Y:S02]  /*a1f0*/  IMAD R21, R21, R0, R19 ;  /* 0x0000000015157224 */ /* 0x008fe400078e0213 */
[----:B------:R-:W-:Y:S02]  /*a200*/  IMAD.MOV.U32 R19, RZ, RZ, R11 ;  /* 0x000000ffff137224 */ /* 0x000fe400078e000b */
[----:B----4-:R-:W-:Y:S01]  /*a210*/  IMAD R2, R3, R2, UR24 ;  /* 0x0000001803027e24 */ /* 0x010fe2000f8e0202 */
[----:B------:R-:W-:Y:S02]  /*a220*/  P2R R3, PR, RZ, 0x2 ;  /* 0x00000002ff037803 */ /* 0x000fe40000000000 */
[----:B--2---:R-:W-:-:S04]  /*a230*/  ISETP.NE.AND P0, PT, R20, 0x1, PT ;  /* 0x000000011400780c */ /* 0x004fc80003f05270 */
[----:B------:R-:W-:Y:S02]  /*a240*/  SEL R0, R2, R21, !P0 ;  /* 0x0000001502007207 */ /* 0x000fe40004000000 */
[----:B------:R-:W-:Y:S01]  /*a250*/  SEL R21, R21, R2, !P0 ;  /* 0x0000000215157207 */ /* 0x000fe20004000000 */
[----:B------:R-:W-:Y:S02]  /*a260*/  IMAD.MOV.U32 R2, RZ, RZ, 0x1 ;  /* 0x00000001ff027424 */ /* 0x000fe400078e00ff */
.L_x_110:
[----:B------:R-:W-:-:S13]  /*a270*/  R2UR UR4, R132 ;  /* 0x00000000840472ca */ /* 0x000fda00000e0000 */
[----:B------:R-:W-:-:S09]  /*a280*/  UISETP.NE.AND UP0, UPT, UR4, 0x1, UPT ;  /* 0x000000010400788c */ /* 0x000fd2000bf05270 */
[----:B------:R-:W-:Y:S05]  /*a290*/  BRA.U !UP0, `(.L_x_121) ;  /* 0x0000000108047547 */ /* 0x000fea000b800000 */
[----:B------:R-:W-:Y:S05]  /*a2a0*/  BPT.TRAP 0x1 ;  /* 0x000000040000795c */ /* 0x000fea0000300000 */
.L_x_121:
[----:B------:R-:W3:Y:S01]  /*a2b0*/  S2UR UR6, SR_CgaCtaId ;  /* 0x00000000000679c3 */ /* 0x000ee20000008800 */
[----:B------:R-:W-:Y:S01]  /*a2c0*/  UMOV UR4, 0x400 ;  /* 0x0000040000047882 */ /* 0x000fe20000000000 */
[----:B------:R-:W-:Y:S02]  /*a2d0*/  SHF.L.U32 R20, R17, 0x1f, RZ ;  /* 0x0000001f11147819 */ /* 0x000fe400000006ff */
[----:B------:R-:W-:Y:S01]  /*a2e0*/  ISETP.NE.AND P0, PT, R16, R19, PT ;  /* 0x000000131000720c */ /* 0x000fe20003f05270 */
[----:B------:R-:W-:Y:S01]  /*a2f0*/  VIADD R16, R18, 0x1 ;  /* 0x0000000112107836 */ /* 0x000fe20000000000 */
[----:B---3--:R-:W-:-:S04]  /*a300*/  ULEA UR6, UR6, UR4, 0x18 ;  /* 0x0000000406067291 */ /* 0x008fc8000f8ec0ff */
[----:B------:R-:W-:-:S09]  /*a310*/  ULEA UR6, UR19, UR6, 0x3 ;  /* 0x0000000613067291 */ /* 0x000fd2000f8e18ff */
[----:B------:R-:W3:Y:S02]  /*a320*/  SYNCS.PHASECHK.TRANS64.TRYWAIT P1, [UR6+0xd0], R20 ;  /* 0x0000d014ff0075a7 */ /* 0x000ee40008021106 */
[----:B---3--:R-:W-:Y:S05]  /*a330*/  @!P1 BRA `(.L_x_122) ;  /* 0x000000e800cc9947 */ /* 0x008fea0003800000 */
.L_x_343:
[----:B------:R-:W-:Y:S01]  /*a340*/  ELECT P1, URZ, PT ;  /* 0x0000000000ff782f */ /* 0x000fe20003820000 */
[----:B------:R-:W-:Y:S01]  /*a350*/  @!P0 IMAD.MOV R16, RZ, RZ, R18 ;  /* 0x000000ffff108224 */ /* 0x000fe200078e0212 */
[----:B------:R-:W-:Y:S01]  /*a360*/  BSSY.RECONVERGENT B0, `(.L_x_123) ;  /* 0x0000017000007945 */ /* 0x000fe20003800200 */
[----:B------:R-:W-:-:S03]  /*a370*/  ISETP.NE.AND P2, PT, R3, RZ, PT ;  /* 0x000000ff0300720c */ /* 0x000fc60003f45270 */
[----:B------:R-:W-:-:S07]  /*a380*/  PRMT R18, R16, 0x7610, R18 ;  /* 0x0000761010127816 */ /* 0x000fce0000000012 */
[----:B------:R-:W-:Y:S05]  /*a390*/  @!P1 BRA `(.L_x_124) ;  /* 0x00000000004c9947 */ /* 0x000fea0003800000 */
[----:B------:R-:W-:Y:S01]  /*a3a0*/  PLOP3.LUT P0, PT, P0, P2, PT, 0x20, 0x2 ;  /* 0x000000000002781c */ /* 0x000fe20000704470 */
[----:B------:R-:W-:Y:S01]  /*a3b0*/  UIMAD UR4, UR19, 0x14, UR36 ;  /* 0x00000014130478a4 */ /* 0x000fe2000f8e0224 */
[----:B------:R-:W-:Y:S02]  /*a3c0*/  SEL R3, R18, RZ, !P2 ;  /* 0x000000ff12037207 */ /* 0x000fe40005000000 */
[----:B------:R-:W-:-:S04]  /*a3d0*/  SEL R16, RZ, 0x1, !P0 ;  /* 0x00000001ff107807 */ /* 0x000fc80004000000 */
[----:B------:R-:W-:Y:S02]  /*a3e0*/  PRMT R3, R16, 0x5410, R3 ;  /* 0x0000541010037816 */ /* 0x000fe40000000003 */
[----:B------:R4:W-:Y:S04]  /*a3f0*/  STS [UR4], R0 ;  /* 0x00000000ff007988 */ /* 0x0009e80008000804 */
[----:B------:R4:W-:Y:S04]  /*a400*/  STS [UR4+0x4], R21 ;  /* 0x00000415ff007988 */ /* 0x0009e80008000804 */
[----:B------:R4:W-:Y:S04]  /*a410*/  STS [UR4+0xc], R2 ;  /* 0x00000c02ff007988 */ /* 0x0009e80008000804 */
[----:B------:R4:W-:Y:S04]  /*a420*/  STS [UR4+0x10], R3 ;  /* 0x00001003ff007988 */ /* 0x0009e80008000804 */
[----:B------:R4:W-:Y:S01]  /*a430*/  STS [UR4+0x8], R19 ;  /* 0x00000813ff007988 */ /* 0x0009e20008000804 */
[----:B------:R-:W-:Y:S01]  /*a440*/  @!PT LDS RZ, [RZ] ;  /* 0x00000000fffff984 */ /* 0x000fe20000000800 */
[----:B------:R-:W-:Y:S01]  /*a450*/  @!PT LDS RZ, [RZ] ;  /* 0x00000000fffff984 */ /* 0x000fe20000000800 */
[----:B------:R-:W-:Y:S01]  /*a460*/  @!PT LDS RZ, [RZ] ;  /* 0x00000000fffff984 */ /* 0x000fe20000000800 */
[----:B------:R-:W-:Y:S01]  /*a470*/  @!PT LDS RZ, [RZ] ;  /* 0x00000000fffff984 */ /* 0x000fe20000000800 */
[----:B------:R1:W-:Y:S06]  /*a480*/  MEMBAR.ALL.CTA ;  /* 0x0000000000007992 */ /* 0x0003ec0000008000 */
[----:B-1----:R-:W1:Y:S01]  /*a490*/  FENCE.VIEW.ASYNC.S ;  /* 0x00000000000073c6 */ /* 0x002e620000000000 */
[----:B------:R-:W-:Y:S05]  /*a4a0*/  BRA.U !UP0, `(.L_x_125) ;  /* 0x0000000108047547 */ /* 0x000fea000b800000 */
[----:B------:R-:W-:Y:S05]  /*a4b0*/  BPT.TRAP 0x1 ;  /* 0x000000040000795c */ /* 0x000fea0000300000 */
.L_x_125:
[----:B-1----:R-:W-:Y:S01]  /*a4c0*/  SYNCS.ARRIVE.TRANS64.A1T0 RZ, [UR6+0x90], RZ ;  /* 0x000090ffffff79a7 */ /* 0x002fe20008100006 */
.L_x_124:
[----:B------:R-:W-:Y:S05]  /*a4d0*/  BSYNC.RECONVERGENT B0 ;  /* 0x0000000000007941 */ /* 0x000fea0003800200 */
.L_x_123:
[----:B------:R-:W-:Y:S01]  /*a4e0*/  UIADD3 UR4, UPT, UPT, UR19, 0x1, URZ ;  /* 0x0000000113047890 */ /* 0x000fe2000fffe0ff */
[----:B------:R-:W-:-:S03]  /*a4f0*/  MOV R16, R19 ;  /* 0x0000001300107202 */ /* 0x000fc60000000f00 */
[----:B------:R-:W-:-:S04]  /*a500*/  UISETP.NE.AND UP0, UPT, UR4, 0x8, UPT ;  /* 0x000000080400788c */ /* 0x000fc8000bf05270 */
[----:B------:R-:W-:Y:S02]  /*a510*/  USEL UR6, URZ, 0x1, UP0 ;  /* 0x00000001ff067887 */ /* 0x000fe40008000000 */
[----:B------:R-:W-:-:S04]  /*a520*/  USEL UR19, UR4, URZ, UP0 ;  /* 0x000000ff04137287 */ /* 0x000fc80008000000 */
[----:B------:R-:W-:Y:S01]  /*a530*/  LOP3.LUT R17, R17, UR6, RZ, 0x3c, !PT ;  /* 0x0000000611117c12 */ /* 0x000fe2000f8e3cff */
[----:B------:R-:W-:Y:S07]  /*a540*/  @!P2 BRA `(.L_x_126) ;  /* 0xffffffe40018a947 */ /* 0x000fee000383ffff */
[----:B------:R-:W-:Y:S01]  /*a550*/  HFMA2 R16, -RZ, RZ, 0, 0 ;  /* 0x00000000ff107431 */ /* 0x000fe200000001ff */
[----:B------:R-:W-:Y:S02]  /*a560*/  PRMT R18, RZ, 0x7610, R18 ;  /* 0x00007610ff127816 */ /* 0x000fe40000000012 */
.L_x_142:
[----:B----4-:R-:W4:Y:S01]  /*a570*/  LDC.64 R2, c[0x0][0xfd0] ;  /* 0x0003f400ff027b82 */ /* 0x010f220000000a00 */
[----:B------:R-:W-:Y:S01]  /*a580*/  UIADD3 UR11, UP0, UPT, UR11, UR26, URZ ;  /* 0x0000001a0b0b7290 */ /* 0x000fe2000ff1e0ff */
[----:B------:R-:W-:Y:S01]  /*a590*/  ISETP.NE.AND P0, PT, RZ, UR29, PT ;  /* 0x0000001dff007c0c */ /* 0x000fe2000bf05270 */
[----:B------:R-:W-:Y:S01]  /*a5a0*/  IMAD.MOV.U32 R21, RZ, RZ, -0x1 ;  /* 0xffffffffff157424 */ /* 0x000fe200078e00ff */
[----:B------:R-:W-:Y:S01]  /*a5b0*/  PLOP3.LUT P2, PT, PT, PT, PT, 0x80, 0x8 ;  /* 0x000000000008781c */ /* 0x000fe20003f4f070 */
[----:B------:R-:W-:Y:S01]  /*a5c0*/  UIADD3.X UR10, UPT, UPT, UR10, UR28, URZ, UP0, !UPT ;  /* 0x0000001c0a0a7290 */ /* 0x000fe200087fe4ff */
[----:B------:R-:W-:-:S05]  /*a5d0*/  IMAD.MOV.U32 R22, RZ, RZ, -0x1 ;  /* 0xffffffffff167424 */ /* 0x000fca00078e00ff */
[----:B------:R-:W-:Y:S01]  /*a5e0*/  IMAD.U32 R0, RZ, RZ, UR10 ;  /* 0x0000000aff007e24 */ /* 0x000fe2000f8e00ff */
[----:B----4-:R-:W-:Y:S01]  /*a5f0*/  ISETP.LE.U32.AND P1, PT, R2, UR11, PT ;  /* 0x0000000b02007c0c */ /* 0x010fe2000bf23070 */
[----:B------:R-:W-:-:S03]  /*a600*/  IMAD.MOV.U32 R2, RZ, RZ, RZ ;  /* 0x000000ffff027224 */ /* 0x000fc600078e00ff */
[----:B------:R-:W-:Y:S01]  /*a610*/  ISETP.GE.U32.AND.EX P1, PT, R0, R3, PT, P1 ;  /* 0x000000030000720c */ /* 0x000fe20003f26110 */
[----:B------:R-:W-:Y:S01]  /*a620*/  IMAD.MOV.U32 R0, RZ, RZ, -0x1 ;  /* 0xffffffffff007424 */ /* 0x000fe200078e00ff */
[----:B------:R-:W-:-:S11]  /*a630*/  P2R R3, PR, RZ, 0x4 ;  /* 0x00000004ff037803 */ /* 0x000fd60000000000 */
[----:B------:R-:W-:Y:S05]  /*a640*/  @P1 BRA P0, `(.L_x_127) ;  /* 0x0000001400f81947 */ /* 0x000fea0000000000 */
[----:B-1----:R-:W-:Y:S01]  /*a650*/  IADD3 R21, P1, PT, R14, R5, RZ ;  /* 0x000000050e157210 */ /* 0x002fe20007f3e0ff */
[----:B---3--:R-:W-:-:S03]  /*a660*/  IMAD.U32 R20, RZ, RZ, UR10 ;  /* 0x0000000aff147e24 */ /* 0x008fc6000f8e00ff */
[----:B------:R-:W-:Y:S01]  /*a670*/  ISETP.LE.U32.AND P0, PT, R21, UR11, PT ;  /* 0x0000000b15007c0c */ /* 0x000fe2000bf03070 */
[----:B--2---:R-:W-:-:S05]  /*a680*/  IMAD.X R21, R15, 0x1, R4, P1 ;  /* 0x000000010f157824 */ /* 0x004fca00008e0604 */
[----:B------:R-:W-:-:S13]  /*a690*/  ISETP.GE.U32.AND.EX P0, PT, R20, R21, PT, P0 ;  /* 0x000000151400720c */ /* 0x000fda0003f06100 */
[----:B------:R-:W-:Y:S05]  /*a6a0*/  @!P0 BRA `(.L_x_128) ;  /* 0x0000001000e48947 */ /* 0x000fea0003800000 */
[----:B------:R-:W1:Y:S01]  /*a6b0*/  LDCU UR4, c[0x0][0xfe8] ;  /* 0x0001fd00ff0477ac */ /* 0x000e620008000800 */
[----:B------:R-:W-:Y:S01]  /*a6c0*/  IMAD.IADD R11, R6, 0x1, R11 ;  /* 0x00000001060b7824 */ /* 0x000fe200078e020b */
[----:B-----5:R-:W-:Y:S01]  /*a6d0*/  MOV R15, R9 ;  /* 0x00000009000f7202 */ /* 0x020fe20000000f00 */
        /* <DEDUP_REMOVED lines=18> */
[----:B------:R-:W-:Y:S02]  /*a800*/  IADD3 R20, P2, PT, R15, UR18, RZ ;  /* 0x000000120f147c10 */ /* 0x000fe4000ff5e0ff */
        /* <DEDUP_REMOVED lines=13> */
[----:B--2---:R-:W-:Y:S02]  /*a8e0*/  VIADD R27, R27, 0xffffffe ;  /* 0x0ffffffe1b1b7836 */ /* 0x004fe40000000000 */
[----:B------:R-:W-:-:S04]  /*a8f0*/  IMAD.WIDE.U32 R28, R25, UR12, RZ ;  /* 0x0000000c191c7c25 */ /* 0x000fc8000f8e00ff */
[----:B------:R-:W2:Y:S01]  /*a900*/  F2I.FTZ.U32.TRUNC.NTZ R27, R27 ;  /* 0x0000001b001b7305 */ /* 0x000ea2000021f000 */
[----:B------:R-:W-:-:S04]  /*a910*/  IMAD.WIDE.U32 R30, P1, R22, UR7, R30 ;  /* 0x00000007161e7c25 */ /* 0x000fc8000f82001e */
[----:B------:R-:W-:-:S04]  /*a920*/  IMAD.WIDE.U32 R28, P0, R26, UR13, R28 ;  /* 0x0000000d1a1c7c25 */ /* 0x000fc8000f80001c */
[----:B-1----:R-:W-:Y:S02]  /*a930*/  VIADD R12, R12, 0xffffffe ;  /* 0x0ffffffe0c0c7836 */ /* 0x002fe40000000000 */
[----:B------:R-:W-:-:S04]  /*a940*/  IMAD.WIDE.U32 R38, R26, UR12, RZ ;  /* 0x0000000c1a267c25 */ /* 0x000fc8000f8e00ff */
[----:B------:R-:W-:Y:S01]  /*a950*/  IMAD.X R35, RZ, RZ, RZ, P1 ;  /* 0x000000ffff237224 */ /* 0x000fe200008e06ff */
[----:B------:R-:W-:Y:S01]  /*a960*/  IADD3 RZ, P1, PT, R37, R30, RZ ;  /* 0x0000001e25ff7210 */ /* 0x000fe20007f3e0ff */
[----:B------:R-:W-:Y:S01]  /*a970*/  IMAD.X R33, RZ, RZ, RZ, P0 ;  /* 0x000000ffff217224 */ /* 0x000fe200000e06ff */
[----:B------:R-:W-:Y:S01]  /*a980*/  ISETP.NE.U32.AND P0, PT, RZ, UR6, PT ;  /* 0x00000006ff007c0c */ /* 0x000fe2000bf05070 */
[----:B------:R-:W-:Y:S01]  /*a990*/  IMAD.MOV.U32 R34, RZ, RZ, R31 ;  /* 0x000000ffff227224 */ /* 0x000fe200078e001f */
[----:B------:R-:W-:Y:S01]  /*a9a0*/  IADD3 RZ, P2, PT, R39, R28, RZ ;  /* 0x0000001c27ff7210 */ /* 0x000fe20007f5e0ff */
[----:B------:R-:W-:Y:S01]  /*a9b0*/  IMAD.MOV.U32 R32, RZ, RZ, R29 ;  /* 0x000000ffff207224 */ /* 0x000fe200078e001d */
[----:B------:R-:W-:Y:S01]  /*a9c0*/  ISETP.NE.AND.EX P0, PT, RZ, UR7, PT, P0 ;  /* 0x00000007ff007c0c */ /* 0x000fe2000bf05300 */
[----:B------:R-:W1:Y:S01]  /*a9d0*/  F2I.FTZ.U32.TRUNC.NTZ R29, R12 ;  /* 0x0000000c001d7305 */ /* 0x000e62000021f000 */
[----:B------:R-:W-:Y:S01]  /*a9e0*/  IMAD.WIDE.U32.X R34, R21, UR7, R34, P1 ;  /* 0x0000000715227c25 */ /* 0x000fe200088e0422 */
[----:B------:R-:W-:-:S03]  /*a9f0*/  ISETP.NE.U32.AND P1, PT, RZ, UR12, PT ;  /* 0x0000000cff007c0c */ /* 0x000fc6000bf25070 */
[----:B--2---:R-:W-:Y:S01]  /*aa00*/  IMAD.MOV R22, RZ, RZ, -R27 ;  /* 0x000000ffff167224 */ /* 0x004fe200078e0a1b */
[----:B------:R-:W-:Y:S01]  /*aa10*/  ISETP.NE.AND.EX P1, PT, RZ, UR13, PT, P1 ;  /* 0x0000000dff007c0c */ /* 0x000fe2000bf25310 */
[----:B------:R-:W-:Y:S01]  /*aa20*/  IMAD.WIDE.U32.X R32, R25, UR13, R32, P2 ;  /* 0x0000000d19207c25 */ /* 0x000fe200090e0420 */
[----:B------:R-:W-:Y:S02]  /*aa30*/  SEL R20, R20, R34, !P0 ;  /* 0x0000002214147207 */ /* 0x000fe40004000000 */
[----:B------:R-:W-:Y:S01]  /*aa40*/  SEL R15, R15, R35, !P0 ;  /* 0x000000230f0f7207 */ /* 0x000fe20004000000 */
[----:B------:R-:W-:Y:S01]  /*aa50*/  IMAD R21, R22, R14, RZ ;  /* 0x0000000e16157224 */ /* 0x000fe200078e02ff */
[----:B------:R-:W-:Y:S01]  /*aa60*/  SEL R24, R24, R32, !P1 ;  /* 0x0000002018187207 */ /* 0x000fe20004800000 */
[----:B------:R-:W-:Y:S01]  /*aa70*/  IMAD.MOV.U32 R26, RZ, RZ, RZ ;  /* 0x000000ffff1a7224 */ /* 0x000fe200078e00ff */
[----:B------:R-:W-:Y:S01]  /*aa80*/  SEL R23, R23, R33, !P1 ;  /* 0x0000002117177207 */ /* 0x000fe20004800000 */
[----:B------:R-:W-:Y:S01]  /*aa90*/  IMAD.MOV.U32 R28, RZ, RZ, RZ ;  /* 0x000000ffff1c7224 */ /* 0x000fe200078e00ff */
[----:B------:R-:W-:Y:S01]  /*aaa0*/  SHF.R.U64 R15, R20, UR20, R15 ;  /* 0x00000014140f7c19 */ /* 0x000fe2000800120f */
[----:B------:R-:W-:Y:S01]  /*aab0*/  IMAD.HI.U32 R21, R27, R21, R26 ;  /* 0x000000151b157227 */ /* 0x000fe200078e001a */
[----:B------:R-:W-:-:S02]  /*aac0*/  SHF.R.U64 R24, R24, UR14, R23 ;  /* 0x0000000e18187c19 */ /* 0x000fc40008001217 */
[----:B------:R-:W-:Y:S01]  /*aad0*/  IADD3 R25, PT, PT, R8, -0x1, R15 ;  /* 0xffffffff08197810 */ /* 0x000fe20007ffe00f */
[--C-:B-1----:R-:W-:Y:S01]  /*aae0*/  IMAD.MOV R26, RZ, RZ, -R29.reuse ;  /* 0x000000ffff1a7224 */ /* 0x102fe200078e0a1d */
[----:B------:R-:W-:Y:S02]  /*aaf0*/  IABS R20, R8 ;  /* 0x0000000800147213 */ /* 0x000fe40000000000 */
[----:B------:R-:W-:Y:S01]  /*ab00*/  IADD3 R24, PT, PT, R7, -0x1, R24 ;  /* 0xffffffff07187810 */ /* 0x000fe20007ffe018 */
[----:B------:R-:W-:Y:S01]  /*ab10*/  IMAD R23, R26, R13, RZ ;  /* 0x0000000d1a177224 */ /* 0x000fe200078e02ff */
[----:B------:R-:W-:Y:S01]  /*ab20*/  IABS R22, R25 ;  /* 0x0000001900167213 */ /* 0x000fe20000000000 */
[----:B------:R-:W-:Y:S01]  /*ab30*/  IMAD.MOV R20, RZ, RZ, -R20 ;  /* 0x000000ffff147224 */ /* 0x000fe200078e0a14 */
[----:B------:R-:W-:Y:S01]  /*ab40*/  IABS R12, R7 ;  /* 0x00000007000c7213 */ /* 0x000fe20000000000 */
[----:B------:R-:W-:Y:S01]  /*ab50*/  IMAD.HI.U32 R23, R29, R23, R28 ;  /* 0x000000171d177227 */ /* 0x000fe200078e001c */
[----:B------:R-:W-:-:S02]  /*ab60*/  IABS R15, R24 ;  /* 0x00000018000f7213 */ /* 0x000fc40000000000 */
        /* <DEDUP_REMOVED lines=29> */
.L_x_130:
[----:B------:R-:W-:Y:S05]  /*ad40*/  BSYNC.RECONVERGENT B0 ;  /* 0x0000000000007941 */ /* 0x000fea0003800200 */
.L_x_129:
        /* <DEDUP_REMOVED lines=16> */
[----:B-1----:R-:W1:Y:S02]  /*ae50*/  SHFL.UP PT, R24, R21, 0x4, RZ ;  /* 0x0480000015187989 */ /* 0x002e6400000e00ff */
        /* <DEDUP_REMOVED lines=32> */
.L_x_134:
        /* <DEDUP_REMOVED lines=19> */
[----:B---3--:R-:W-:-:S04]  /*b190*/  IADD3 R21, P0, PT, R15, UR16, RZ ;  /* 0x000000100f157c10 */ /* 0x008fc8000ff1e0ff */
        /* <DEDUP_REMOVED lines=13> */
[----:B------:R-:W-:Y:S02]  /*b270*/  IMAD.MOV.U32 R28, RZ, RZ, R31 ;  /* 0x000000ffff1c7224 */ /* 0x000fe400078e001f */
[----:B------:R-:W-:Y:S02]  /*b280*/  IMAD.MOV.U32 R24, RZ, RZ, R27 ;  /* 0x000000ffff187224 */ /* 0x000fe400078e001b */
[----:B------:R-:W-:-:S04]  /*b290*/  IMAD.WIDE.U32.X R14, R14, UR7, R28, P0 ;  /* 0x000000070e0e7c25 */ /* 0x000fc800080e041c */
[----:B------:R-:W-:-:S05]  /*b2a0*/  IMAD.WIDE.U32 R28, R23, UR12, RZ ;  /* 0x0000000c171c7c25 */ /* 0x000fca000f8e00ff */
        /* <DEDUP_REMOVED lines=9> */
[----:B------:R-:W-:-:S02]  /*b340*/  IABS R12, R8 ;  /* 0x00000008000c7213 */ /* 0x000fc40000000000 */
[----:B------:R-:W-:Y:S02]  /*b350*/  SEL R14, R20, R23, !P0 ;  /* 0x00000017140e7207 */ /* 0x000fe40004000000 */
[----:B------:R-:W-:Y:S01]  /*b360*/  IABS R20, R8 ;  /* 0x0000000800147213 */ /* 0x000fe20000000000 */
[----:B------:R-:W-:Y:S01]  /*b370*/  IMAD.MOV R12, RZ, RZ, -R12 ;  /* 0x000000ffff0c7224 */ /* 0x000fe200078e0a0c */
[----:B------:R-:W-:Y:S02]  /*b380*/  SEL R21, R21, R22, !P0 ;  /* 0x0000001615157207 */ /* 0x000fe40004000000 */
[----:B------:R-:W1:Y:S01]  /*b390*/  I2F.RP R23, R20 ;  /* 0x0000001400177306 */ /* 0x000e620000209400 */
[----:B------:R-:W-:Y:S02]  /*b3a0*/  IADD3 R22, PT, PT, R8, -0x1, R13 ;  /* 0xffffffff08167810 */ /* 0x000fe40007ffe00d */
[----:B------:R-:W-:Y:S02]  /*b3b0*/  SHF.R.U64 R14, R21, UR14, R14 ;  /* 0x0000000e150e7c19 */ /* 0x000fe4000800120e */
[----:B------:R-:W-:-:S02]  /*b3c0*/  IABS R13, R22 ;  /* 0x00000016000d7213 */ /* 0x000fc40000000000 */
[----:B------:R-:W-:Y:S01]  /*b3d0*/  IADD3 R21, PT, PT, R7, -0x1, R14 ;  /* 0xffffffff07157810 */ /* 0x000fe20007ffe00e */
        /* <DEDUP_REMOVED lines=45> */
.L_x_133:
[----:B------:R-:W-:Y:S05]  /*b6b0*/  BSYNC.RECONVERGENT B0 ;  /* 0x0000000000007941 */ /* 0x000fea0003800200 */
.L_x_132:
        /* <DEDUP_REMOVED lines=24> */
[----:B------:R-:W-:Y:S01]  /*b840*/  IMAD.X R27, R20, 0x1, R25, P0 ;  /* 0x00000001141b7824 */ /* 0x000fe200000e0619 */
        /* <DEDUP_REMOVED lines=13> */
.L_x_131:
        /* <DEDUP_REMOVED lines=18> */
.L_x_128:
        /* <DEDUP_REMOVED lines=42> */
.L_x_135:
[----:B------:R-:W-:Y:S02]  /*bce0*/  MOV R0, 0xbd00 ;  /* 0x0000bd0000007802 */ /* 0x000fe40000000f00 */
[----:B--2--5:R-:W-:Y:S05]  /*bcf0*/  CALL.REL.NOINC `(.L_x_120) ;  /* 0x000000e000287944 */ /* 0x024fea0003c00000 */
[----:B------:R-:W-:-:S05]  /*bd00*/  IADD3 R0, PT, PT, -R22, RZ, RZ ;  /* 0x000000ff16007210 */ /* 0x000fca0007ffe1ff */
[----:B------:R-:W-:-:S07]  /*bd10*/  IMAD R21, R2, R0, R21 ;  /* 0x0000000002157224 */ /* 0x000fce00078e0215 */
.L_x_136:
[----:B------:R-:W1:Y:S01]  /*bd20*/  LDC R3, c[0x0][0xfdc] ;  /* 0x0003f700ff037b82 */ /* 0x000e620000000800 */
[----:B------:R-:W-:Y:S02]  /*bd30*/  LOP3.LUT R26, R26, UR22, RZ, 0xc0, !PT ;  /* 0x000000161a1a7c12 */ /* 0x000fe4000f8ec0ff */
[----:B------:R-:W-:Y:S02]  /*bd40*/  LOP3.LUT R24, R24, UR23, RZ, 0xc0, !PT ;  /* 0x0000001718187c12 */ /* 0x000fe4000f8ec0ff */
[----:B------:R-:W-:-:S03]  /*bd50*/  PLOP3.LUT P1, PT, PT, PT, PT, 0x8, 0x80 ;  /* 0x000000000080781c */ /* 0x000fc60003f2e170 */
[----:B------:R-:W3:Y:S08]  /*bd60*/  LDC R0, c[0x0][0xf80] ;  /* 0x0003e000ff007b82 */ /* 0x000ef00000000800 */
[----:B------:R-:W4:Y:S08]  /*bd70*/  LDC R2, c[0x0][0xf90] ;  /* 0x0003e400ff027b82 */ /* 0x000f300000000800 */
[----:B------:R-:W2:Y:S01]  /*bd80*/  LDC R20, c[0x0][0xfe0] ;  /* 0x0003f800ff147b82 */ /* 0x000ea20000000800 */
[----:B-1----:R-:W-:Y:S01]  /*bd90*/  SHF.L.U32 R3, R22, R3, RZ ;  /* 0x0000000316037219 */ /* 0x002fe200000006ff */
[----:B------:R-:W-:-:S04]  /*bda0*/  IMAD.MOV.U32 R22, RZ, RZ, R11 ;  /* 0x000000ffff167224 */ /* 0x000fc800078e000b */
[----:B------:R-:W-:Y:S02]  /*bdb0*/  IMAD.IADD R3, R26, 0x1, R3 ;  /* 0x000000011a037824 */ /* 0x000fe400078e0203 */
[----:B---3--:R-:W-:Y:S02]  /*bdc0*/  IMAD R21, R21, R0, R24 ;  /* 0x0000000015157224 */ /* 0x008fe400078e0218 */
[----:B----4-:R-:W-:Y:S01]  /*bdd0*/  IMAD R2, R3, R2, UR24 ;  /* 0x0000001803027e24 */ /* 0x010fe2000f8e0202 */
[----:B------:R-:W-:Y:S02]  /*bde0*/  P2R R3, PR, RZ, 0x2 ;  /* 0x00000002ff037803 */ /* 0x000fe40000000000 */
[----:B--2---:R-:W-:-:S04]  /*bdf0*/  ISETP.NE.AND P0, PT, R20, 0x1, PT ;  /* 0x000000011400780c */ /* 0x004fc80003f05270 */
[----:B------:R-:W-:Y:S02]  /*be00*/  SEL R0, R2, R21, !P0 ;  /* 0x0000001502007207 */ /* 0x000fe40004000000 */
[----:B------:R-:W-:Y:S01]  /*be10*/  SEL R21, R21, R2, !P0 ;  /* 0x0000000215157207 */ /* 0x000fe20004000000 */
[----:B------:R-:W-:Y:S02]  /*be20*/  IMAD.MOV.U32 R2, RZ, RZ, 0x1 ;  /* 0x00000001ff027424 */ /* 0x000fe400078e00ff */
.L_x_127:
[----:B------:R-:W-:-:S13]  /*be30*/  R2UR UR4, R132 ;  /* 0x00000000840472ca */ /* 0x000fda00000e0000 */
[----:B------:R-:W-:-:S09]  /*be40*/  UISETP.NE.AND UP0, UPT, UR4, 0x1, UPT ;  /* 0x000000010400788c */ /* 0x000fd2000bf05270 */
[----:B------:R-:W-:Y:S05]  /*be50*/  BRA.U !UP0, `(.L_x_137) ;  /* 0x0000000108047547 */ /* 0x000fea000b800000 */
[----:B------:R-:W-:Y:S05]  /*be60*/  BPT.TRAP 0x1 ;  /* 0x000000040000795c */ /* 0x000fea0000300000 */
.L_x_137:
[----:B------:R-:W4:Y:S01]  /*be70*/  S2UR UR6, SR_CgaCtaId ;  /* 0x00000000000679c3 */ /* 0x000f220000008800 */
[----:B------:R-:W-:Y:S01]  /*be80*/  UMOV UR4, 0x400 ;  /* 0x0000040000047882 */ /* 0x000fe20000000000 */
[----:B---3--:R-:W-:Y:S02]  /*be90*/  SHF.L.U32 R20, R17, 0x1f, RZ ;  /* 0x0000001f11147819 */ /* 0x008fe400000006ff */
[----:B------:R-:W-:Y:S02]  /*bea0*/  ISETP.NE.AND P2, PT, R19, R22, PT ;  /* 0x000000161300720c */ /* 0x000fe40003f45270 */
[----:B------:R-:W-:-:S04]  /*beb0*/  ISETP.NE.AND P0, PT, R3, RZ, PT ;  /* 0x000000ff0300720c */ /* 0x000fc80003f05270 */
[----:B------:R-:W-:Y:S01]  /*bec0*/  ISETP.NE.AND P0, PT, R19, R22, !P0 ;  /* 0x000000161300720c */ /* 0x000fe20004705270 */
[----:B------:R-:W-:-:S06]  /*bed0*/  VIADD R19, R18, 0x1 ;  /* 0x0000000112137836 */ /* 0x000fcc0000000000 */
[----:B------:R-:W-:Y:S01]  /*bee0*/  @!P2 IMAD.MOV R19, RZ, RZ, R18 ;  /* 0x000000ffff13a224 */ /* 0x000fe200078e0212 */
[----:B----4-:R-:W-:-:S04]  /*bef0*/  ULEA UR6, UR6, UR4, 0x18 ;  /* 0x0000000406067291 */ /* 0x010fc8000f8ec0ff */
[----:B------:R-:W-:-:S09]  /*bf00*/  ULEA UR6, UR19, UR6, 0x3 ;  /* 0x0000000613067291 */ /* 0x000fd2000f8e18ff */
[----:B------:R-:W3:Y:S02]  /*bf10*/  SYNCS.PHASECHK.TRANS64.TRYWAIT P1, [UR6+0xd0], R20 ;  /* 0x0000d014ff0075a7 */ /* 0x000ee40008021106 */
[----:B---3--:R-:W-:Y:S05]  /*bf20*/  @!P1 BRA `(.L_x_138) ;  /* 0x000000cc00e89947 */ /* 0x008fea0003800000 */
.L_x_345:
[----:B------:R-:W-:Y:S02]  /*bf30*/  ELECT P1, URZ, PT ;  /* 0x0000000000ff782f */ /* 0x000fe40003820000 */
[----:B------:R-:W-:Y:S01]  /*bf40*/  ISETP.NE.AND P2, PT, R3, RZ, PT ;  /* 0x000000ff0300720c */ /* 0x000fe20003f45270 */
[----:B------:R-:W-:Y:S03]  /*bf50*/  BSSY.RECONVERGENT B0, `(.L_x_139) ;  /* 0x0000015000007945 */ /* 0x000fe60003800200 */
[----:B------:R-:W-:-:S04]  /*bf60*/  SEL R19, R19, RZ, !P2 ;  /* 0x000000ff13137207 */ /* 0x000fc80005000000 */
[----:B------:R-:W-:-:S03]  /*bf70*/  PRMT R18, R19, 0x7610, R18 ;  /* 0x0000761013127816 */ /* 0x000fc60000000012 */
[----:B------:R-:W-:Y:S05]  /*bf80*/  @!P1 BRA `(.L_x_140) ;  /* 0x0000000000449947 */ /* 0x000fea0003800000 */
[----:B------:R-:W-:Y:S01]  /*bf90*/  UIMAD UR4, UR19, 0x14, UR36 ;  /* 0x00000014130478a4 */ /* 0x000fe2000f8e0224 */
[----:B------:R-:W-:-:S04]  /*bfa0*/  SEL R3, RZ, 0x1, !P0 ;  /* 0x00000001ff037807 */ /* 0x000fc80004000000 */
[----:B------:R-:W-:-:S04]  /*bfb0*/  PRMT R3, R3, 0x5410, R18 ;  /* 0x0000541003037816 */ /* 0x000fc80000000012 */
        /* <DEDUP_REMOVED lines=13> */
.L_x_141:
[----:B-1----:R-:W-:Y:S01]  /*c090*/  SYNCS.ARRIVE.TRANS64.A1T0 RZ, [UR6+0x90], RZ ;  /* 0x000090ffffff79a7 */ /* 0x002fe20008100006 */
.L_x_140:
[----:B------:R-:W-:Y:S05]  /*c0a0*/  BSYNC.RECONVERGENT B0 ;  /* 0x0000000000007941 */ /* 0x000fea0003800200 */
.L_x_139:
[----:B------:R-:W-:Y:S01]  /*c0b0*/  UIADD3 UR4, UPT, UPT, UR19, 0x1, URZ ;  /* 0x0000000113047890 */ /* 0x000fe2000fffe0ff */
[----:B------:R-:W-:Y:S02]  /*c0c0*/  VIADD R16, R16, 0x1 ;  /* 0x0000000110107836 */ /* 0x000fe40000000000 */
[----:B------:R-:W-:Y:S01]  /*c0d0*/  IMAD.MOV.U32 R19, RZ, RZ, R22 ;  /* 0x000000ffff137224 */ /* 0x000fe200078e0016 */
[----:B------:R-:W-:Y:S02]  /*c0e0*/  UISETP.NE.AND UP0, UPT, UR4, 0x8, UPT ;  /* 0x000000080400788c */ /* 0x000fe4000bf05270 */
[----:B------:R-:W-:Y:S02]  /*c0f0*/  ISETP.NE.AND P0, PT, R16, 0x4, PT ;  /* 0x000000041000780c */ /* 0x000fe40003f05270 */
[----:B------:R-:W-:Y:S02]  /*c100*/  USEL UR6, URZ, 0x1, UP0 ;  /* 0x00000001ff067887 */ /* 0x000fe40008000000 */
[----:B------:R-:W-:-:S04]  /*c110*/  USEL UR19, UR4, URZ, UP0 ;  /* 0x000000ff04137287 */ /* 0x000fc80008000000 */
[----:B------:R-:W-:-:S05]  /*c120*/  LOP3.LUT R17, R17, UR6, RZ, 0x3c, !PT ;  /* 0x0000000611117c12 */ /* 0x000fca000f8e3cff */
[----:B------:R-:W-:Y:S05]  /*c130*/  @!P0 EXIT ;  /* 0x000000000000894d */ /* 0x000fea0003800000 */
[----:B------:R-:W-:Y:S05]  /*c140*/  BRA `(.L_x_142) ;  /* 0xffffffe400087947 */ /* 0x000fea000383ffff */
.L_x_109:
[----:B------:R-:W-:-:S13]  /*c150*/  R2UR UR4, R132 ;  /* 0x00000000840472ca */ /* 0x000fda00000e0000 */
[----:B------:R-:W-:-:S09]  /*c160*/  UISETP.NE.AND UP0, UPT, UR4, 0x3, UPT ;  /* 0x000000030400788c */ /* 0x000fd2000bf05270 */
[----:B------:R-:W-:Y:S05]  /*c170*/  BRA.U UP0, `(.L_x_143) ;  /* 0x0000001100b87547 */ /* 0x000fea000b800000 */
[----:B------:R-:W-:-:S08]  /*c180*/  NOP ;  /* 0x0000000000007918 */ /* 0x000fd00000000000 */
[----:B-----5:R-:W1:-:S00]  /*c190*/  USETMAXREG.DEALLOC.CTAPOOL 0x88 ;  /* 0x00000088000079c8 */ /* 0x020e4000080e0500 */
[----:B-1----:R-:W1:Y:S01]  /*c1a0*/  LDC.64 R14, c[0x0][0x390] ;  /* 0x0000e400ff0e7b82 */ /* 0x002e620000000a00 */
[----:B------:R-:W-:Y:S02]  /*c1b0*/  HFMA2 R12, -RZ, RZ, 0, 0 ;  /* 0x00000000ff0c7431 */ /* 0x000fe400000001ff */
[----:B------:R-:W-:Y:S01]  /*c1c0*/  IMAD.MOV.U32 R13, RZ, RZ, 0x1 ;  /* 0x00000001ff0d7424 */ /* 0x000fe200078e00ff */
[----:B------:R-:W-:Y:S01]  /*c1d0*/  PRMT R3, RZ, 0x7610, R3 ;  /* 0x00007610ff037816 */ /* 0x000fe20000000003 */
[----:B------:R-:W2:Y:S01]  /*c1e0*/  LDCU UR28, c[0x0][0xc80] ;  /* 0x00019000ff1c77ac */ /* 0x000ea20008000800 */
[----:B------:R-:W3:Y:S01]  /*c1f0*/  LDCU.64 UR24, c[0x0][0xf08] ;  /* 0x0001e100ff1877ac */ /* 0x000ee20008000a00 */
[----:B------:R-:W4:Y:S01]  /*c200*/  LDCU.64 UR22, c[0x0][0xf10] ;  /* 0x0001e200ff1677ac */ /* 0x000f220008000a00 */
[----:B------:R-:W1:Y:S01]  /*c210*/  LDCU.64 UR20, c[0x0][0xc90] ;  /* 0x00019200ff1477ac */ /* 0x000e620008000a00 */
[----:B------:R-:W1:Y:S01]  /*c220*/  LDCU.64 UR18, c[0x0][0xc88] ;  /* 0x00019100ff1277ac */ /* 0x000e620008000a00 */
[----:B------:R-:W-:Y:S01]  /*c230*/  UPLOP3.LUT UP0, UPT, UPT, UPT, UPT, 0x40, 0x4 ;  /* 0x000000000004789c */ /* 0x000fe20003f0e870 */
[----:B------:R-:W-:Y:S01]  /*c240*/  UMOV UR5, URZ ;  /* 0x000000ff00057c82 */ /* 0x000fe20008000000 */
[----:B------:R-:W-:-:S09]  /*c250*/  UMOV UR11, URZ ;  /* 0x000000ff000b7c82 */ /* 0x000fd20008000000 */
.L_x_177:
[----:B------:R-:W-:Y:S04]  /*c260*/  LOP3.LUT R2, R3, 0xffff, RZ, 0xc0, !PT ;  /* 0x0000ffff03027812 */ /* 0x000fe800078ec0ff */
[----:B------:R-:W-:Y:S04]  /*c270*/  SHF.R.U32.HI R2, RZ, 0x1, R2 ;  /* 0x00000001ff027819 */ /* 0x000fe80000011602 */
[----:B------:R-:W-:Y:S05]  /*c280*/  LOP3.LUT R2, R2, 0xffff, RZ, 0xc0, !PT ;  /* 0x0000ffff02027812 */ /* 0x000fea00078ec0ff */
[----:B------:R-:W-:Y:S05]  /*c290*/  IMAD R2, R2, 0x4925, RZ ;  /* 0x0000492502027824 */ /* 0x000fea00078e02ff */
[----:B------:R-:W-:Y:S04]  /*c2a0*/  SHF.R.U32.HI R2, RZ, 0x11, R2 ;  /* 0x00000011ff027819 */ /* 0x000fe80000011602 */
[----:B------:R-:W-:Y:S05]  /*c2b0*/  PRMT R2, R2, 0x9910, RZ ;  /* 0x0000991002027816 */ /* 0x000fea00000000ff */
[----:B------:R-:W-:Y:S04]  /*c2c0*/  IMAD R2, R2, 0xe, RZ ;  /* 0x0000000e02027824 */ /* 0x000fe800078e02ff */
[----:B------:R-:W-:Y:S05]  /*c2d0*/  IMAD.MOV R2, RZ, RZ, -R2 ;  /* 0x000000ffff027224 */ /* 0x000fea00078e0a02 */
[----:B------:R-:W-:Y:S05]  /*c2e0*/  PRMT R2, R2, 0x7710, RZ ;  /* 0x0000771002027816 */ /* 0x000fea00000000ff */
[----:B------:R-:W-:Y:S05]  /*c2f0*/  IMAD.IADD R2, R2, 0x1, R3 ;  /* 0x0000000102027824 */ /* 0x000fea00078e0203 */
[----:B------:R-:W-:Y:S11]  /*c300*/  R2UR UR4, R2 ;  /* 0x00000000020472ca */ /* 0x000ff600000e0000 */
[----:B------:R-:W-:Y:S02]  /*c310*/  @!UPT UIADD3 URZ, UPT, UPT, URZ, URZ, URZ ;  /* 0x000000fffffff290 */ /* 0x000fe4000fffe0ff */
[----:B------:R-:W-:Y:S06]  /*c320*/  ULOP3.LUT UR4, UR4, 0xffff, URZ, 0xc0, !UPT ;  /* 0x0000ffff04047892 */ /* 0x000fec000f8ec0ff */
[----:B------:R-:W-:Y:S02]  /*c330*/  IMAD.U32 R3, RZ, RZ, UR4 ;  /* 0x00000004ff037e24 */ /* 0x000fe4000f8e00ff */
[----:B------:R-:W-:Y:S03]  /*c340*/  IMAD.U32 R2, RZ, RZ, UR4 ;  /* 0x00000004ff027e24 */ /* 0x000fe6000f8e00ff */
[----:B------:R-:W-:Y:S04]  /*c350*/  LEA R4, P0, R3, UR38, 0x7 ;  /* 0x0000002603047c11 */ /* 0x000fe8000f8038ff */
[----:B------:R-:W-:Y:S02]  /*c360*/  LEA.HI.X R5, R2, UR39, RZ, 0x7, P0 ;  /* 0x0000002702057c11 */ /* 0x000fe400080f3cff */
[----:B------:R-:W-:Y:S02]  /*c370*/  R2UR UR8, R4 ;  /* 0x00000000040872ca */ /* 0x000fe400000e0000 */
[----:B------:R-:W-:Y:S01]  /*c380*/  R2UR UR9, R5 ;  /* 0x00000000050972ca */ /* 0x000fe200000e0000 */
[----:B------:R-:W-:Y:S03]  /*c390*/  @!UPT UIADD3 URZ, UPT, UPT, URZ, URZ, URZ ;  /* 0x000000fffffff290 */ /* 0x000fe6000fffe0ff */
[----:B--234-:R-:W-:Y:S11]  /*c3a0*/  BRA.U UP0, `(.L_x_144) ;  /* 0x0000000500147547 */ /* 0x01cff6000b800000 */
[----:B------:R-:W5:Y:S01]  /*c3b0*/  S2R R8, SR_LANEID ;  /* 0x0000000000087919 */ /* 0x000f620000000000 */
[----:B------:R-:W-:Y:S02]  /*c3c0*/  MOV R2, 0x400 ;  /* 0x0000040000027802 */ /* 0x000fe40000000f00 */
[----:B------:R-:W-:Y:S01]  /*c3d0*/  ELECT P0, URZ, PT ;  /* 0x0000000000ff782f */ /* 0x000fe20003800000 */
[----:B------:R-:W-:Y:S01]  /*c3e0*/  BSSY.RECONVERGENT B0, `(.L_x_145) ;  /* 0x0000038000007945 */ /* 0x000fe20003800200 */
[----:B------:R-:W1:Y:S02]  /*c3f0*/  S2R R9, SR_CgaCtaId ;  /* 0x0000000000097919 */ /* 0x000e640000008800 */
[----:B-1----:R-:W-:Y:S01]  /*c400*/  LEA R9, R9, R2, 0x18 ;  /* 0x0000000209097211 */ /* 0x002fe200078ec0ff */
[----:B-----5:R-:W-:Y:S05]  /*c410*/  IMAD.SHL.U32 R8, R8, 0x4, RZ ;  /* 0x0000000408087824 */ /* 0x020fea00078e00ff */
[----:B------:R-:W-:Y:S03]  /*c420*/  IADD3 R11, PT, PT, R8, 0x380, R9 ;  /* 0x00000380080b7810 */ /* 0x000fe60007ffe009 */
[----:B------:R-:W-:Y:S05]  /*c430*/  @!P0 BRA `(.L_x_146) ;  /* 0x0000000000c88947 */ /* 0x000fea0003800000 */
[----:B----4-:R-:W-:Y:S01]  /*c440*/  ISETP.NE.U32.AND P1, PT, RZ, UR22, PT ;  /* 0x00000016ff007c0c */ /* 0x010fe2000bf25070 */
[----:B------:R-:W1:Y:S01]  /*c450*/  LDCU.64 UR6, c[0x0][0x358] ;  /* 0x00006b00ff0677ac */ /* 0x000e620008000a00 */
[C---:B------:R-:W-:Y:S01]  /*c460*/  IMAD.WIDE R6, R16.reuse, 0xc, R14 ;  /* 0x0000000c10067825 */ /* 0x040fe200078e020e */
[----:B---3--:R-:W-:Y:S01]  /*c470*/  ISETP.NE.U32.AND P0, PT, RZ, UR24, PT ;  /* 0x00000018ff007c0c */ /* 0x008fe2000bf05070 */
[----:B------:R-:W3:Y:S01]  /*c480*/  S2UR UR4, SR_CgaCtaId ;  /* 0x00000000000479c3 */ /* 0x000ee20000008800 */
[----:B------:R-:W-:Y:S02]  /*c490*/  ISETP.NE.AND.EX P1, PT, RZ, UR23, PT, P1 ;  /* 0x00000017ff007c0c */ /* 0x000fe4000bf25310 */
[----:B------:R-:W-:Y:S11]  /*c4a0*/  ISETP.NE.AND.EX P0, PT, RZ, UR25, PT, P0 ;  /* 0x00000019ff007c0c */ /* 0x000ff6000bf05300 */
[----:B------:R-:W4:Y:S01]  /*c4b0*/  @P1 LDC.64 R4, c[0x0][0xf10] ;  /* 0x0003c400ff041b82 */ /* 0x000f220000000a00 */
[----:B-1----:R-:W5:Y:S07]  /*c4c0*/  LDG.E R22, desc[UR6][R6.64+0x4] ;  /* 0x0000040606167981 */ /* 0x002f6e000c1e1900 */
[----:B------:R-:W1:Y:S01]  /*c4d0*/  @P0 LDC.64 R2, c[0x0][0xf08] ;  /* 0x0003c200ff020b82 */ /* 0x000e620000000a00 */
[C---:B----4-:R-:W-:Y:S05]  /*c4e0*/  @P1 IMAD.WIDE R4, R16.reuse, 0x8, R4 ;  /* 0x0000000810041825 */ /* 0x050fea00078e0204 */
[----:B------:R-:W4:Y:S01]  /*c4f0*/  @P1 LDG.E.64 R24, desc[UR6][R4.64] ;  /* 0x0000000604181981 */ /* 0x000f22000c1e1b00 */
[----:B-1----:R-:W-:Y:S05]  /*c500*/  @P0 IMAD.WIDE R2, R16, 0x8, R2 ;  /* 0x0000000810020825 */ /* 0x002fea00078e0202 */
[----:B------:R1:W2:Y:S04]  /*c510*/  @P0 LDG.E.64 R20, desc[UR6][R2.64] ;  /* 0x0000000602140981 */ /* 0x0002a8000c1e1b00 */
[----:B------:R1:W2:Y:S01]  /*c520*/  LDG.E R5, desc[UR6][R6.64] ;  /* 0x0000000606057981 */ /* 0x0002a2000c1e1900 */
[----:B------:R-:W-:Y:S02]  /*c530*/  UMOV UR6, 0x400 ;  /* 0x0000040000067882 */ /* 0x000fe40000000000 */
[----:B---3--:R-:W-:Y:S04]  /*c540*/  ULEA UR4, UR4, UR6, 0x18 ;  /* 0x0000000604047291 */ /* 0x008fe8000f8ec0ff */
[----:B------:R-:W-:Y:S05]  /*c550*/  UIADD3 UR6, UPT, UPT, UR4, 0x380, URZ ;  /* 0x0000038004067890 */ /* 0x000fea000fffe0ff */
[----:B-1----:R-:W1:Y:S04]  /*c560*/  LDS R3, [UR4+0x39c] ;  /* 0x00039c04ff037984 */ /* 0x002e680008000800 */
[----:B------:R-:W-:Y:S01]  /*c570*/  STS [UR4+0x3b0], RZ ;  /* 0x0003b0ffff007988 */ /* 0x000fe20008000804 */
[----:B------:R-:W-:Y:S01]  /*c580*/  IMAD.U32 R6, RZ, RZ, UR6 ;  /* 0x00000006ff067e24 */ /* 0x000fe2000f8e00ff */
[--C-:B-----5:R-:W-:Y:S01]  /*c590*/  SHF.R.S32.HI R23, RZ, 0x1f, R22.reuse ;  /* 0x0000001fff177819 */ /* 0x120fe20000011416 */
[----:B------:R-:W-:Y:S04]  /*c5a0*/  @!P1 IMAD.MOV.U32 R24, RZ, RZ, R22 ;  /* 0x000000ffff189224 */ /* 0x000fe800078e0016 */
[----:B------:R-:W-:Y:S05]  /*c5b0*/  @!P1 IMAD.MOV.U32 R25, RZ, RZ, R23 ;  /* 0x000000ffff199224 */ /* 0x000fea00078e0017 */
[----:B----4-:R-:W-:Y:S01]  /*c5c0*/  SHF.L.U64.HI R10, R24, 0x1, R25 ;  /* 0x00000001180a7819 */ /* 0x010fe20000010219 */
[----:B--2---:R-:W-:Y:S03]  /*c5d0*/  @P0 STS.64 [UR4+0x380], R20 ;  /* 0x00038014ff000988 */ /* 0x004fe60008000a04 */
[----:B------:R-:W-:Y:S04]  /*c5e0*/  LOP3.LUT R10, R10, 0x1fffffff, RZ, 0xc0, !PT ;  /* 0x1fffffff0a0a7812 */ /* 0x000fe800078ec0ff */
[----:B------:R-:W-:Y:S04]  /*c5f0*/  SHF.R.U32.HI R2, RZ, 0x4, R10 ;  /* 0x00000004ff027819 */ /* 0x000fe8000001160a */
[----:B-1----:R-:W-:Y:S02]  /*c600*/  LOP3.LUT R19, R3, 0xf, R2, 0xb8, !PT ;  /* 0x0000000f03137812 */ /* 0x002fe400078eb802 */
[----:B------:R-:W-:Y:S03]  /*c610*/  SHF.R.U64 R2, R6, 0x4, RZ ;  /* 0x0000000406027819 */ /* 0x000fe600000012ff */
[----:B------:R1:W-:Y:S01]  /*c620*/  STS [UR4+0x39c], R19 ;  /* 0x00039c13ff007988 */ /* 0x0003e20008000804 */
[----:B------:R-:W-:Y:S03]  /*c630*/  VIADD R5, R5, 0xffffffff ;  /* 0xffffffff05057836 */ /* 0x000fe60000000000 */
[----:B------:R-:W2:Y:S04]  /*c640*/  LDS R4, [UR4+0x39c] ;  /* 0x00039c04ff047984 */ /* 0x000ea80008000800 */
[----:B------:R-:W-:Y:S04]  /*c650*/  STS [UR4+0x390], R2 ;  /* 0x00039002ff007988 */ /* 0x000fe80008000804 */
[----:B------:R-:W-:Y:S01]  /*c660*/  STS [UR4+0x394], R2 ;  /* 0x00039402ff007988 */ /* 0x000fe20008000804 */
[----:B-1----:R-:W-:Y:S05]  /*c670*/  IMAD.SHL.U32 R19, R24, 0x2, RZ ;  /* 0x0000000218137824 */ /* 0x002fea00078e00ff */
[----:B------:R-:W-:Y:S04]  /*c680*/  LOP3.LUT R19, R19, 0xfffffffe, RZ, 0xc0, !PT ;  /* 0xfffffffe13137812 */ /* 0x000fe800078ec0ff */
[----:B------:R-:W-:Y:S05]  /*c690*/  SHF.R.U64 R10, R19, 0x4, R10 ;  /* 0x00000004130a7819 */ /* 0x000fea000000120a */
[----:B------:R-:W-:Y:S01]  /*c6a0*/  STS [UR4+0x38c], R10 ;  /* 0x00038c0aff007988 */ /* 0x000fe20008000804 */
[----:B--2---:R-:W-:Y:S05]  /*c6b0*/  LOP3.LUT R7, R4, 0xf0, RZ, 0xb8, !PT ;  /* 0x000000f004077812 */ /* 0x004fea00078eb8ff */
[----:B------:R1:W-:Y:S04]  /*c6c0*/  STS [UR4+0x39c], R7 ;  /* 0x00039c07ff007988 */ /* 0x0003e80008000804 */
[----:B------:R-:W2:Y:S01]  /*c6d0*/  LDS R4, [UR4+0x39c] ;  /* 0x00039c04ff047984 */ /* 0x000ea20008000800 */
[----:B-1----:R-:W-:Y:S02]  /*c6e0*/  CS2R R6, SRZ ;  /* 0x0000000000067805 */ /* 0x002fe4000001ff00 */
[----:B--2---:R-:W-:Y:S01]  /*c6f0*/  LOP3.LUT R3, R4, 0xf00, RZ, 0xb8, !PT ;  /* 0x00000f0004037812 */ /* 0x004fe200078eb8ff */
[----:B------:R-:W-:Y:S04]  /*c700*/  VIADD R4, R22, 0xffffffff ;  /* 0xffffffff16047836 */ /* 0x000fe80000000000 */
[----:B------:R-:W-:Y:S04]  /*c710*/  STS.64 [UR4+0x398], R2 ;  /* 0x00039802ff007988 */ /* 0x000fe80008000a04 */
[----:B------:R-:W1:Y:S04]  /*c720*/  LDS R17, [UR4+0x39c] ;  /* 0x00039c04ff117984 */ /* 0x000e680008000800 */
[----:B------:R2:W-:Y:S01]  /*c730*/  STS.128 [UR4+0x3a0], R4 ;  /* 0x0003a004ff007988 */ /* 0x0005e20008000c04 */
[----:B-1----:R-:W-:Y:S05]  /*c740*/  LOP3.LUT R17, R17, 0xf000, RZ, 0xb8, !PT ;  /* 0x0000f00011117812 */ /* 0x002fea00078eb8ff */
[----:B------:R2:W-:Y:S02]  /*c750*/  STS [UR4+0x39c], R17 ;  /* 0x00039c11ff007988 */ /* 0x0005e40008000804 */
.L_x_146:
[----:B--234-:R-:W-:Y:S05]  /*c760*/  BSYNC.RECONVERGENT B0 ;  /* 0x0000000000007941 */ /* 0x01cfea0003800200 */
.L_x_145:
[----:B------:R-:W-:Y:S01]  /*c770*/  NOP ;  /* 0x0000000000007918 */ /* 0x000fe20000000000 */
[----:B------:R-:W1:Y:S01]  /*c780*/  LDS R11, [R11] ;  /* 0x000000000b0b7984 */ /* 0x000e620000000800 */
[----:B------:R-:W-:Y:S01]  /*c790*/  IADD3 R4, P0, PT, R8, UR8, RZ ;  /* 0x0000000808047c10 */ /* 0x000fe2000ff1e0ff */
[----:B------:R-:W-:Y:S04]  /*c7a0*/  IMAD.U32 R2, RZ, RZ, UR40 ;  /* 0x00000028ff027e24 */ /* 0x000fe8000f8e00ff */
[----:B------:R-:W-:Y:S01]  /*c7b0*/  IMAD.X R5, RZ, RZ, UR9, P0 ;  /* 0x00000009ff057e24 */ /* 0x000fe200080e06ff */
[----:B------:R-:W-:Y:S04]  /*c7c0*/  SHF.L.U32 R6, R2, 0x1f, RZ ;  /* 0x0000001f02067819 */ /* 0x000fe800000006ff */
[----:B-1----:R1:W2:Y:S02]  /*c7d0*/  ATOMG.E.EXCH.STRONG.GPU PT, RZ, [R4], R11 ;  /* 0x0000000b04ff73a8 */ /* 0x0022a400041ee100 */
[----:B--2---:R-:W2:Y:S02]  /*c7e0*/  SYNCS.PHASECHK.TRANS64.TRYWAIT P0, [R9+URZ+0x88], R6 ;  /* 0x00008806090075a7 */ /* 0x004ea400080011ff */
[----:B-12---:R-:W-:Y:S05]  /*c7f0*/  @!P0 BRA `(.L_x_147) ;  /* 0x000000c400cc8947 */ /* 0x006fea0003800000 */
.L_x_144:
[C---:B-1----:R-:W-:Y:S01]  /*c800*/  IMAD.WIDE R2, R16.reuse, 0xc, R14 ;  /* 0x0000000c10027825 */ /* 0x042fe200078e020e */
[----:B------:R-:W1:Y:S01]  /*c810*/  LDCU.64 UR6, c[0x0][0x358] ;  /* 0x00006b00ff0677ac */ /* 0x000e620008000a00 */
[----:B------:R-:W-:Y:S04]  /*c820*/  ISETP.NE.U32.AND P0, PT, RZ, UR20, PT ;  /* 0x00000014ff007c0c */ /* 0x000fe8000bf05070 */
[----:B------:R-:W-:Y:S11]  /*c830*/  ISETP.NE.AND.EX P0, PT, RZ, UR21, PT, P0 ;  /* 0x00000015ff007c0c */ /* 0x000ff6000bf05300 */
[----:B------:R-:W-:Y:S02]  /*c840*/  @!UPT UIADD3 URZ, UPT, UPT, URZ, URZ, URZ ;  /* 0x000000fffffff290 */ /* 0x000fe4000fffe0ff */
[----:B------:R-:W2:Y:S01]  /*c850*/  @P0 LDC.64 R4, c[0x0][0xc90] ;  /* 0x00032400ff040b82 */ /* 0x000ea20000000a00 */
[----:B-1----:R1:W5:Y:S01]  /*c860*/  LDG.E R2, desc[UR6][R2.64+0x8] ;  /* 0x0000080602027981 */ /* 0x002362000c1e1900 */
[----:B--2---:R-:W-:Y:S01]  /*c870*/  @P0 IMAD.WIDE R4, R16, 0x8, R4 ;  /* 0x0000000810040825 */ /* 0x004fe200078e0204 */
[----:B-1----:R-:W-:Y:S06]  /*c880*/  BRA.U UP0, `(.L_x_148) ;  /* 0x0000000100107547 */ /* 0x002fec000b800000 */
[----:B------:R-:W-:Y:S04]  /*c890*/  DEPBAR {5,4,3,2,1,0} ;  /* 0x0000003f0000791a */ /* 0x000fe80000000000 */
[----:B------:R-:W1:Y:S02]  /*c8a0*/  CCTL.E.C.LDCU.IV.DEEP [UR8] ;  /* 0x0000000008007540 */ /* 0x000e640009c08000 */
[----:B-1----:R1:W-:Y:S01]  /*c8b0*/  UTMACCTL.IV [UR8] ;  /* 0x00000000080079b9 */ /* 0x0023e20008000000 */
[----:B------:R-:W-:Y:S01]  /*c8c0*/  NOP ;  /* 0x0000000000007918 */ /* 0x000fe20000000000 */
.L_x_148:
[----:B------:R-:W2:Y:S01]  /*c8d0*/  LDCU.64 UR6, c[0x0][0x358] ;  /* 0x00006b00ff0677ac */ /* 0x000ea20008000a00 */
[----:B------:R-:W-:Y:S02]  /*c8e0*/  R2UR UR4, R0 ;  /* 0x00000000000472ca */ /* 0x000fe400000e0000 */
[----:B------:R-:W-:Y:S01]  /*c8f0*/  R2UR UR15, R18 ;  /* 0x00000000120f72ca */ /* 0x000fe200000e0000 */
[----:B--2---:R-:W2:Y:S04]  /*c900*/  @P0 LDG.E.64 R4, desc[UR6][R4.64] ;  /* 0x0000000604040981 */ /* 0x004ea8000c1e1b00 */
[----:B--2---:R-:W2:Y:S01]  /*c910*/  @P0 LD.E R3, desc[UR6][R4.64] ;  /* 0x0000000604030980 */ /* 0x004ea2000c101900 */
[----:B------:R-:W-:Y:S01]  /*c920*/  ULOP3.LUT UR7, UR11, 0x1, URZ, 0xc0, !UPT ;  /* 0x000000010b077892 */ /* 0x000fe2000f8ec0ff */
[----:B--2---:R-:W-:Y:S01]  /*c930*/  @P0 FSETP.NEU.AND P1, PT, R3, RZ, PT ;  /* 0x000000ff0300020b */ /* 0x004fe20003f2d000 */
[----:B------:R-:W-:Y:S01]  /*c940*/  @!UPT UIADD3 URZ, UPT, UPT, URZ, URZ, URZ ;  /* 0x000000fffffff290 */ /* 0x000fe2000fffe0ff */
[----:B------:R-:W-:Y:S11]  /*c950*/  @P0 BRA `(.L_x_149) ;  /* 0x0000000000300947 */ /* 0x000ff60003800000 */
[----:B------:R-:W-:Y:S01]  /*c960*/  ISETP.NE.U32.AND P0, PT, RZ, UR18, PT ;  /* 0x00000012ff007c0c */ /* 0x000fe2000bf05070 */
[----:B------:R-:W2:Y:S01]  /*c970*/  LDCU.64 UR12, c[0x0][0x358] ;  /* 0x00006b00ff0c77ac */ /* 0x000ea20008000a00 */
[----:B------:R-:W-:Y:S02]  /*c980*/  FSETP.NEU.AND P1, PT, RZ, UR28, PT ;  /* 0x0000001cff007c0b */ /* 0x000fe4000bf2d000 */
[----:B------:R-:W-:Y:S11]  /*c990*/  ISETP.NE.AND.EX P0, PT, RZ, UR19, PT, P0 ;  /* 0x00000013ff007c0c */ /* 0x000ff6000bf05300 */
[----:B------:R-:W-:Y:S02]  /*c9a0*/  @!UPT UIADD3 URZ, UPT, UPT, URZ, URZ, URZ ;  /* 0x000000fffffff290 */ /* 0x000fe4000fffe0ff */
[----:B------:R-:W1:Y:S08]  /*c9b0*/  @P0 LDC R3, c[0x0][0xc98] ;  /* 0x00032600ff030b82 */ /* 0x000e700000000800 */
[----:B------:R-:W3:Y:S01]  /*c9c0*/  @P0 LDC.64 R4, c[0x0][0xc88] ;  /* 0x00032200ff040b82 */ /* 0x000ee20000000a00 */
[----:B-1----:R-:W-:Y:S04]  /*c9d0*/  @P0 IMAD R3, R16, R3, RZ ;  /* 0x0000000310030224 */ /* 0x002fe800078e02ff */
[----:B---3--:R-:W-:Y:S06]  /*c9e0*/  @P0 IMAD.WIDE R4, R3, 0x4, R4 ;  /* 0x0000000403040825 */ /* 0x008fec00078e0204 */
[----:B--2---:R-:W2:Y:S02]  /*c9f0*/  @P0 LDG.E R4, desc[UR12][R4.64] ;  /* 0x0000000c04040981 */ /* 0x004ea4000c1e1900 */
[----:B--2---:R-:W-:Y:S11]  /*ca00*/  @P0 FSETP.NEU.AND P1, PT, R4, RZ, PT ;  /* 0x000000ff0400020b */ /* 0x004ff60003f2d000 */
[----:B------:R-:W-:Y:S02]  /*ca10*/  @!UPT UIADD3 URZ, UPT, UPT, URZ, URZ, URZ ;  /* 0x000000fffffff290 */ /* 0x000fe4000fffe0ff */
.L_x_149:
[----:B------:R-:W-:Y:S01]  /*ca20*/  UISETP.NE.AND UP1, UPT, UR30, 0x4, UPT ;  /* 0x000000041e00788c */ /* 0x000fe2000bf25270 */
[----:B-----5:R-:W-:Y:S02]  /*ca30*/  R2UR UR16, R2 ;  /* 0x00000000021072ca */ /* 0x020fe400000e0000 */
[----:B------:R-:W-:Y:S01]  /*ca40*/  ELECT P0, URZ, PT ;  /* 0x0000000000ff782f */ /* 0x000fe20003800000 */
[----:B------:R-:W-:Y:S02]  /*ca50*/  USHF.L.U32 UR4, UR4, 0x8, URZ ;  /* 0x0000000804047899 */ /* 0x000fe400080006ff */
[----:B------:R-:W-:Y:S01]  /*ca60*/  USHF.L.U32 UR15, UR15, 0x7, URZ ;  /* 0x000000070f0f7899 */ /* 0x000fe200080006ff */
[----:B------:R-:W-:Y:S02]  /*ca70*/  PLOP3.LUT P1, PT, P1, P0, PT, 0x80, 0x8 ;  /* 0x000000000008781c */ /* 0x000fe40000f21070 */
[----:B------:R-:W-:Y:S11]  /*ca80*/  BRA.U UP1, `(.L_x_150) ;  /* 0x0000000101047547 */ /* 0x000ff6000b800000 */
[----:B-1-34-:R-:W-:Y:S05]  /*ca90*/  BPT.TRAP 0x1 ;  /* 0x000000040000795c */ /* 0x01afea0000300000 */
.L_x_150:
[----:B------:R-:W2:Y:S01]  /*caa0*/  S2UR UR17, SR_CgaCtaId ;  /* 0x00000000001179c3 */ /* 0x000ea20000008800 */
[----:B------:R-:W-:Y:S01]  /*cab0*/  UMOV UR6, 0x400 ;  /* 0x0000040000067882 */ /* 0x000fe20000000000 */
[----:B------:R-:W-:Y:S01]  /*cac0*/  SHF.L.U32 R3, R13, 0x1f, RZ ;  /* 0x0000001f0d037819 */ /* 0x000fe200000006ff */
[----:B--2---:R-:W-:Y:S09]  /*cad0*/  ULEA UR6, UR17, UR6, 0x18 ;  /* 0x0000000611067291 */ /* 0x004ff2000f8ec0ff */
[----:B------:R-:W2:Y:S02]  /*cae0*/  SYNCS.PHASECHK.TRANS64.TRYWAIT P0, [UR6+0x60], R3 ;  /* 0x00006003ff0075a7 */ /* 0x000ea40008001106 */
[----:B--2---:R-:W-:Y:S05]  /*caf0*/  @!P0 BRA `(.L_x_151) ;  /* 0x000000c400208947 */ /* 0x004fea0003800000 */
.L_x_347:
[----:B------:R-:W-:Y:S04]  /*cb00*/  BSSY.RECONVERGENT B0, `(.L_x_152) ;  /* 0x000000e000007945 */ /* 0x000fe80003800200 */
[----:B------:R-:W-:Y:S05]  /*cb10*/  @!P1 BRA `(.L_x_153) ;  /* 0x0000000000309947 */ /* 0x000fea0003800000 */
[----:B------:R-:W-:Y:S02]  /*cb20*/  UISETP.NE.AND UP0, UPT, UR7, URZ, UPT ;  /* 0x000000ff0700728c */ /* 0x000fe4000bf05270 */
[----:B------:R-:W-:Y:S02]  /*cb30*/  UIADD3 UR14, UPT, UPT, UR4, 0xc0, URZ ;  /* 0x000000c0040e7890 */ /* 0x000fe4000fffe0ff */
[----:B------:R-:W-:Y:S02]  /*cb40*/  UIADD3 UR12, UPT, UPT, UR6, 0x1400, URZ ;  /* 0x00001400060c7890 */ /* 0x000fe4000fffe0ff */
[----:B------:R-:W-:Y:S01]  /*cb50*/  UIADD3 UR13, UPT, UPT, UR6, 0x40, URZ ;  /* 0x00000040060d7890 */ /* 0x000fe2000fffe0ff */
[----:B------:R-:W-:Y:S01]  /*cb60*/  UMOV UR26, 0x0 ;  /* 0x00000000001a7882 */ /* 0x000fe20000000000 */
[----:B------:R-:W-:Y:S03]  /*cb70*/  UMOV UR27, 0x10000000 ;  /* 0x10000000001b7882 */ /* 0x000fe60000000000 */
[----:B------:R-:W-:Y:S09]  /*cb80*/  @UP0 UIADD3 UR14, UPT, UPT, UR4, URZ, URZ ;  /* 0x000000ff040e0290 */ /* 0x000ff2000fffe0ff */
[----:B------:R1:W-:Y:S02]  /*cb90*/  UTMALDG.2D [UR12], [UR8], desc[UR26] ;  /* 0x00001a0c080075b4 */ /* 0x0003e40008009000 */
[----:B-1----:R-:W-:Y:S05]  /*cba0*/  BRA.U UP1, `(.L_x_154) ;  /* 0x0000000101047547 */ /* 0x002fea000b800000 */
[----:B---34-:R-:W-:Y:S05]  /*cbb0*/  BPT.TRAP 0x1 ;  /* 0x000000040000795c */ /* 0x018fea0000300000 */
.L_x_154:
[----:B--2---:R-:W-:Y:S04]  /*cbc0*/  HFMA2 R0, -RZ, RZ, 0, 2 ;  /* 0x00004000ff007431 */ /* 0x004fe800000001ff */
[----:B------:R1:W-:Y:S03]  /*cbd0*/  SYNCS.ARRIVE.TRANS64.RED.A0TR RZ, [UR6+0x40], R0 ;  /* 0x00004000ffff79a7 */ /* 0x0003e60008300406 */
.L_x_153:
[----:B-1-34-:R-:W-:Y:S05]  /*cbe0*/  BSYNC.RECONVERGENT B0 ;  /* 0x0000000000007941 */ /* 0x01afea0003800200 */
.L_x_152:
[----:B------:R-:W-:Y:S05]  /*cbf0*/  BRA.U UP1, `(.L_x_155) ;  /* 0x0000000101047547 */ /* 0x000fea000b800000 */
[----:B------:R-:W-:Y:S05]  /*cc00*/  BPT.TRAP 0x1 ;  /* 0x000000040000795c */ /* 0x000fea0000300000 */
.L_x_155:
[----:B------:R-:W-:Y:S04]  /*cc10*/  UIADD3 UR10, UPT, UPT, UR6, 0x40, URZ ;  /* 0x00000040060a7890 */ /* 0x000fe8000fffe0ff */
[----:B------:R-:W-:Y:S09]  /*cc20*/  UPRMT UR10, UR17, 0x654, UR10 ;  /* 0x00000654110a7896 */ /* 0x000ff2000800000a */
[----:B------:R-:W-:Y:S01]  /*cc30*/  SYNCS.ARRIVE.TRANS64.RED.A1T0 RZ, [UR10], RZ ;  /* 0x000000ffffff79a7 */ /* 0x000fe2000810040a */
[----:B------:R-:W-:Y:S05]  /*cc40*/  BRA.U UP1, `(.L_x_156) ;  /* 0x0000000101047547 */ /* 0x000fea000b800000 */
[----:B------:R-:W-:Y:S05]  /*cc50*/  BPT.TRAP 0x1 ;  /* 0x000000040000795c */ /* 0x000fea0000300000 */
.L_x_156:
[----:B------:R-:W1:Y:S02]  /*cc60*/  SYNCS.PHASECHK.TRANS64.TRYWAIT P0, [UR6+0x68], R3 ;  /* 0x00006803ff0075a7 */ /* 0x000e640008001106 */
[----:B-1----:R-:W-:Y:S05]  /*cc70*/  @!P0 BRA `(.L_x_157) ;  /* 0x000000c000d88947 */ /* 0x002fea0003800000 */
.L_x_349:
[----:B------:R-:W-:Y:S04]  /*cc80*/  BSSY.RECONVERGENT B0, `(.L_x_158) ;  /* 0x000000d000007945 */ /* 0x000fe80003800200 */
[----:B------:R-:W-:Y:S05]  /*cc90*/  @!P1 BRA `(.L_x_159) ;  /* 0x00000000002c9947 */ /* 0x000fea0003800000 */
[----:B------:R-:W-:Y:S02]  /*cca0*/  UIMAD UR10, UR7, -0x40, UR4 ;  /* 0xffffffc0070a78a4 */ /* 0x000fe4000f8e0204 */
[----:B------:R-:W-:Y:S02]  /*ccb0*/  UIADD3 UR12, UPT, UPT, UR6, 0x5400, URZ ;  /* 0x00005400060c7890 */ /* 0x000fe4000fffe0ff */
[----:B------:R-:W-:Y:S02]  /*ccc0*/  UIADD3 UR13, UPT, UPT, UR6, 0x48, URZ ;  /* 0x00000048060d7890 */ /* 0x000fe4000fffe0ff */
[----:B------:R-:W-:Y:S01]  /*ccd0*/  UIADD3 UR14, UPT, UPT, UR10, 0x80, URZ ;  /* 0x000000800a0e7890 */ /* 0x000fe2000fffe0ff */
[----:B------:R-:W-:Y:S01]  /*cce0*/  UMOV UR26, 0x0 ;  /* 0x00000000001a7882 */ /* 0x000fe20000000000 */
[----:B------:R-:W-:Y:S07]  /*ccf0*/  UMOV UR27, 0x10000000 ;  /* 0x10000000001b7882 */ /* 0x000fee0000000000 */
[----:B------:R3:W-:Y:S02]  /*cd00*/  UTMALDG.2D [UR12], [UR8], desc[UR26] ;  /* 0x00001a0c080075b4 */ /* 0x0007e40008009000 */
[----:B---3--:R-:W-:Y:S05]  /*cd10*/  BRA.U UP1, `(.L_x_160) ;  /* 0x0000000101047547 */ /* 0x008fea000b800000 */
[----:B------:R-:W-:Y:S05]  /*cd20*/  BPT.TRAP 0x1 ;  /* 0x000000040000795c */ /* 0x000fea0000300000 */
.L_x_160:
[----:B-12---:R-:W-:Y:S04]  /*cd30*/  HFMA2 R0, -RZ, RZ, 0, 2 ;  /* 0x00004000ff007431 */ /* 0x006fe800000001ff */
[----:B------:R3:W-:Y:S03]  /*cd40*/  SYNCS.ARRIVE.TRANS64.RED.A0TR RZ, [UR6+0x48], R0 ;  /* 0x00004800ffff79a7 */ /* 0x0007e60008300406 */
.L_x_159:
[----:B------:R-:W-:Y:S05]  /*cd50*/  BSYNC.RECONVERGENT B0 ;  /* 0x0000000000007941 */ /* 0x000fea0003800200 */
.L_x_158:
[----:B------:R-:W-:Y:S05]  /*cd60*/  BRA.U UP1, `(.L_x_161) ;  /* 0x0000000101047547 */ /* 0x000fea000b800000 */
[----:B------:R-:W-:Y:S05]  /*cd70*/  BPT.TRAP 0x1 ;  /* 0x000000040000795c */ /* 0x000fea0000300000 */
.L_x_161:
[----:B------:R-:W-:Y:S04]  /*cd80*/  UIADD3 UR10, UPT, UPT, UR6, 0x48, URZ ;  /* 0x00000048060a7890 */ /* 0x000fe8000fffe0ff */
[----:B------:R-:W-:Y:S09]  /*cd90*/  UPRMT UR10, UR17, 0x654, UR10 ;  /* 0x00000654110a7896 */ /* 0x000ff2000800000a */
[----:B------:R-:W-:Y:S01]  /*cda0*/  SYNCS.ARRIVE.TRANS64.RED.A1T0 RZ, [UR10], RZ ;  /* 0x000000ffffff79a7 */ /* 0x000fe2000810040a */
[----:B------:R-:W-:Y:S05]  /*cdb0*/  BRA.U UP1, `(.L_x_162) ;  /* 0x0000000101047547 */ /* 0x000fea000b800000 */
[----:B------:R-:W-:Y:S05]  /*cdc0*/  BPT.TRAP 0x1 ;  /* 0x000000040000795c */ /* 0x000fea0000300000 */
.L_x_162:
[----:B------:R-:W4:Y:S02]  /*cdd0*/  SYNCS.PHASECHK.TRANS64.TRYWAIT P0, [UR6+0x70], R3 ;  /* 0x00007003ff0075a7 */ /* 0x000f240008001106 */
[----:B----4-:R-:W-:Y:S05]  /*cde0*/  @!P0 BRA `(.L_x_163) ;  /* 0x000000c000948947 */ /* 0x010fea0003800000 */
.L_x_351:
[----:B------:R-:W-:Y:S04]  /*cdf0*/  BSSY.RECONVERGENT B0, `(.L_x_164) ;  /* 0x000000d000007945 */ /* 0x000fe80003800200 */
[----:B------:R-:W-:Y:S05]  /*ce00*/  @!P1 BRA `(.L_x_165) ;  /* 0x00000000002c9947 */ /* 0x000fea0003800000 */
[----:B------:R-:W-:Y:S02]  /*ce10*/  ULEA UR10, UR7, UR4, 0x6 ;  /* 0x00000004070a7291 */ /* 0x000fe4000f8e30ff */
[----:B------:R-:W-:Y:S02]  /*ce20*/  UIADD3 UR12, UPT, UPT, UR6, 0x9400, URZ ;  /* 0x00009400060c7890 */ /* 0x000fe4000fffe0ff */
[----:B------:R-:W-:Y:S02]  /*ce30*/  UIADD3 UR13, UPT, UPT, UR6, 0x50, URZ ;  /* 0x00000050060d7890 */ /* 0x000fe4000fffe0ff */
[----:B------:R-:W-:Y:S01]  /*ce40*/  UIADD3 UR14, UPT, UPT, UR10, 0x40, URZ ;  /* 0x000000400a0e7890 */ /* 0x000fe2000fffe0ff */
[----:B------:R-:W-:Y:S01]  /*ce50*/  UMOV UR26, 0x0 ;  /* 0x00000000001a7882 */ /* 0x000fe20000000000 */
[----:B------:R-:W-:Y:S07]  /*ce60*/  UMOV UR27, 0x10000000 ;  /* 0x10000000001b7882 */ /* 0x000fee0000000000 */
[----:B------:R4:W-:Y:S02]  /*ce70*/  UTMALDG.2D [UR12], [UR8], desc[UR26] ;  /* 0x00001a0c080075b4 */ /* 0x0009e40008009000 */
[----:B----4-:R-:W-:Y:S05]  /*ce80*/  BRA.U UP1, `(.L_x_166) ;  /* 0x0000000101047547 */ /* 0x010fea000b800000 */
[----:B------:R-:W-:Y:S05]  /*ce90*/  BPT.TRAP 0x1 ;  /* 0x000000040000795c */ /* 0x000fea0000300000 */
.L_x_166:
[----:B-123--:R-:W-:Y:S04]  /*cea0*/  HFMA2 R0, -RZ, RZ, 0, 2 ;  /* 0x00004000ff007431 */ /* 0x00efe800000001ff */
[----:B------:R4:W-:Y:S03]  /*ceb0*/  SYNCS.ARRIVE.TRANS64.RED.A0TR RZ, [UR6+0x50], R0 ;  /* 0x00005000ffff79a7 */ /* 0x0009e60008300406 */
.L_x_165:
[----:B------:R-:W-:Y:S05]  /*cec0*/  BSYNC.RECONVERGENT B0 ;  /* 0x0000000000007941 */ /* 0x000fea0003800200 */
.L_x_164:
[----:B------:R-:W-:Y:S05]  /*ced0*/  BRA.U UP1, `(.L_x_167) ;  /* 0x0000000101047547 */ /* 0x000fea000b800000 */
[----:B------:R-:W-:Y:S05]  /*cee0*/  BPT.TRAP 0x1 ;  /* 0x000000040000795c */ /* 0x000fea0000300000 */
.L_x_167:
[----:B------:R-:W-:Y:S04]  /*cef0*/  UIADD3 UR10, UPT, UPT, UR6, 0x50, URZ ;  /* 0x00000050060a7890 */ /* 0x000fe8000fffe0ff */
[----:B------:R-:W-:Y:S09]  /*cf00*/  UPRMT UR10, UR17, 0x654, UR10 ;  /* 0x00000654110a7896 */ /* 0x000ff2000800000a */
[----:B------:R-:W-:Y:S01]  /*cf10*/  SYNCS.ARRIVE.TRANS64.RED.A1T0 RZ, [UR10], RZ ;  /* 0x000000ffffff79a7 */ /* 0x000fe2000810040a */
[----:B------:R-:W-:Y:S05]  /*cf20*/  BRA.U UP1, `(.L_x_168) ;  /* 0x0000000101047547 */ /* 0x000fea000b800000 */
[----:B------:R-:W-:Y:S05]  /*cf30*/  BPT.TRAP 0x1 ;  /* 0x000000040000795c */ /* 0x000fea0000300000 */
.L_x_168:
[----:B------:R-:W5:Y:S02]  /*cf40*/  SYNCS.PHASECHK.TRANS64.TRYWAIT P0, [UR6+0x78], R3 ;  /* 0x00007803ff0075a7 */ /* 0x000f640008001106 */
[----:B-----5:R-:W-:Y:S05]  /*cf50*/  @!P0 BRA `(.L_x_169) ;  /* 0x000000c000508947 */ /* 0x020fea0003800000 */
.L_x_353:
        /* <DEDUP_REMOVED lines=8> */
[----:B------:R-:W-:Y:S09]  /*cfe0*/  @!UP0 UIADD3 UR14, UPT, UPT, UR4, URZ, URZ ;  /* 0x000000ff040e8290 */ /* 0x000ff2000fffe0ff */
[----:B------:R1:W-:Y:S02]  /*cff0*/  UTMALDG.2D [UR12], [UR8], desc[UR26] ;  /* 0x00001a0c080075b4 */ /* 0x0003e40008009000 */
[----:B-1----:R-:W-:Y:S05]  /*d000*/  BRA.U UP1, `(.L_x_172) ;  /* 0x0000000101047547 */ /* 0x002fea000b800000 */
[----:B------:R-:W-:Y:S05]  /*d010*/  BPT.TRAP 0x1 ;  /* 0x000000040000795c */ /* 0x000fea0000300000 */
.L_x_172:
[----:B--234-:R-:W-:Y:S04]  /*d020*/  HFMA2 R0, -RZ, RZ, 0, 2 ;  /* 0x00004000ff007431 */ /* 0x01cfe800000001ff */
[----:B------:R1:W-:Y:S03]  /*d030*/  SYNCS.ARRIVE.TRANS64.RED.A0TR RZ, [UR6+0x58], R0 ;  /* 0x00005800ffff79a7 */ /* 0x0003e60008300406 */
.L_x_171:
[----:B------:R-:W-:Y:S05]  /*d040*/  BSYNC.RECONVERGENT B0 ;  /* 0x0000000000007941 */ /* 0x000fea0003800200 */
.L_x_170:
[----:B------:R-:W-:Y:S05]  /*d050*/  BRA.U UP1, `(.L_x_173) ;  /* 0x0000000101047547 */ /* 0x000fea000b800000 */
[----:B------:R-:W-:Y:S05]  /*d060*/  BPT.TRAP 0x1 ;  /* 0x000000040000795c */ /* 0x000fea0000300000 */
.L_x_173:
[----:B------:R-:W-:Y:S01]  /*d070*/  UIADD3 UR4, UPT, UPT, UR6, 0x58, URZ ;  /* 0x0000005806047890 */ /* 0x000fe2000fffe0ff */
[----:B------:R-:W-:Y:S01]  /*d080*/  R2UR UR7, R132 ;  /* 0x00000000840772ca */ /* 0x000fe200000e0000 */
[----:B------:R-:W-:Y:S01]  /*d090*/  UISETP.GT.AND UP0, UPT, UR16, URZ, UPT ;  /* 0x000000ff1000728c */ /* 0x000fe2000bf04270 */
[----:B------:R-:W-:Y:S01]  /*d0a0*/  LOP3.LUT R13, R13, 0x1, RZ, 0x3c, !PT ;  /* 0x000000010d0d7812 */ /* 0x000fe200078e3cff */
[----:B------:R-:W-:Y:S09]  /*d0b0*/  UPRMT UR4, UR17, 0x654, UR4 ;  /* 0x0000065411047896 */ /* 0x000ff20008000004 */
[----:B------:R-:W-:Y:S01]  /*d0c0*/  SYNCS.ARRIVE.TRANS64.RED.A1T0 RZ, [UR4], RZ ;  /* 0x000000ffffff79a7 */ /* 0x000fe20008100404 */
[----:B------:R-:W-:Y:S02]  /*d0d0*/  UIADD3 UR4, UPT, UPT, UR11, 0x1, URZ ;  /* 0x000000010b047890 */ /* 0x000fe4000fffe0ff */
[----:B------:R-:W-:Y:S02]  /*d0e0*/  @!UP0 UIADD3 UR4, UPT, UPT, UR11, URZ, URZ ;  /* 0x000000ff0b048290 */ /* 0x000fe4000fffe0ff */
[----:B------:R-:W-:Y:S05]  /*d0f0*/  UISETP.NE.AND UP0, UPT, UR7, 0x8, UPT ;  /* 0x000000080700788c */ /* 0x000fea000bf05270 */
[----:B------:R-:W-:Y:S04]  /*d100*/  UMOV UR11, UR4 ;  /* 0x00000004000b7c82 */ /* 0x000fe80008000000 */
[----:B------:R-:W-:Y:S05]  /*d110*/  BRA.U UP0, `(.L_x_174) ;  /* 0x0000000100047547 */ /* 0x000fea000b800000 */
[----:B------:R-:W-:Y:S05]  /*d120*/  BPT.TRAP 0x1 ;  /* 0x000000040000795c */ /* 0x000fea0000300000 */
.L_x_174:
[----:B------:R-:W-:Y:S01]  /*d130*/  ULEA UR7, UR5, UR6, 0x3 ;  /* 0x0000000605077291 */ /* 0x000fe2000f8e18ff */
[----:B-12---:R-:W-:Y:S08]  /*d140*/  SHF.L.U32 R3, R12, 0x1f, RZ ;  /* 0x0000001f0c037819 */ /* 0x006ff000000006ff */
[----:B------:R-:W1:Y:S02]  /*d150*/  SYNCS.PHASECHK.TRANS64.TRYWAIT P0, [UR7+0x140], R3 ;  /* 0x00014003ff0075a7 */ /* 0x000e640008001107 */
[----:B-1----:R-:W-:Y:S05]  /*d160*/  @!P0 BRA `(.L_x_175) ;  /* 0x000000bc00e48947 */ /* 0x002fea0003800000 */
.L_x_355:
[----:B------:R-:W-:Y:S09]  /*d170*/  UIMAD UR4, UR5, 0x14, UR36 ;  /* 0x00000014050478a4 */ /* 0x000ff2000f8e0224 */
[----:B-1----:R-:W1:Y:S04]  /*d180*/  LDS.U16 R3, [UR4+0x12] ;  /* 0x00001204ff037984 */ /* 0x002e680008000400 */
[----:B------:R-:W2:Y:S04]  /*d190*/  LDS R18, [UR4] ;  /* 0x00000004ff127984 */ /* 0x000ea80008000800 */
[----:B---34-:R-:W3:Y:S04]  /*d1a0*/  LDS R0, [UR4+0x4] ;  /* 0x00000404ff007984 */ /* 0x018ee80008000800 */
[----:B------:R-:W4:Y:S04]  /*d1b0*/  LDS R16, [UR4+0x8] ;  /* 0x00000804ff107984 */ /* 0x000f280008000800 */
[----:B------:R-:W1:Y:S01]  /*d1c0*/  LDS R2, [UR4+0xc] ;  /* 0x00000c04ff027984 */ /* 0x000e620008000800 */
[----:B------:R-:W-:Y:S01]  /*d1d0*/  @!PT LDS RZ, [RZ] ;  /* 0x00000000fffff984 */ /* 0x000fe20000000800 */
[----:B------:R-:W-:Y:S01]  /*d1e0*/  @!PT LDS RZ, [RZ] ;  /* 0x00000000fffff984 */ /* 0x000fe20000000800 */
[----:B------:R-:W-:Y:S01]  /*d1f0*/  @!PT LDS RZ, [RZ] ;  /* 0x00000000fffff984 */ /* 0x000fe20000000800 */
[----:B------:R-:W-:Y:S01]  /*d200*/  @!PT LDS RZ, [RZ] ;  /* 0x00000000fffff984 */ /* 0x000fe20000000800 */
[----:B------:R5:W-:Y:S06]  /*d210*/  MEMBAR.ALL.CTA ;  /* 0x0000000000007992 */ /* 0x000bec0000008000 */
[----:B-----5:R-:W1:Y:S01]  /*d220*/  FENCE.VIEW.ASYNC.S ;  /* 0x00000000000073c6 */ /* 0x020e620000000000 */
[----:B------:R-:W-:Y:S05]  /*d230*/  BRA.U UP0, `(.L_x_176) ;  /* 0x0000000100047547 */ /* 0x000fea000b800000 */
[----:B------:R-:W-:Y:S05]  /*d240*/  BPT.TRAP 0x1 ;  /* 0x000000040000795c */ /* 0x000fea0000300000 */
.L_x_176:
[----:B------:R-:W-:Y:S01]  /*d250*/  UIADD3 UR4, UPT, UPT, UR7, 0x180, URZ ;  /* 0x0000018007047890 */ /* 0x000fe2000fffe0ff */
[----:B-1----:R-:W-:Y:S01]  /*d260*/  ISETP.NE.AND P0, PT, R2, RZ, PT ;  /* 0x000000ff0200720c */ /* 0x002fe20003f05270 */
[----:B------:R-:W-:Y:S02]  /*d270*/  UIADD3 UR5, UPT, UPT, UR5, 0x1, URZ ;  /* 0x0000000105057890 */ /* 0x000fe4000fffe0ff */
[----:B------:R-:W-:Y:S02]  /*d280*/  UPRMT UR4, UR17, 0x654, UR4 ;  /* 0x0000065411047896 */ /* 0x000fe40008000004 */
[----:B------:R-:W-:Y:S04]  /*d290*/  UISETP.NE.AND UP0, UPT, UR5, 0x8, UPT ;  /* 0x000000080500788c */ /* 0x000fe8000bf05270 */
[----:B------:R-:W-:Y:S03]  /*d2a0*/  USEL UR5, UR5, URZ, UP0 ;  /* 0x000000ff05057287 */ /* 0x000fe60008000000 */
[----:B------:R-:W-:Y:S01]  /*d2b0*/  SYNCS.ARRIVE.TRANS64.RED.A1T0 RZ, [UR4], RZ ;  /* 0x000000ffffff79a7 */ /* 0x000fe20008100404 */
[----:B------:R-:W-:Y:S02]  /*d2c0*/  USEL UR4, URZ, 0x1, UP0 ;  /* 0x00000001ff047887 */ /* 0x000fe40008000000 */
[----:B------:R-:W-:Y:S04]  /*d2d0*/  UPLOP3.LUT UP0, UPT, UPT, UPT, UPT, 0x80, 0x8 ;  /* 0x000000000008789c */ /* 0x000fe80003f0f070 */
[----:B------:R-:W-:Y:S01]  /*d2e0*/  LOP3.LUT R12, R12, UR4, RZ, 0x3c, !PT ;  /* 0x000000040c0c7c12 */ /* 0x000fe2000f8e3cff */
[----:B------:R-:W-:Y:S06]  /*d2f0*/  @P0 BRA `(.L_x_177) ;  /* 0xffffffec00d80947 */ /* 0x000fec000383ffff */
[----:B------:R-:W-:Y:S05]  /*d300*/  BRA.U UP1, `(.L_x_178) ;  /* 0x0000000101047547 */ /* 0x000fea000b800000 */
[----:B------:R-:W-:Y:S05]  /*d310*/  BPT.TRAP 0x1 ;  /* 0x000000040000795c */ /* 0x000fea0000300000 */
.L_x_178:
[----:B------:R-:W-:-:S04]  /*d320*/  SHF.L.U32 R3, R13, 0x1f, RZ ;  /* 0x0000001f0d037819 */ /* 0x000fc800000006ff */
[----:B------:R-:W1:Y:S02]  /*d330*/  SYNCS.PHASECHK.TRANS64.TRYWAIT P0, [UR6+0x60], R3 ;  /* 0x00006003ff0075a7 */ /* 0x000e640008001106 */
[----:B-1----:R-:W-:Y:S05]  /*d340*/  @!P0 BRA `(.L_x_179) ;  /* 0x000000bc00848947 */ /* 0x002fea0003800000 */
.L_x_357:
[----:B------:R-:W-:Y:S05]  /*d350*/  BRA.U UP1, `(.L_x_180) ;  /* 0x0000000101047547 */ /* 0x000fea000b800000 */
[----:B------:R-:W-:Y:S05]  /*d360*/  BPT.TRAP 0x1 ;  /* 0x000000040000795c */ /* 0x000fea0000300000 */
.L_x_180:
[----:B------:R-:W5:Y:S02]  /*d370*/  SYNCS.PHASECHK.TRANS64.TRYWAIT P0, [UR6+0x68], R3 ;  /* 0x00006803ff0075a7 */ /* 0x000f640008001106 */
[----:B-----5:R-:W-:Y:S05]  /*d380*/  @!P0 BRA `(.L_x_181) ;  /* 0x000000bc008c8947 */ /* 0x020fea0003800000 */
.L_x_359:
[----:B------:R-:W-:Y:S05]  /*d390*/  BRA.U UP1, `(.L_x_182) ;  /* 0x0000000101047547 */ /* 0x000fea000b800000 */
[----:B------:R-:W-:Y:S05]  /*d3a0*/  BPT.TRAP 0x1 ;  /* 0x000000040000795c */ /* 0x000fea0000300000 */
.L_x_182:
[----:B------:R-:W5:Y:S02]  /*d3b0*/  SYNCS.PHASECHK.TRANS64.TRYWAIT P0, [UR6+0x70], R3 ;  /* 0x00007003ff0075a7 */ /* 0x000f640008001106 */
[----:B-----5:R-:W-:Y:S05]  /*d3c0*/  @!P0 BRA `(.L_x_183) ;  /* 0x000000bc00948947 */ /* 0x020fea0003800000 */
.L_x_361:
[----:B------:R-:W-:Y:S05]  /*d3d0*/  BRA.U UP1, `(.L_x_184) ;  /* 0x0000000101047547 */ /* 0x000fea000b800000 */
[----:B------:R-:W-:Y:S05]  /*d3e0*/  BPT.TRAP 0x1 ;  /* 0x000000040000795c */ /* 0x000fea0000300000 */
.L_x_184:
[----:B-1----:R-:W-:Y:S02]  /*d3f0*/  SHF.L.U32 R3, R13, 0x1f, RZ ;  /* 0x0000001f0d037819 */ /* 0x002fe400000006ff */
[----:B---3--:R-:W-:-:S04]  /*d400*/  MOV R0, UR6 ;  /* 0x0000000600007c02 */ /* 0x008fc80008000f00 */
[----:B------:R1:W3:Y:S03]  /*d410*/  SYNCS.PHASECHK.TRANS64.TRYWAIT P0, [R0+URZ+0x78], R3 ;  /* 0x00007803000075a7 */ /* 0x0002e600080011ff */
[----:B---3--:R-:W-:Y:S05]  /*d420*/  @!P0 NANOSLEEP.SYNCS 0x989680 ;  /* 0x009896800000895d */ /* 0x008fea0003900000 */
[----:B------:R-:W3:Y:S02]  /*d430*/  @!P0 SYNCS.PHASECHK.TRANS64 P0, [R0+URZ+0x78], R3 ;  /* 0x00007803000085a7 */ /* 0x000ee400080010ff */
[----:B---3--:R-:W-:Y:S05]  /*d440*/  @P0 EXIT ;  /* 0x000000000000094d */ /* 0x008fea0003800000 */
[----:B------:R-:W-:Y:S05]  /*d450*/  BRA `(.L_x_184) ;  /* 0xfffffffc00e47947 */ /* 0x000fea000383ffff */
.L_x_143:
[----:B------:R-:W-:-:S09]  /*d460*/  UISETP.NE.AND UP0, UPT, UR30, 0x4, UPT ;  /* 0x000000041e00788c */ /* 0x000fd2000bf05270 */
[----:B------:R-:W-:Y:S05]  /*d470*/  BRA.U UP0, `(.L_x_185) ;  /* 0x0000006900e87547 */ /* 0x000fea000b800000 */
.L_x_186:
[----:B------:R-:W-:-:S08]  /*d480*/  NOP ;  /* 0x0000000000007918 */ /* 0x000fd00000000000 */
[----:B------:R-:W1:Y:S02]  /*d490*/  USETMAXREG.TRY_ALLOC.CTAPOOL UP0, 0xe8 ;  /* 0x000000e8000079c8 */ /* 0x000e640008000600 */
[----:B-1----:R-:W-:Y:S05]  /*d4a0*/  BRA.U !UP0, `(.L_x_186) ;  /* 0xfffffffd08f47547 */ /* 0x002fea000b83ffff */
[----:B------:R-:W1:Y:S08]  /*d4b0*/  S2UR UR63, SR_CgaCtaId ;  /* 0x00000000003f79c3 */ /* 0x000e700000008800 */
[----:B------:R-:W-:Y:S01]  /*d4c0*/  BAR.SYNC.DEFER_BLOCKING 0x6, 0xa0 ;  /* 0x0182800000007b1d */ /* 0x000fe20000010000 */
[C---:B------:R-:W-:Y:S01]  /*d4d0*/  LOP3.LUT R135, R134.reuse, 0x1, RZ, 0xc0, !PT ;  /* 0x0000000186877812 */ /* 0x040fe200078ec0ff */
[C---:B------:R-:W-:Y:S01]  /*d4e0*/  IMAD.SHL.U32 R4, R134.reuse, 0x40, RZ ;  /* 0x0000004086047824 */ /* 0x040fe200078e00ff */
[C---:B------:R-:W-:Y:S01]  /*d4f0*/  LOP3.LUT P1, RZ, R134.reuse, 0x4, RZ, 0xc0, !PT ;  /* 0x0000000486ff7812 */ /* 0x040fe2000782c0ff */
[C---:B------:R-:W-:Y:S01]  /*d500*/  IMAD.U32 R2, R134.reuse, 0x10000, RZ ;  /* 0x0001000086027824 */ /* 0x040fe200078e00ff */
[----:B------:R-:W-:Y:S01]  /*d510*/  ISETP.NE.U32.AND P0, PT, R135, 0x1, PT ;  /* 0x000000018700780c */ /* 0x000fe20003f05070 */
[----:B------:R-:W-:Y:S01]  /*d520*/  UMOV UR38, 0x400 ;  /* 0x0000040000267882 */ /* 0x000fe20000000000 */
[----:B------:R-:W-:Y:S01]  /*d530*/  LOP3.LUT R133, R133, 0xfffffffd, RZ, 0xc0, !PT ;  /* 0xfffffffd85857812 */ /* 0x000fe200078ec0ff */
[----:B------:R-:W2:Y:S01]  /*d540*/  SHFL.IDX PT, R136, R122, RZ, 0x1f ;  /* 0x00001fff7a887589 */ /* 0x000ea200000e0000 */
[----:B------:R-:W-:Y:S01]  /*d550*/  IMAD.SHL.U32 R147, R134, 0x8, RZ ;  /* 0x0000000886937824 */ /* 0x000fe200078e00ff */
[----:B------:R-:W-:Y:S01]  /*d560*/  LOP3.LUT R6, R4, 0x1c0, RZ, 0xc0, !PT ;  /* 0x000001c004067812 */ /* 0x000fe200078ec0ff */
[----:B------:R-:W-:Y:S01]  /*d570*/  IMAD.MOV.U32 R148, RZ, RZ, 0x20 ;  /* 0x00000020ff947424 */ /* 0x000fe200078e00ff */
[----:B------:R-:W-:Y:S01]  /*d580*/  LOP3.LUT R2, R2, 0x600000, RZ, 0xc0, !PT ;  /* 0x0060000002027812 */ /* 0x000fe200078ec0ff */
[----:B------:R-:W-:Y:S01]  /*d590*/  UMOV UR50, URZ ;  /* 0x000000ff00327c82 */ /* 0x000fe20008000000 */
[----:B------:R-:W-:Y:S01]  /*d5a0*/  LOP3.LUT R147, R6, 0x38, R147, 0xf8, !PT ;  /* 0x0000003806937812 */ /* 0x000fe200078ef893 */
[----:B------:R-:W-:Y:S01]  /*d5b0*/  UMOV UR51, URZ ;  /* 0x000000ff00337c82 */ /* 0x000fe20008000000 */
[----:B------:R-:W-:Y:S01]  /*d5c0*/  UMOV UR37, URZ ;  /* 0x000000ff00257c82 */ /* 0x000fe20008000000 */
[----:B------:R-:W3:Y:S01]  /*d5d0*/  LDCU.64 UR54, c[0x0][0xc90] ;  /* 0x00019200ff3677ac */ /* 0x000ee20008000a00 */
[----:B------:R-:W-:Y:S01]  /*d5e0*/  @P0 LOP3.LUT R133, R133, 0x2, RZ, 0xfc, !PT ;  /* 0x0000000285850812 */ /* 0x000fe200078efcff */
[----:B------:R-:W-:Y:S01]  /*d5f0*/  IMAD.MOV.U32 R146, RZ, RZ, 0x1 ;  /* 0x00000001ff927424 */ /* 0x000fe200078e00ff */
[----:B------:R-:W-:Y:S01]  /*d600*/  LOP3.LUT P0, RZ, R134, 0x2, RZ, 0xc0, !PT ;  /* 0x0000000286ff7812 */ /* 0x000fe2000780c0ff */
[----:B------:R-:W4:Y:S01]  /*d610*/  LDCU.64 UR52, c[0x0][0xc88] ;  /* 0x00019100ff3477ac */ /* 0x000f220008000a00 */
[----:B------:R-:W-:Y:S01]  /*d620*/  LOP3.LUT R133, R133, 0xfffffffe, RZ, 0xc0, !PT ;  /* 0xfffffffe85857812 */ /* 0x000fe200078ec0ff */
[----:B------:R-:W-:Y:S01]  /*d630*/  IMAD.MOV.U32 R144, RZ, RZ, RZ ;  /* 0x000000ffff907224 */ /* 0x000fe200078e00ff */
[----:B------:R-:W-:Y:S01]  /*d640*/  LOP3.LUT R147, R147, 0x1e00, R4, 0xf8, !PT ;  /* 0x00001e0093937812 */ /* 0x000fe200078ef804 */
[----:B-1----:R-:W-:Y:S01]  /*d650*/  ULEA UR38, UR63, UR38, 0x18 ;  /* 0x000000263f267291 */ /* 0x002fe2000f8ec0ff */
[----:B------:R-:W-:Y:S01]  /*d660*/  @P1 LOP3.LUT R133, R133, 0x1, RZ, 0xfc, !PT ;  /* 0x0000000185851812 */ /* 0x000fe200078efcff */
[----:B------:R-:W1:Y:S01]  /*d670*/  LDCU.64 UR60, c[0x0][0xf18] ;  /* 0x0001e300ff3c77ac */ /* 0x000e620008000a00 */
[----:B------:R-:W-:-:S02]  /*d680*/  PLOP3.LUT P2, PT, PT, PT, PT, 0x80, 0x8 ;  /* 0x000000000008781c */ /* 0x000fc40003f4f070 */
[----:B------:R-:W-:Y:S01]  /*d690*/  LOP3.LUT R149, R134, 0x60, RZ, 0xc0, !PT ;  /* 0x0000006086957812 */ /* 0x000fe200078ec0ff */
[----:B------:R-:W-:Y:S01]  /*d6a0*/  UIADD3 UR62, UPT, UPT, UR38, 0x118, URZ ;  /* 0x00000118263e7890 */ /* 0x000fe2000fffe0ff */
[----:B--2---:R-:W-:Y:S01]  /*d6b0*/  ISETP.NE.AND P1, PT, R136, 0x4, PT ;  /* 0x000000048800780c */ /* 0x004fe20003f25270 */
[----:B------:R-:W2:Y:S01]  /*d6c0*/  LDCU.64 UR48, c[0x0][0xf20] ;  /* 0x0001e400ff3077ac */ /* 0x000ea20008000a00 */
[----:B------:R-:W3:Y:S01]  /*d6d0*/  LDS R3, [UR38+0x300] ;  /* 0x00030026ff037984 */ /* 0x000ee20008000800 */
[----:B------:R-:W-:Y:S01]  /*d6e0*/  PRMT R145, RZ, 0x7610, R145 ;  /* 0x00007610ff917816 */ /* 0x000fe20000000091 */
[----:B------:R-:W1:Y:S01]  /*d6f0*/  LDCU.64 UR58, c[0x0][0xcb8] ;  /* 0x00019700ff3a77ac */ /* 0x000e620008000a00 */
[----:B------:R-:W-:Y:S01]  /*d700*/  SEL R148, R148, 0xffffffe0, !P0 ;  /* 0xffffffe094947807 */ /* 0x000fe20004000000 */
[----:B------:R-:W1:Y:S01]  /*d710*/  LDCU.64 UR56, c[0x0][0xcb0] ;  /* 0x00019600ff3877ac */ /* 0x000e620008000a00 */
[----:B------:R-:W-:Y:S02]  /*d720*/  UIADD3 UR4, UPT, UPT, UR38, 0x1400, URZ ;  /* 0x0000140026047890 */ /* 0x000fe4000fffe0ff */
[----:B------:R-:W-:Y:S01]  /*d730*/  ULOP3.LUT UR62, UR62, 0xfefffff8, URZ, 0xc0, !UPT ;  /* 0xfefffff83e3e7892 */ /* 0x000fe2000f8ec0ff */
[----:B------:R-:W-:Y:S01]  /*d740*/  UMOV UR5, URZ ;  /* 0x000000ff00057c82 */ /* 0x000fe20008000000 */
[----:B---3--:R-:W-:-:S02]  /*d750*/  IMAD.IADD R2, R3, 0x1, R2 ;  /* 0x0000000103027824 */ /* 0x008fc400078e0202 */
[----:B-12-4-:R-:W-:Y:S08]  /*d760*/  @P1 BRA `(.L_x_187) ;  /* 0x00000000007c1947 */ /* 0x016ff00003800000 */
[----:B------:R-:W1:Y:S01]  /*d770*/  LDC.64 R36, c[0x0][0xe00] ;  /* 0x00038000ff247b82 */ /* 0x000e620000000a00 */
[----:B------:R-:W2:Y:S01]  /*d780*/  LDCU UR50, c[0x0][0x101c] ;  /* 0x00020380ff3277ac */ /* 0x000ea20008000800 */
[----:B------:R-:W3:Y:S06]  /*d790*/  LDCU.64 UR6, c[0x0][0xf00] ;  /* 0x0001e000ff0677ac */ /* 0x000eec0008000a00 */
[----:B------:R-:W1:Y:S01]  /*d7a0*/  LDC.64 R38, c[0x0][0xe08] ;  /* 0x00038200ff267b82 */ /* 0x000e620000000a00 */
[----:B------:R-:W-:-:S07]  /*d7b0*/  ELECT P0, URZ, PT ;  /* 0x0000000000ff782f */ /* 0x000fce0003800000 */
[----:B------:R-:W4:Y:S01]  /*d7c0*/  LDC.64 R32, c[0x0][0xe10] ;  /* 0x00038400ff207b82 */ /* 0x000f220000000a00 */
[----:B--2---:R-:W-:-:S04]  /*d7d0*/  UIADD3 UR50, UPT, UPT, UR41, UR50, URZ ;  /* 0x0000003229327290 */ /* 0x004fc8000fffe0ff */
[----:B------:R-:W-:-:S03]  /*d7e0*/  UIMAD UR50, UR50, 0xe, URZ ;  /* 0x0000000e323278a4 */ /* 0x000fc6000f8e02ff */
[----:B------:R-:W4:Y:S01]  /*d7f0*/  LDC.64 R34, c[0x0][0xe18] ;  /* 0x00038600ff227b82 */ /* 0x000f220000000a00 */
[----:B---3--:R-:W-:-:S07]  /*d800*/  UIMAD.WIDE.U32 UR50, UR50, 0x80, UR6 ;  /* 0x00000080323278a5 */ /* 0x008fce000f8e0006 */
[----:B------:R-:W2:Y:S01]  /*d810*/  LDC.64 R28, c[0x0][0xe20] ;  /* 0x00038800ff1c7b82 */ /* 0x000ea20000000a00 */
[----:B-1----:R1:W-:Y:S07]  /*d820*/  @P0 STS.128 [UR38+0x400], R36 ;  /* 0x00040024ff000988 */ /* 0x0023ee0008000c26 */
[----:B------:R-:W2:Y:S08]  /*d830*/  LDC.64 R30, c[0x0][0xe28] ;  /* 0x00038a00ff1e7b82 */ /* 0x000eb00000000a00 */
[----:B------:R-:W3:Y:S01]  /*d840*/  LDC.64 R24, c[0x0][0xe30] ;  /* 0x00038c00ff187b82 */ /* 0x000ee20000000a00 */
[----:B----4-:R1:W-:Y:S07]  /*d850*/  @P0 STS.128 [UR38+0x410], R32 ;  /* 0x00041020ff000988 */ /* 0x0103ee0008000c26 */
[----:B------:R-:W3:Y:S08]  /*d860*/  LDC.64 R26, c[0x0][0xe38] ;  /* 0x00038e00ff1a7b82 */ /* 0x000ef00000000a00 */
[----:B------:R-:W4:Y:S01]  /*d870*/  LDC.64 R20, c[0x0][0xe40] ;  /* 0x00039000ff147b82 */ /* 0x000f220000000a00 */
[----:B--2---:R1:W-:Y:S07]  /*d880*/  @P0 STS.128 [UR38+0x420], R28 ;  /* 0x0004201cff000988 */ /* 0x0043ee0008000c26 */
[----:B------:R-:W4:Y:S08]  /*d890*/  LDC.64 R22, c[0x0][0xe48] ;  /* 0x00039200ff167b82 */ /* 0x000f300000000a00 */
[----:B------:R-:W2:Y:S01]  /*d8a0*/  LDC.64 R12, c[0x0][0xe50] ;  /* 0x00039400ff0c7b82 */ /* 0x000ea20000000a00 */
[----:B---3--:R1:W-:Y:S07]  /*d8b0*/  @P0 STS.128 [UR38+0x430], R24 ;  /* 0x00043018ff000988 */ /* 0x0083ee0008000c26 */
[----:B------:R-:W2:Y:S08]  /*d8c0*/  LDC.64 R14, c[0x0][0xe58] ;  /* 0x00039600ff0e7b82 */ /* 0x000eb00000000a00 */
[----:B-----5:R-:W3:Y:S01]  /*d8d0*/  LDC.64 R8, c[0x0][0xe60] ;  /* 0x00039800ff087b82 */ /* 0x020ee20000000a00 */
[----:B----4-:R1:W-:Y:S07]  /*d8e0*/  @P0 STS.128 [UR38+0x440], R20 ;  /* 0x00044014ff000988 */ /* 0x0103ee0008000c26 */
[----:B------:R-:W3:Y:S08]  /*d8f0*/  LDC.64 R10, c[0x0][0xe68] ;  /* 0x00039a00ff0a7b82 */ /* 0x000ef00000000a00 */
[----:B------:R-:W4:Y:S01]  /*d900*/  LDC.64 R4, c[0x0][0xe70] ;  /* 0x00039c00ff047b82 */ /* 0x000f220000000a00 */
[----:B--2---:R1:W-:Y:S07]  /*d910*/  @P0 STS.128 [UR38+0x450], R12 ;  /* 0x0004500cff000988 */ /* 0x0043ee0008000c26 */
[----:B------:R-:W4:Y:S01]  /*d920*/  LDC.64 R6, c[0x0][0xe78] ;  /* 0x00039e00ff067b82 */ /* 0x000f220000000a00 */
[----:B---3--:R1:W-:Y:S04]  /*d930*/  @P0 STS.128 [UR38+0x460], R8 ;  /* 0x00046008ff000988 */ /* 0x0083e80008000c26 */
[----:B----4-:R1:W-:Y:S01]  /*d940*/  @P0 STS.128 [UR38+0x470], R4 ;  /* 0x00047004ff000988 */ /* 0x0103e20008000c26 */
[----:B------:R-:W-:Y:S01]  /*d950*/  NOP ;  /* 0x0000000000007918 */ /* 0x000fe20000000000 */
.L_x_187:
[----:B------:R-:W-:Y:S01]  /*d960*/  MOV R137, UR4 ;  /* 0x0000000400897c02 */ /* 0x000fe20008000f00 */
[----:B------:R-:W-:Y:S01]  /*d970*/  UMOV UR46, URZ ;  /* 0x000000ff002e7c82 */ /* 0x000fe20008000000 */
[----:B------:R-:W-:Y:S01]  /*d980*/  SHF.L.U32 R147, R147, 0x1, RZ ;  /* 0x0000000193937819 */ /* 0x000fe200000006ff */
[----:B------:R-:W-:-:S06]  /*d990*/  UMOV UR39, URZ ;  /* 0x000000ff00277c82 */ /* 0x000fcc0008000000 */
.L_x_236:
[----:B------:R-:W-:Y:S01]  /*d9a0*/  LOP3.LUT R3, R145, 0xffff, RZ, 0xc0, !PT ;  /* 0x0000ffff91037812 */ /* 0x000fe200078ec0ff */
[----:B-1---5:R-:W1:Y:S03]  /*d9b0*/  LDC.64 R10, c[0x0][0x390] ;  /* 0x0000e400ff0a7b82 */ /* 0x022e660000000a00 */
        /* <DEDUP_REMOVED lines=16> */
[----:B------:R-:W-:Y:S02]  /*dac0*/  ISETP.NE.OR P0, PT, R136, 0x4, !P2 ;  /* 0x000000048800780c */ /* 0x000fe40005705670 */
[----:B------:R-:W-:Y:S02]  /*dad0*/  R2UR UR44, R4 ;  /* 0x00000000042c72ca */ /* 0x000fe400000e0000 */
[----:B------:R-:W-:Y:S09]  /*dae0*/  R2UR UR45, R5 ;  /* 0x00000000052d72ca */ /* 0x000ff200000e0000 */
[----:B-1----:R-:W-:Y:S06]  /*daf0*/  @P0 BRA `(.L_x_188) ;  /* 0x0000000000f00947 */ /* 0x002fec0003800000 */
[----:B------:R-:W-:Y:S01]  /*db00*/  IMAD.U32 R4, RZ, RZ, UR38 ;  /* 0x00000026ff047e24 */ /* 0x000fe2000f8e00ff */
[----:B------:R-:W1:Y:S01]  /*db10*/  S2R R3, SR_LANEID ;  /* 0x0000000000037919 */ /* 0x000e620000000000 */
[----:B------:R-:W-:Y:S01]  /*db20*/  ELECT P0, URZ, PT ;  /* 0x0000000000ff782f */ /* 0x000fe20003800000 */
[----:B------:R-:W-:Y:S01]  /*db30*/  BSSY.RECONVERGENT B0, `(.L_x_189) ;  /* 0x0000033000007945 */ /* 0x000fe20003800200 */
[----:B-1----:R-:W-:Y:S05]  /*db40*/  IMAD.SHL.U32 R3, R3, 0x4, RZ ;  /* 0x0000000403037824 */ /* 0x002fea00078e00ff */
[----:B------:R-:W-:Y:S06]  /*db50*/  IADD3 R13, PT, PT, R3, 0x400, R4 ;  /* 0x00000400030d7810 */ /* 0x000fec0007ffe004 */
[----:B------:R-:W-:Y:S05]  /*db60*/  @!P0 BRA `(.L_x_190) ;  /* 0x0000000000bc8947 */ /* 0x000fea0003800000 */
[----:B------:R-:W-:Y:S01]  /*db70*/  STS [UR38+0x430], RZ ;  /* 0x000430ffff007988 */ /* 0x000fe20008000826 */
[----:B------:R-:W-:Y:S01]  /*db80*/  ISETP.NE.U32.AND P1, PT, RZ, UR48, PT ;  /* 0x00000030ff007c0c */ /* 0x000fe2000bf25070 */
[----:B------:R-:W1:Y:S01]  /*db90*/  LDCU.64 UR6, c[0x0][0x358] ;  /* 0x00006b00ff0677ac */ /* 0x000e620008000a00 */
[C---:B------:R-:W-:Y:S01]  /*dba0*/  LEA R6, P0, R16.reuse, RZ, 0x3 ;  /* 0x000000ff10067211 */ /* 0x040fe200078018ff */
[C---:B------:R-:W-:Y:S01]  /*dbb0*/  IMAD.WIDE R8, R16.reuse, 0xc, R10 ;  /* 0x0000000c10087825 */ /* 0x040fe200078e020a */
[----:B------:R-:W-:Y:S01]  /*dbc0*/  ISETP.NE.AND.EX P1, PT, RZ, UR49, PT, P1 ;  /* 0x00000031ff007c0c */ /* 0x000fe2000bf25310 */
[----:B------:R-:W-:Y:S01]  /*dbd0*/  UIADD3 UR4, UPT, UPT, UR38, 0x400, URZ ;  /* 0x0000040026047890 */ /* 0x000fe2000fffe0ff */
[----:B------:R-:W-:Y:S11]  /*dbe0*/  LEA.HI.X.SX32 R7, R16, RZ, 0x3, P0 ;  /* 0x000000ff10077211 */ /* 0x000ff600000f1eff */
[C---:B------:R-:W-:Y:S01]  /*dbf0*/  @P1 IADD3 R14, P0, PT, R6.reuse, UR48, RZ ;  /* 0x00000030060e1c10 */ /* 0x040fe2000ff1e0ff */
[----:B-1----:R-:W2:Y:S03]  /*dc00*/  LDG.E R22, desc[UR6][R8.64+0x4] ;  /* 0x0000040608167981 */ /* 0x002ea6000c1e1900 */
[C---:B------:R-:W-:Y:S01]  /*dc10*/  @P1 IADD3.X R15, PT, PT, R7.reuse, UR49, RZ, P0, !PT ;  /* 0x00000031070f1c10 */ /* 0x040fe200087fe4ff */
[----:B------:R1:W3:Y:S01]  /*dc20*/  LDG.E R5, desc[UR6][R8.64] ;  /* 0x0000000608057981 */ /* 0x0002e2000c1e1900 */
[----:B------:R-:W-:Y:S01]  /*dc30*/  IADD3 R20, P0, PT, R6, UR60, RZ ;  /* 0x0000003c06147c10 */ /* 0x000fe2000ff1e0ff */
[----:B------:R-:W-:Y:S02]  /*dc40*/  IMAD.U32 R6, RZ, RZ, UR4 ;  /* 0x00000004ff067e24 */ /* 0x000fe4000f8e00ff */
[----:B------:R-:W4:Y:S01]  /*dc50*/  @P1 LDG.E.64 R24, desc[UR6][R14.64] ;  /* 0x000000060e181981 */ /* 0x000f22000c1e1b00 */
[----:B------:R-:W-:Y:S03]  /*dc60*/  IADD3.X R21, PT, PT, R7, UR61, RZ, P0, !PT ;  /* 0x0000003d07157c10 */ /* 0x000fe600087fe4ff */
[----:B------:R-:W5:Y:S04]  /*dc70*/  LDS R7, [UR38+0x41c] ;  /* 0x00041c26ff077984 */ /* 0x000f680008000800 */
[----:B------:R-:W5:Y:S01]  /*dc80*/  LDG.E.64 R20, desc[UR6][R20.64] ;  /* 0x0000000614147981 */ /* 0x000f62000c1e1b00 */
[----:B-1----:R-:W-:Y:S05]  /*dc90*/  SHF.R.U64 R8, R6, 0x4, RZ ;  /* 0x0000000406087819 */ /* 0x002fea00000012ff */
[----:B------:R-:W-:Y:S04]  /*dca0*/  STS [UR38+0x410], R8 ;  /* 0x00041008ff007988 */ /* 0x000fe80008000826 */
[----:B------:R-:W-:Y:S01]  /*dcb0*/  STS [UR38+0x414], R8 ;  /* 0x00041408ff007988 */ /* 0x000fe20008000826 */
[--C-:B--2---:R-:W-:Y:S01]  /*dcc0*/  SHF.R.S32.HI R23, RZ, 0x1f, R22.reuse ;  /* 0x0000001fff177819 */ /* 0x104fe20000011416 */
[----:B---3--:R-:W-:Y:S02]  /*dcd0*/  VIADD R5, R5, 0xffffffff ;  /* 0xffffffff05057836 */ /* 0x008fe40000000000 */
[----:B------:R-:W-:Y:S02]  /*dce0*/  @!P1 IMAD.MOV.U32 R24, RZ, RZ, R22 ;  /* 0x000000ffff189224 */ /* 0x000fe400078e0016 */
[----:B------:R-:W-:Y:S05]  /*dcf0*/  @!P1 IMAD.MOV.U32 R25, RZ, RZ, R23 ;  /* 0x000000ffff199224 */ /* 0x000fea00078e0017 */
[----:B----4-:R-:W-:Y:S01]  /*dd00*/  SHF.L.U64.HI R12, R24, 0x1, R25 ;  /* 0x00000001180c7819 */ /* 0x010fe20000010219 */
[----:B-----5:R-:W-:Y:S03]  /*dd10*/  STS.64 [UR38+0x400], R20 ;  /* 0x00040014ff007988 */ /* 0x020fe60008000a26 */
[----:B------:R-:W-:Y:S04]  /*dd20*/  LOP3.LUT R12, R12, 0x1fffffff, RZ, 0xc0, !PT ;  /* 0x1fffffff0c0c7812 */ /* 0x000fe800078ec0ff */
[----:B------:R-:W-:Y:S04]  /*dd30*/  SHF.R.U32.HI R4, RZ, 0x4, R12 ;  /* 0x00000004ff047819 */ /* 0x000fe8000001160c */
[----:B------:R-:W-:Y:S02]  /*dd40*/  LOP3.LUT R15, R7, 0xf, R4, 0xb8, !PT ;  /* 0x0000000f070f7812 */ /* 0x000fe400078eb804 */
[----:B------:R-:W-:Y:S03]  /*dd50*/  CS2R R6, SRZ ;  /* 0x0000000000067805 */ /* 0x000fe6000001ff00 */
[----:B------:R1:W-:Y:S04]  /*dd60*/  STS [UR38+0x41c], R15 ;  /* 0x00041c0fff007988 */ /* 0x0003e80008000826 */
[----:B------:R-:W2:Y:S01]  /*dd70*/  LDS R4, [UR38+0x41c] ;  /* 0x00041c26ff047984 */ /* 0x000ea20008000800 */
[----:B-1----:R-:W-:Y:S05]  /*dd80*/  IMAD.SHL.U32 R15, R24, 0x2, RZ ;  /* 0x00000002180f7824 */ /* 0x002fea00078e00ff */
[----:B------:R-:W-:Y:S04]  /*dd90*/  LOP3.LUT R15, R15, 0xfffffffe, RZ, 0xc0, !PT ;  /* 0xfffffffe0f0f7812 */ /* 0x000fe800078ec0ff */
[----:B------:R-:W-:Y:S05]  /*dda0*/  SHF.R.U64 R12, R15, 0x4, R12 ;  /* 0x000000040f0c7819 */ /* 0x000fea000000120c */
[----:B------:R-:W-:Y:S01]  /*ddb0*/  STS [UR38+0x40c], R12 ;  /* 0x00040c0cff007988 */ /* 0x000fe20008000826 */
[----:B--2---:R-:W-:Y:S05]  /*ddc0*/  LOP3.LUT R17, R4, 0xf0, RZ, 0xb8, !PT ;  /* 0x000000f004117812 */ /* 0x004fea00078eb8ff */
[----:B------:R-:W-:Y:S04]  /*ddd0*/  STS [UR38+0x41c], R17 ;  /* 0x00041c11ff007988 */ /* 0x000fe80008000826 */
[----:B------:R-:W1:Y:S02]  /*dde0*/  LDS R4, [UR38+0x41c] ;  /* 0x00041c26ff047984 */ /* 0x000e640008000800 */
[----:B-1----:R-:W-:Y:S01]  /*ddf0*/  LOP3.LUT R9, R4, 0xf00, RZ, 0xb8, !PT ;  /* 0x00000f0004097812 */ /* 0x002fe200078eb8ff */
[----:B------:R-:W-:Y:S04]  /*de00*/  VIADD R4, R22, 0xffffffff ;  /* 0xffffffff16047836 */ /* 0x000fe80000000000 */
[----:B------:R-:W-:Y:S04]  /*de10*/  STS.64 [UR38+0x418], R8 ;  /* 0x00041808ff007988 */ /* 0x000fe80008000a26 */
[----:B------:R-:W1:Y:S04]  /*de20*/  LDS R14, [UR38+0x41c] ;  /* 0x00041c26ff0e7984 */ /* 0x000e680008000800 */
[----:B------:R2:W-:Y:S01]  /*de30*/  STS.128 [UR38+0x420], R4 ;  /* 0x00042004ff007988 */ /* 0x0005e20008000c26 */
[----:B-1----:R-:W-:Y:S05]  /*de40*/  LOP3.LUT R14, R14, 0xf000, RZ, 0xb8, !PT ;  /* 0x0000f0000e0e7812 */ /* 0x002fea00078eb8ff */
[----:B------:R2:W-:Y:S02]  /*de50*/  STS [UR38+0x41c], R14 ;  /* 0x00041c0eff007988 */ /* 0x0005e40008000826 */
.L_x_190:
[----:B------:R-:W-:Y:S05]  /*de60*/  BSYNC.RECONVERGENT B0 ;  /* 0x0000000000007941 */ /* 0x000fea0003800200 */
.L_x_189:
[----:B------:R-:W-:Y:S01]  /*de70*/  NOP ;  /* 0x0000000000007918 */ /* 0x000fe20000000000 */
[----:B------:R-:W1:Y:S01]  /*de80*/  LDS R13, [R13] ;  /* 0x000000000d0d7984 */ /* 0x000e620000000800 */
[----:B--2---:R-:W-:Y:S04]  /*de90*/  IADD3 R4, P0, PT, R3, UR44, RZ ;  /* 0x0000002c03047c10 */ /* 0x004fe8000ff1e0ff */
[----:B------:R-:W-:Y:S05]  /*dea0*/  IADD3.X R5, PT, PT, RZ, UR45, RZ, P0, !PT ;  /* 0x0000002dff057c10 */ /* 0x000fea00087fe4ff */
[----:B-1----:R1:W5:Y:S04]  /*deb0*/  ATOMG.E.EXCH.STRONG.GPU PT, RZ, [R4], R13 ;  /* 0x0000000d04ff73a8 */ /* 0x00236800041ee100 */
.L_x_188:
[----:B------:R-:W-:Y:S11]  /*dec0*/  R2UR UR4, R132 ;  /* 0x00000000840472ca */ /* 0x000ff600000e0000 */
[----:B------:R-:W-:Y:S02]  /*ded0*/  @!UPT UIADD3 URZ, UPT, UPT, URZ, URZ, URZ ;  /* 0x000000fffffff290 */ /* 0x000fe4000fffe0ff */
[----:B------:R-:W-:Y:S09]  /*dee0*/  UISETP.NE.AND UP0, UPT, UR4, 0x8, UPT ;  /* 0x000000080400788c */ /* 0x000ff2000bf05270 */
[----:B------:R-:W-:Y:S05]  /*def0*/  BRA.U UP0, `(.L_x_191) ;  /* 0x0000000100047547 */ /* 0x000fea000b800000 */
[----:B------:R-:W-:Y:S05]  /*df00*/  BPT.TRAP 0x1 ;  /* 0x000000040000795c */ /* 0x000fea0000300000 */
.L_x_191:
[----:B------:R-:W-:Y:S01]  /*df10*/  ULEA UR6, UR5, UR38, 0x3 ;  /* 0x0000002605067291 */ /* 0x000fe2000f8e18ff */
[----:B-1----:R-:W-:Y:S08]  /*df20*/  SHF.L.U32 R4, R144, 0x1f, RZ ;  /* 0x0000001f90047819 */ /* 0x002ff000000006ff */
[----:B-----5:R-:W1:Y:S02]  /*df30*/  SYNCS.PHASECHK.TRANS64.TRYWAIT P0, [UR6+0x140], R4 ;  /* 0x00014004ff0075a7 */ /* 0x020e640008001106 */
[----:B-1----:R-:W-:Y:S05]  /*df40*/  @!P0 BRA `(.L_x_192) ;  /* 0x000000b000cc8947 */ /* 0x002fea0003800000 */
.L_x_363:
[----:B------:R-:W-:Y:S09]  /*df50*/  UIMAD UR4, UR5, 0x14, UR36 ;  /* 0x00000014050478a4 */ /* 0x000ff2000f8e0224 */
[----:B------:R-:W2:Y:S04]  /*df60*/  LDS.U16 R145, [UR4+0x12] ;  /* 0x00001204ff917984 */ /* 0x000ea80008000400 */
[----:B------:R-:W3:Y:S04]  /*df70*/  LDS R142, [UR4] ;  /* 0x00000004ff8e7984 */ /* 0x000ee80008000800 */
[----:B------:R-:W4:Y:S04]  /*df80*/  LDS R141, [UR4+0x4] ;  /* 0x00000404ff8d7984 */ /* 0x000f280008000800 */
[----:B------:R-:W1:Y:S04]  /*df90*/  LDS R140, [UR4+0x8] ;  /* 0x00000804ff8c7984 */ /* 0x000e680008000800 */
        /* <DEDUP_REMOVED lines=9> */
.L_x_193:
[----:B------:R-:W2:Y:S01]  /*e030*/  LDCU.64 UR8, c[0x0][0x358] ;  /* 0x00006b00ff0877ac */ /* 0x000ea20008000a00 */
[----:B------:R-:W-:Y:S01]  /*e040*/  IMAD.WIDE R10, R16, 0xc, R10 ;  /* 0x0000000c100a7825 */ /* 0x000fe200078e020a */
[----:B------:R-:W-:Y:S01]  /*e050*/  ISETP.NE.OR P2, PT, R149, RZ, !P2 ;  /* 0x000000ff9500720c */ /* 0x000fe20005745670 */
[----:B------:R-:W-:Y:S01]  /*e060*/  BSSY.RECONVERGENT B0, `(.L_x_194) ;  /* 0x000000b000007945 */ /* 0x000fe20003800200 */
[----:B------:R-:W-:Y:S02]  /*e070*/  UIADD3 UR4, UPT, UPT, UR6, 0x180, URZ ;  /* 0x0000018006047890 */ /* 0x000fe4000fffe0ff */
[----:B------:R-:W-:Y:S02]  /*e080*/  UIADD3 UR47, UPT, UPT, UR5, 0x1, URZ ;  /* 0x00000001052f7890 */ /* 0x000fe4000fffe0ff */
[----:B------:R-:W-:Y:S09]  /*e090*/  UPRMT UR4, UR63, 0x654, UR4 ;  /* 0x000006543f047896 */ /* 0x000ff20008000004 */
[----:B-1----:R-:W-:Y:S01]  /*e0a0*/  SYNCS.ARRIVE.TRANS64.RED.A1T0 RZ, [UR4], RZ ;  /* 0x000000ffffff79a7 */ /* 0x002fe20008100404 */
[----:B--2---:R1:W5:Y:S01]  /*e0b0*/  LDG.E R104, desc[UR8][R10.64+0x8] ;  /* 0x000008080a687981 */ /* 0x004362000c1e1900 */
[----:B------:R-:W-:Y:S05]  /*e0c0*/  @P2 BRA `(.L_x_195) ;  /* 0x0000000000102947 */ /* 0x000fea0003800000 */
[----:B------:R-:W-:Y:S04]  /*e0d0*/  DEPBAR {5,4,3,2,1,0} ;  /* 0x0000003f0000791a */ /* 0x000fe80000000000 */
[----:B------:R-:W2:Y:S02]  /*e0e0*/  CCTL.E.C.LDCU.IV.DEEP [UR44] ;  /* 0x000000002c007540 */ /* 0x000ea40009c08000 */
[----:B--2---:R2:W-:Y:S01]  /*e0f0*/  UTMACCTL.IV [UR44] ;  /* 0x000000002c0079b9 */ /* 0x0045e20008000000 */
[----:B------:R-:W-:Y:S01]  /*e100*/  NOP ;  /* 0x0000000000007918 */ /* 0x000fe20000000000 */
.L_x_195:
[----:B--2---:R-:W-:Y:S05]  /*e110*/  BSYNC.RECONVERGENT B0 ;  /* 0x0000000000007941 */ /* 0x004fea0003800200 */
.L_x_194:
[----:B------:R-:W-:Y:S01]  /*e120*/  R2UR UR4, R0 ;  /* 0x00000000000472ca */ /* 0x000fe200000e0000 */
[----:B------:R-:W-:Y:S01]  /*e130*/  BSSY.RECONVERGENT B6, `(.L_x_196) ;  /* 0x0000025000067945 */ /* 0x000fe20003800200 */
[----:B------:R-:W-:Y:S02]  /*e140*/  R2UR UR5, R18 ;  /* 0x00000000120572ca */ /* 0x000fe400000e0000 */
[----:B------:R-:W-:Y:S09]  /*e150*/  LOP3.LUT P0, RZ, R137, 0x3f0, RZ, 0xc0, !PT ;  /* 0x000003f089ff7812 */ /* 0x000ff2000780c0ff */
[----:B------:R-:W-:Y:S02]  /*e160*/  USHF.L.U32 UR43, UR4, 0x8, URZ ;  /* 0x00000008042b7899 */ /* 0x000fe400080006ff */
[----:B------:R-:W-:Y:S02]  /*e170*/  USHF.L.U32 UR42, UR5, 0x7, URZ ;  /* 0x00000007052a7899 */ /* 0x000fe400080006ff */
[----:B------:R-:W-:Y:S10]  /*e180*/  @!P0 BRA `(.L_x_197) ;  /* 0x00000000007c8947 */ /* 0x000ff40003800000 */
[----:B------:R-:W2:Y:S01]  /*e190*/  LDCU.64 UR8, c[0x4][0xd0] ;  /* 0x01001a00ff0877ac */ /* 0x000ea20008000a00 */
[----:B------:R-:W-:Y:S01]  /*e1a0*/  MOV R17, 0x0 ;  /* 0x0000000000117802 */ /* 0x000fe20000000f00 */
[----:B------:R-:W-:Y:S02]  /*e1b0*/  HFMA2 R12, -RZ, RZ, 0, 5.9604644775390625e-08 ;  /* 0x00000001ff0c7431 */ /* 0x000fe400000001ff */
[----:B------:R-:W-:Y:S01]  /*e1c0*/  IMAD.MOV.U32 R8, RZ, RZ, 0x70 ;  /* 0x00000070ff087424 */ /* 0x000fe200078e00ff */
[----:B------:R3:W3:Y:S01]  /*e1d0*/  LDC.64 R14, c[0x4][R17] ;  /* 0x01000000110e7b82 */ /* 0x0006e20000000a00 */
[----:B------:R-:W1:Y:S01]  /*e1e0*/  LDCU.64 UR6, c[0x4][0xd8] ;  /* 0x01001b00ff0677ac */ /* 0x000e620008000a00 */
[----:B------:R-:W-:Y:S01]  /*e1f0*/  IMAD.MOV.U32 R13, RZ, RZ, RZ ;  /* 0x000000ffff0d7224 */ /* 0x000fe200078e00ff */
[----:B------:R-:W4:Y:S01]  /*e200*/  LDCU.64 UR4, c[0x4][0x20] ;  /* 0x01000400ff0477ac */ /* 0x000f220008000a00 */
[----:B--2---:R-:W-:Y:S01]  /*e210*/  MOV R5, UR9 ;  /* 0x0000000900057c02 */ /* 0x004fe20008000f00 */
[----:B------:R-:W-:Y:S01]  /*e220*/  IMAD.U32 R4, RZ, RZ, UR8 ;  /* 0x00000008ff047e24 */ /* 0x000fe2000f8e00ff */
[----:B-1----:R-:W-:Y:S01]  /*e230*/  MOV R7, UR7 ;  /* 0x0000000700077c02 */ /* 0x002fe20008000f00 */
[----:B------:R-:W-:Y:S01]  /*e240*/  IMAD.U32 R6, RZ, RZ, UR6 ;  /* 0x00000006ff067e24 */ /* 0x000fe2000f8e00ff */
[----:B----4-:R-:W-:Y:S01]  /*e250*/  MOV R11, UR5 ;  /* 0x00000005000b7c02 */ /* 0x010fe20008000f00 */
[----:B------:R-:W-:Y:S02]  /*e260*/  IMAD.U32 R10, RZ, RZ, UR4 ;  /* 0x00000004ff0a7e24 */ /* 0x000fe4000f8e00ff */
[----:B------:R-:W-:Y:S07]  /*e270*/  LEPC R20, `(.L_x_198) ;  /* 0x000000001014794e */ /* 0x000fee0000000000 */
[----:B---3-5:R-:W-:Y:S05]  /*e280*/  CALL.ABS.NOINC R14 ;  /* 0x000000000e007343 */ /* 0x028fea0003c00000 */
.L_x_198:
[----:B------:R-:W1:Y:S01]  /*e290*/  LDCU.64 UR8, c[0x4][0xd0] ;  /* 0x01001a00ff0877ac */ /* 0x000e620008000a00 */
[----:B------:R2:W3:Y:S01]  /*e2a0*/  LDC.64 R14, c[0x4][R17] ;  /* 0x01000000110e7b82 */ /* 0x0004e20000000a00 */
[----:B------:R-:W-:Y:S02]  /*e2b0*/  HFMA2 R12, -RZ, RZ, 0, 5.9604644775390625e-08 ;  /* 0x00000001ff0c7431 */ /* 0x000fe400000001ff */
[----:B------:R-:W-:Y:S02]  /*e2c0*/  IMAD.MOV.U32 R8, RZ, RZ, 0x70 ;  /* 0x00000070ff087424 */ /* 0x000fe400078e00ff */
[----:B------:R-:W-:Y:S01]  /*e2d0*/  IMAD.MOV.U32 R13, RZ, RZ, RZ ;  /* 0x000000ffff0d7224 */ /* 0x000fe200078e00ff */
[----:B------:R-:W4:Y:S01]  /*e2e0*/  LDCU.64 UR6, c[0x4][0xd8] ;  /* 0x01001b00ff0677ac */ /* 0x000f220008000a00 */
[----:B------:R-:W5:Y:S01]  /*e2f0*/  LDCU.64 UR4, c[0x4][0x20] ;  /* 0x01000400ff0477ac */ /* 0x000f620008000a00 */
[----:B-1----:R-:W-:Y:S02]  /*e300*/  MOV R4, UR8 ;  /* 0x0000000800047c02 */ /* 0x002fe40008000f00 */
[----:B------:R-:W-:Y:S02]  /*e310*/  MOV R5, UR9 ;  /* 0x0000000900057c02 */ /* 0x000fe40008000f00 */
[----:B----4-:R-:W-:Y:S01]  /*e320*/  MOV R7, UR7 ;  /* 0x0000000700077c02 */ /* 0x010fe20008000f00 */
[----:B------:R-:W-:Y:S01]  /*e330*/  IMAD.U32 R6, RZ, RZ, UR6 ;  /* 0x00000006ff067e24 */ /* 0x000fe2000f8e00ff */
[----:B-----5:R-:W-:Y:S01]  /*e340*/  MOV R11, UR5 ;  /* 0x00000005000b7c02 */ /* 0x020fe20008000f00 */
[----:B--2---:R-:W-:Y:S02]  /*e350*/  IMAD.U32 R10, RZ, RZ, UR4 ;  /* 0x00000004ff0a7e24 */ /* 0x004fe4000f8e00ff */
[----:B------:R-:W-:Y:S07]  /*e360*/  LEPC R20, `(.L_x_197) ;  /* 0x000000001014794e */ /* 0x000fee0000000000 */
[----:B---3--:R-:W-:Y:S05]  /*e370*/  CALL.ABS.NOINC R14 ;  /* 0x000000000e007343 */ /* 0x008fea0003c00000 */
.L_x_197:
[----:B------:R-:W-:Y:S05]  /*e380*/  BSYNC.RECONVERGENT B6 ;  /* 0x0000000000067941 */ /* 0x000fea0003800200 */
.L_x_196:
[----:B------:R-:W-:Y:S01]  /*e390*/  ISETP.NE.AND P0, PT, R149, RZ, PT ;  /* 0x000000ff9500720c */ /* 0x000fe20003f05270 */
[----:B------:R-:W-:Y:S01]  /*e3a0*/  BSSY B0, `(.L_x_199) ;  /* 0x000000b000007945 */ /* 0x000fe20003800000 */
[----:B------:R-:W-:Y:S02]  /*e3b0*/  PLOP3.LUT P1, PT, PT, PT, PT, 0x8, 0x80 ;  /* 0x000000000080781c */ /* 0x000fe40003f2e170 */
[----:B------:R-:W-:Y:S11]  /*e3c0*/  LOP3.LUT R133, R133, 0xfffffffb, RZ, 0xc0, !PT ;  /* 0xfffffffb85857812 */ /* 0x000ff600078ec0ff */
[----:B------:R-:W-:Y:S01]  /*e3d0*/  @P1 LOP3.LUT R133, R133, 0x4, RZ, 0xfc, !PT ;  /* 0x0000000485851812 */ /* 0x000fe200078efcff */
[----:B------:R-:W-:Y:S05]  /*e3e0*/  @P0 BRA `(.L_x_200) ;  /* 0x0000000000180947 */ /* 0x000fea0003800000 */
[----:B------:R-:W-:Y:S03]  /*e3f0*/  UMOV UR4, 0xffffffff ;  /* 0xffffffff00047882 */ /* 0x000fe60000000000 */
[----:B------:R-:W-:Y:S05]  /*e400*/  BRA.DIV UR4, `(.L_x_201) ;  /* 0x000000ae04b47947 */ /* 0x000fea000b800000 */
[----:B------:R-:W-:Y:S11]  /*e410*/  ELECT P6, URZ, PT ;  /* 0x0000000000ff782f */ /* 0x000ff600038c0000 */
[----:B------:R-:W-:Y:S02]  /*e420*/  @!UPT UIADD3 URZ, UPT, UPT, URZ, URZ, URZ ;  /* 0x000000fffffff290 */ /* 0x000fe4000fffe0ff */
.L_x_365:
[----:B------:R-:W-:Y:S04]  /*e430*/  LOP3.LUT R133, R133, 0xfffffffb, RZ, 0xc0, !PT ;  /* 0xfffffffb85857812 */ /* 0x000fe800078ec0ff */
[----:B------:R-:W-:Y:S02]  /*e440*/  @P6 LOP3.LUT R133, R133, 0x4, RZ, 0xfc, !PT ;  /* 0x0000000485856812 */ /* 0x000fe400078efcff */
.L_x_200:
[----:B------:R-:W-:Y:S05]  /*e450*/  BSYNC B0 ;  /* 0x0000000000007941 */ /* 0x000fea0003800000 */
.L_x_199:
[----:B------:R-:W-:Y:S01]  /*e460*/  ISETP.NE.U32.AND P1, PT, RZ, UR58, PT ;  /* 0x0000003aff007c0c */ /* 0x000fe2000bf25070 */
[----:B------:R-:W2:Y:S01]  /*e470*/  LDCU.64 UR4, c[0x0][0x358] ;  /* 0x00006b00ff0477ac */ /* 0x000ea20008000a00 */
[----:B------:R-:W-:Y:S02]  /*e480*/  ISETP.NE.U32.AND P0, PT, RZ, UR54, PT ;  /* 0x00000036ff007c0c */ /* 0x000fe4000bf05070 */
[----:B------:R-:W-:Y:S02]  /*e490*/  ISETP.NE.AND.EX P1, PT, RZ, UR59, PT, P1 ;  /* 0x0000003bff007c0c */ /* 0x000fe4000bf25310 */
[----:B------:R-:W-:Y:S02]  /*e4a0*/  ISETP.NE.AND.EX P0, PT, RZ, UR55, PT, P0 ;  /* 0x00000037ff007c0c */ /* 0x000fe4000bf05300 */
[----:B------:R-:W-:Y:S04]  /*e4b0*/  LOP3.LUT R146, R146, 0x1, RZ, 0x3c, !PT ;  /* 0x0000000192927812 */ /* 0x000fe800078e3cff */
[----:B------:R-:W-:Y:S05]  /*e4c0*/  SHF.L.U32 R0, R146, 0x1f, RZ ;  /* 0x0000001f92007819 */ /* 0x000fea00000006ff */
[----:B-1----:R-:W1:Y:S08]  /*e4d0*/  @P1 LDC.64 R10, c[0x0][0xcb8] ;  /* 0x00032e00ff0a1b82 */ /* 0x002e700000000a00 */
[----:B------:R-:W3:Y:S02]  /*e4e0*/  @P0 LDC.64 R8, c[0x0][0xc90] ;  /* 0x00032400ff080b82 */ /* 0x000ee40000000a00 */
[C---:B---3--:R-:W-:Y:S04]  /*e4f0*/  @P0 IMAD.WIDE R8, R16.reuse, 0x8, R8 ;  /* 0x0000000810080825 */ /* 0x048fe800078e0208 */
[----:B-1----:R-:W-:Y:S01]  /*e500*/  @P1 IMAD.WIDE R10, R16, 0x8, R10 ;  /* 0x00000008100a1825 */ /* 0x002fe200078e020a */
[----:B--2---:R-:W2:Y:S04]  /*e510*/  @P0 LDG.E.64 R4, desc[UR4][R8.64] ;  /* 0x0000000408040981 */ /* 0x004ea8000c1e1b00 */
[----:B------:R-:W3:Y:S04]  /*e520*/  @P1 LDG.E.64 R6, desc[UR4][R10.64] ;  /* 0x000000040a061981 */ /* 0x000ee8000c1e1b00 */
[----:B--2---:R1:W5:Y:S04]  /*e530*/  @P0 LD.E R83, desc[UR4][R4.64] ;  /* 0x0000000404530980 */ /* 0x004368000c101900 */
[----:B---3--:R1:W5:Y:S01]  /*e540*/  @P1 LD.E R80, desc[UR4][R6.64] ;  /* 0x0000000406501980 */ /* 0x008362000c101900 */
[----:B------:R-:W-:Y:S05]  /*e550*/  @P0 BRA `(.L_x_202) ;  /* 0x0000000000280947 */ /* 0x000fea0003800000 */
[----:B------:R-:W-:Y:S01]  /*e560*/  ISETP.NE.U32.AND P0, PT, RZ, UR52, PT ;  /* 0x00000034ff007c0c */ /* 0x000fe2000bf05070 */
[----:B------:R-:W2:Y:S03]  /*e570*/  LDCU.64 UR4, c[0x0][0x358] ;  /* 0x00006b00ff0477ac */ /* 0x000ea60008000a00 */
[----:B------:R-:W-:Y:S11]  /*e580*/  ISETP.NE.AND.EX P0, PT, RZ, UR53, PT, P0 ;  /* 0x00000035ff007c0c */ /* 0x000ff6000bf05300 */
[----:B------:R-:W-:Y:S02]  /*e590*/  @!UPT UIADD3 URZ, UPT, UPT, URZ, URZ, URZ ;  /* 0x000000fffffff290 */ /* 0x000fe4000fffe0ff */
[----:B------:R-:W3:Y:S08]  /*e5a0*/  @P0 LDC R3, c[0x0][0xc98] ;  /* 0x00032600ff030b82 */ /* 0x000ef00000000800 */
[----:B-1----:R-:W1:Y:S01]  /*e5b0*/  @P0 LDC.64 R4, c[0x0][0xc88] ;  /* 0x00032200ff040b82 */ /* 0x002e620000000a00 */
[----:B---3--:R-:W-:Y:S04]  /*e5c0*/  @P0 IMAD R3, R16, R3, RZ ;  /* 0x0000000310030224 */ /* 0x008fe800078e02ff */
[----:B-1----:R-:W-:Y:S05]  /*e5d0*/  @P0 IMAD.WIDE R4, R3, 0x4, R4 ;  /* 0x0000000403040825 */ /* 0x002fea00078e0204 */
[----:B--2--5:R2:W5:Y:S02]  /*e5e0*/  @P0 LDG.E R83, desc[UR4][R4.64] ;  /* 0x0000000404530981 */ /* 0x024564000c1e1900 */
[----:B--2---:R-:W3:Y:S02]  /*e5f0*/  @!P0 LDC R83, c[0x0][0xc80] ;  /* 0x00032000ff538b82 */ /* 0x004ee40000000800 */
.L_x_202:
[----:B------:R-:W-:Y:S05]  /*e600*/  @P1 BRA `(.L_x_203) ;  /* 0x0000000000281947 */ /* 0x000fea0003800000 */
[----:B------:R-:W-:Y:S01]  /*e610*/  ISETP.NE.U32.AND P0, PT, RZ, UR56, PT ;  /* 0x00000038ff007c0c */ /* 0x000fe2000bf05070 */
[----:B------:R-:W2:Y:S03]  /*e620*/  LDCU.64 UR4, c[0x0][0x358] ;  /* 0x00006b00ff0477ac */ /* 0x000ea60008000a00 */
[----:B------:R-:W-:Y:S11]  /*e630*/  ISETP.NE.AND.EX P0, PT, RZ, UR57, PT, P0 ;  /* 0x00000039ff007c0c */ /* 0x000ff6000bf05300 */
[----:B------:R-:W-:Y:S02]  /*e640*/  @!UPT UIADD3 URZ, UPT, UPT, URZ, URZ, URZ ;  /* 0x000000fffffff290 */ /* 0x000fe4000fffe0ff */
[----:B------:R-:W4:Y:S08]  /*e650*/  @P0 LDC R3, c[0x0][0xcc0] ;  /* 0x00033000ff030b82 */ /* 0x000f300000000800 */
[----:B-1----:R-:W1:Y:S01]  /*e660*/  @P0 LDC.64 R4, c[0x0][0xcb0] ;  /* 0x00032c00ff040b82 */ /* 0x002e620000000a00 */
[----:B----4-:R-:W-:Y:S04]  /*e670*/  @P0 IMAD R3, R16, R3, RZ ;  /* 0x0000000310030224 */ /* 0x010fe800078e02ff */
[----:B-1----:R-:W-:Y:S05]  /*e680*/  @P0 IMAD.WIDE R4, R3, 0x4, R4 ;  /* 0x0000000403040825 */ /* 0x002fea00078e0204 */
[----:B--2--5:R2:W5:Y:S02]  /*e690*/  @P0 LDG.E R80, desc[UR4][R4.64] ;  /* 0x0000000404500981 */ /* 0x024564000c1e1900 */
[----:B--2---:R-:W1:Y:S02]  /*e6a0*/  @!P0 LDC R80, c[0x0][0xca8] ;  /* 0x00032a00ff508b82 */ /* 0x004e640000000800 */
.L_x_203:
[----:B------:R-:W2:Y:S01]  /*e6b0*/  SYNCS.PHASECHK.TRANS64.TRYWAIT P0, [UR38+0x40], R0 ;  /* 0x00004000ff0075a7 */ /* 0x000ea20008001126 */
[----:B-1----:R-:W-:Y:S01]  /*e6c0*/  IMAD.U32 R4, RZ, RZ, UR37 ;  /* 0x00000025ff047e24 */ /* 0x002fe2000f8e00ff */
[----:B------:R-:W-:Y:S01]  /*e6d0*/  BSSY B0, `(.L_x_204) ;  /* 0x0000007000007945 */ /* 0x000fe20003800000 */
[----:B------:R-:W-:Y:S03]  /*e6e0*/  IADD3 R151, PT, PT, R147, UR38, RZ ;  /* 0x0000002693977c10 */ /* 0x000fe6000fffe0ff */
[----:B------:R-:W-:Y:S04]  /*e6f0*/  SHF.L.U32 R3, R4, 0x1f, RZ ;  /* 0x0000001f04037819 */ /* 0x000fe800000006ff */
[----:B------:R1:W1:Y:S01]  /*e700*/  SYNCS.PHASECHK.TRANS64.TRYWAIT P3, [UR38+0x110], R3 ;  /* 0x00011003ff0075a7 */ /* 0x0002620008061126 */
[----:B--2---:R-:W-:Y:S05]  /*e710*/  @P0 BRA `(.L_x_205) ;  /* 0x0000000000080947 */ /* 0x004fea0003800000 */
[----:B------:R-:W2:Y:S02]  /*e720*/  SYNCS.PHASECHK.TRANS64.TRYWAIT P0, [UR38+0x40], R0 ;  /* 0x00004000ff0075a7 */ /* 0x000ea40008001126 */
[----:B--2---:R-:W-:Y:S05]  /*e730*/  @!P0 BRA `(.L_x_206) ;  /* 0x000000ac00008947 */ /* 0x004fea0003800000 */
.L_x_205:
[----:B------:R-:W-:Y:S05]  /*e740*/  BSYNC B0 ;  /* 0x0000000000007941 */ /* 0x000fea0003800000 */
.L_x_204:
[----:B------:R-:W-:Y:S01]  /*e750*/  LOP3.LUT P0, RZ, R134, 0x4, RZ, 0xc0, !PT ;  /* 0x0000000486ff7812 */ /* 0x000fe2000780c0ff */
[----:B--2---:R-:W-:Y:S01]  /*e760*/  VIADD R0, R151, 0x1400 ;  /* 0x0000140097007836 */ /* 0x004fe20000000000 */
[----:B---3-5:R-:W-:Y:S01]  /*e770*/  FSETP.NEU.AND P1, PT, R83, RZ, PT ;  /* 0x000000ff5300720b */ /* 0x028fe20003f2d000 */
[----:B------:R-:W-:Y:S01]  /*e780*/  VIADD R143, R151, 0x1440 ;  /* 0x00001440978f7836 */ /* 0x000fe20000000000 */
[----:B------:R-:W-:Y:S01]  /*e790*/  CS2R R90, SRZ ;  /* 0x00000000005a7805 */ /* 0x000fe2000001ff00 */
[----:B------:R-:W-:Y:S01]  /*e7a0*/  IMAD.IADD R150, R148, 0x1, R151 ;  /* 0x0000000194967824 */ /* 0x000fe200078e0297 */
[----:B------:R-:W-:Y:S02]  /*e7b0*/  CS2R R88, SRZ ;  /* 0x0000000000587805 */ /* 0x000fe4000001ff00 */
[----:B------:R-:W-:Y:S02]  /*e7c0*/  CS2R R102, SRZ ;  /* 0x0000000000667805 */ /* 0x000fe4000001ff00 */
[----:B------:R-:W-:Y:S02]  /*e7d0*/  CS2R R100, SRZ ;  /* 0x0000000000647805 */ /* 0x000fe4000001ff00 */
[----:B------:R-:W-:Y:S02]  /*e7e0*/  CS2R R118, SRZ ;  /* 0x0000000000767805 */ /* 0x000fe4000001ff00 */
[----:B------:R-:W-:Y:S02]  /*e7f0*/  CS2R R116, SRZ ;  /* 0x0000000000747805 */ /* 0x000fe4000001ff00 */
[----:B------:R-:W-:Y:S02]  /*e800*/  CS2R R130, SRZ ;  /* 0x0000000000827805 */ /* 0x000fe4000001ff00 */
[----:B------:R-:W-:Y:S01]  /*e810*/  CS2R R128, SRZ ;  /* 0x0000000000807805 */ /* 0x000fe2000001ff00 */
[----:B------:R-:W-:Y:S01]  /*e820*/  @P0 VIADD R143, R0, 0xffffffc0 ;  /* 0xffffffc0008f0836 */ /* 0x000fe20000000000 */
[----:B------:R-:W-:Y:S01]  /*e830*/  ISETP.NE.U32.AND P0, PT, R135, 0x1, PT ;  /* 0x000000018700780c */ /* 0x000fe20003f05070 */
[----:B------:R-:W-:Y:S01]  /*e840*/  @P1 IMAD.MOV.U32 R0, RZ, RZ, -0x10 ;  /* 0xfffffff0ff001424 */ /* 0x000fe200078e00ff */
[----:B------:R-:W-:Y:S01]  /*e850*/  CS2R R98, SRZ ;  /* 0x0000000000627805 */ /* 0x000fe2000001ff00 */
[----:B------:R-:W-:Y:S01]  /*e860*/  IMAD.IADD R138, R148, 0x1, R143 ;  /* 0x00000001948a7824 */ /* 0x000fe200078e028f */
[----:B------:R-:W-:Y:S02]  /*e870*/  CS2R R96, SRZ ;  /* 0x0000000000607805 */ /* 0x000fe4000001ff00 */
[----:B------:R-:W-:Y:S02]  /*e880*/  CS2R R94, SRZ ;  /* 0x00000000005e7805 */ /* 0x000fe4000001ff00 */
[----:B------:R-:W-:Y:S02]  /*e890*/  @P1 SEL R0, R0, 0x10, !P0 ;  /* 0x0000001000001807 */ /* 0x000fe40004000000 */
[----:B------:R-:W-:Y:S02]  /*e8a0*/  CS2R R92, SRZ ;  /* 0x00000000005c7805 */ /* 0x000fe4000001ff00 */
[----:B------:R-:W-:Y:S02]  /*e8b0*/  CS2R R110, SRZ ;  /* 0x00000000006e7805 */ /* 0x000fe4000001ff00 */
[----:B------:R-:W-:Y:S01]  /*e8c0*/  CS2R R108, SRZ ;  /* 0x00000000006c7805 */ /* 0x000fe2000001ff00 */
[----:B------:R2:W3:Y:S01]  /*e8d0*/  @P1 LDS.128 R96, [R147+UR38+0x1400] ;  /* 0x0014002693601984 */ /* 0x0004e20008000c00 */
[----:B------:R-:W-:Y:S01]  /*e8e0*/  @P1 IMAD.IADD R5, R151, 0x1, R0 ;  /* 0x0000000197051824 */ /* 0x000fe200078e0200 */
[----:B------:R-:W-:Y:S01]  /*e8f0*/  CS2R R126, SRZ ;  /* 0x00000000007e7805 */ /* 0x000fe2000001ff00 */
[----:B------:R-:W-:Y:S01]  /*e900*/  @P1 IMAD.IADD R4, R0, 0x1, R150 ;  /* 0x0000000100041824 */ /* 0x000fe200078e0296 */
[----:B------:R2:W2:Y:S01]  /*e910*/  @P1 LDS.128 R92, [R150+0x1400] ;  /* 0x00140000965c1984 */ /* 0x0004a20000000c00 */
[--C-:B------:R-:W-:Y:S01]  /*e920*/  @P1 IMAD.IADD R6, R143, 0x1, R0.reuse ;  /* 0x000000018f061824 */ /* 0x100fe200078e0200 */
[----:B------:R-:W-:Y:S01]  /*e930*/  CS2R R124, SRZ ;  /* 0x00000000007c7805 */ /* 0x000fe2000001ff00 */
[----:B------:R-:W-:Y:S01]  /*e940*/  @P1 IMAD.IADD R0, R138, 0x1, R0 ;  /* 0x000000018a001824 */ /* 0x000fe200078e0200 */
[----:B------:R2:W2:Y:S01]  /*e950*/  @P1 LDS.128 R88, [R5+0x1400] ;  /* 0x0014000005581984 */ /* 0x0004a20000000c00 */
[C---:B-1----:R-:W-:Y:S02]  /*e960*/  ISETP.LT.OR P3, PT, R104.reuse, 0x1, P3 ;  /* 0x000000016800780c */ /* 0x042fe40001f61670 */
[----:B------:R-:W-:Y:S01]  /*e970*/  ISETP.NE.AND P2, PT, RZ, UR37, PT ;  /* 0x00000025ff007c0c */ /* 0x000fe2000bf45270 */
[----:B------:R1:W1:Y:S01]  /*e980*/  @P1 LDS.128 R100, [R4+0x1400] ;  /* 0x0014000004641984 */ /* 0x0002620000000c00 */
[----:B------:R-:W-:Y:S03]  /*e990*/  ISETP.GE.AND P0, PT, R104, 0x1, PT ;  /* 0x000000016800780c */ /* 0x000fe60003f06270 */
[----:B------:R1:W1:Y:S04]  /*e9a0*/  @P1 LDS.128 R116, [R6] ;  /* 0x0000000006741984 */ /* 0x0002680000000c00 */
[----:B------:R1:W1:Y:S04]  /*e9b0*/  @P1 LDS.128 R128, [R0] ;  /* 0x0000000000801984 */ /* 0x0002680000000c00 */
[----:B------:R1:W1:Y:S04]  /*e9c0*/  @P1 LDS.128 R108, [R143] ;  /* 0x000000008f6c1984 */ /* 0x0002680000000c00 */
[----:B------:R1:W1:Y:S01]  /*e9d0*/  @P1 LDS.128 R124, [R138] ;  /* 0x000000008a7c1984 */ /* 0x0002620000000c00 */
[----:B------:R-:W-:Y:S05]  /*e9e0*/  @P3 BRA `(.L_x_207) ;  /* 0x0000000000083947 */ /* 0x000fea0003800000 */
[----:B------:R-:W5:Y:S02]  /*e9f0*/  SYNCS.PHASECHK.TRANS64.TRYWAIT P1, [UR38+0x110], R3 ;  /* 0x00011003ff0075a7 */ /* 0x000f640008021126 */
[----:B-----5:R-:W-:Y:S05]  /*ea00*/  @!P1 BRA `(.L_x_208) ;  /* 0x000000a800649947 */ /* 0x020fea0003800000 */
.L_x_207:
[----:B------:R-:W-:Y:S01]  /*ea10*/  IMAD.U32 R3, RZ, RZ, UR37 ;  /* 0x00000025ff037e24 */ /* 0x000fe2000f8e00ff */
[----:B------:R-:W-:Y:S02]  /*ea20*/  SEL R106, RZ, 0xc0, P2 ;  /* 0x000000c0ff6a7807 */ /* 0x000fe40001000000 */
[----:B------:R-:W-:Y:S02]  /*ea30*/  CS2R R78, SRZ ;  /* 0x00000000004e7805 */ /* 0x000fe4000001ff00 */
[----:B------:R-:W-:Y:S01]  /*ea40*/  CS2R R76, SRZ ;  /* 0x00000000004c7805 */ /* 0x000fe2000001ff00 */
[----:B------:R-:W-:Y:S01]  /*ea50*/  IMAD R81, R3, 0xc0, R2 ;  /* 0x000000c003517824 */ /* 0x000fe200078e0202 */
[----:B------:R-:W-:Y:S02]  /*ea60*/  CS2R R74, SRZ ;  /* 0x00000000004a7805 */ /* 0x000fe4000001ff00 */
        /* <DEDUP_REMOVED lines=28> */
[----:B------:R-:W-:Y:S01]  /*ec30*/  CS2R R16, SRZ ;  /* 0x0000000000107805 */ /* 0x000fe2000001ff00 */
[----:B------:R-:W-:Y:S06]  /*ec40*/  @!P0 BRA `(.L_x_209) ;  /* 0x0000000000688947 */ /* 0x000fec0003800000 */
[----:B------:R-:W-:Y:S05]  /*ec50*/  IMAD.IADD R82, R81, 0x1, R106 ;  /* 0x0000000151527824 */ /* 0x000fea00078e026a */
[----:B------:R-:W-:Y:S04]  /*ec60*/  SHF.R.U32.HI R3, RZ, 0x15, R82 ;  /* 0x00000015ff037819 */ /* 0x000fe80000011652 */
[----:B------:R-:W-:Y:S11]  /*ec70*/  LOP3.LUT P0, RZ, R3, 0x3, R122, 0x48, !PT ;  /* 0x0000000303ff7812 */ /* 0x000ff6000780487a */
[----:B------:R-:W-:Y:S02]  /*ec80*/  @!UPT UIADD3 URZ, UPT, UPT, URZ, URZ, URZ ;  /* 0x000000fffffff290 */ /* 0x000fe4000fffe0ff */
[----:B------:R-:W-:Y:S05]  /*ec90*/  @!P0 BRA `(.L_x_210) ;  /* 0x0000000000408947 */ /* 0x000fea0003800000 */
[----:B------:R-:W2:Y:S01]  /*eca0*/  LDCU.64 UR8, c[0x4][0xb0] ;  /* 0x01001600ff0877ac */ /* 0x000ea20008000a00 */
[----:B------:R-:W-:Y:S01]  /*ecb0*/  MOV R15, 0x0 ;  /* 0x00000000000f7802 */ /* 0x000fe20000000f00 */
[----:B------:R-:W-:Y:S02]  /*ecc0*/  HFMA2 R12, -RZ, RZ, 0, 5.9604644775390625e-08 ;  /* 0x00000001ff0c7431 */ /* 0x000fe400000001ff */
[----:B------:R-:W-:Y:S02]  /*ecd0*/  IMAD.MOV.U32 R8, RZ, RZ, 0x192 ;  /* 0x00000192ff087424 */ /* 0x000fe400078e00ff */
[----:B------:R-:W-:Y:S01]  /*ece0*/  IMAD.MOV.U32 R13, RZ, RZ, RZ ;  /* 0x000000ffff0d7224 */ /* 0x000fe200078e00ff */
[----:B------:R-:W5:Y:S01]  /*ecf0*/  LDCU.64 UR6, c[0x4][0xb8] ;  /* 0x01001700ff0677ac */ /* 0x000f620008000a00 */
[----:B------:R-:W3:Y:S01]  /*ed00*/  LDC.64 R14, c[0x4][R15] ;  /* 0x010000000f0e7b82 */ /* 0x000ee20000000a00 */
[----:B------:R-:W4:Y:S01]  /*ed10*/  LDCU.64 UR4, c[0x4][0x28] ;  /* 0x01000500ff0477ac */ /* 0x000f220008000a00 */
[----:B--2---:R-:W-:Y:S01]  /*ed20*/  MOV R5, UR9 ;  /* 0x0000000900057c02 */ /* 0x004fe20008000f00 */
[----:B-1----:R-:W-:Y:S01]  /*ed30*/  IMAD.U32 R4, RZ, RZ, UR8 ;  /* 0x00000008ff047e24 */ /* 0x002fe2000f8e00ff */
[----:B-----5:R-:W-:Y:S01]  /*ed40*/  MOV R7, UR7 ;  /* 0x0000000700077c02 */ /* 0x020fe20008000f00 */
[----:B------:R-:W-:Y:S01]  /*ed50*/  IMAD.U32 R6, RZ, RZ, UR6 ;  /* 0x00000006ff067e24 */ /* 0x000fe2000f8e00ff */
[----:B----4-:R-:W-:Y:S01]  /*ed60*/  MOV R11, UR5 ;  /* 0x00000005000b7c02 */ /* 0x010fe20008000f00 */
[----:B------:R-:W-:Y:S02]  /*ed70*/  IMAD.U32 R10, RZ, RZ, UR4 ;  /* 0x00000004ff0a7e24 */ /* 0x000fe4000f8e00ff */
[----:B------:R-:W-:Y:S07]  /*ed80*/  LEPC R20, `(.L_x_210) ;  /* 0x000000001014794e */ /* 0x000fee0000000000 */
[----:B---3--:R-:W-:Y:S05]  /*ed90*/  CALL.ABS.NOINC R14 ;  /* 0x000000000e007343 */ /* 0x008fea0003c00000 */
.L_x_210:
[----:B------:R-:W-:Y:S05]  /*eda0*/  WARPSYNC.ALL ;  /* 0x0000000000007948 */ /* 0x000fea0003800000 */
[----:B------:R-:W-:Y:S11]  /*edb0*/  R2UR UR4, R82 ;  /* 0x00000000520472ca */ /* 0x000ff600000e0000 */
[----:B------:R-:W-:Y:S02]  /*edc0*/  @!UPT UIADD3 URZ, UPT, UPT, URZ, URZ, URZ ;  /* 0x000000fffffff290 */ /* 0x000fe4000fffe0ff */
[----:B------:R-:W1:Y:S02]  /*edd0*/  LDTM.x64 R16, tmem[UR4] ;  /* 0x00000004001079ee */ /* 0x000e640008340000 */
[----:B-1----:R-:W-:Y:S01]  /*ede0*/  NOP ;  /* 0x0000000000007918 */ /* 0x002fe20000000000 */
.L_x_209:
[--C-:B---3--:R-:W-:Y:S01]  /*edf0*/  HADD2.F32 R82, -RZ, R96.reuse.H0_H0 ;  /* 0x20000060ff527230 */ /* 0x108fe20000004100 */
[----:B------:R-:W-:Y:S01]  /*ee00*/  ISETP.GE.AND P1, PT, R104, 0x1, PT ;  /* 0x000000016800780c */ /* 0x000fe20003f26270 */
[-C--:B-1----:R-:W-:Y:S01]  /*ee10*/  FMUL R0, R16, R80.reuse ;  /* 0x0000005010007220 */ /* 0x082fe20000400000 */
[----:B------:R-:W-:Y:S02]  /*ee20*/  HADD2.F32 R84, -RZ, R96.H1_H1 ;  /* 0x30000060ff547230 */ /* 0x000fe40000004100 */
[-C--:B------:R-:W-:Y:S01]  /*ee30*/  FMUL R3, R17, R80.reuse ;  /* 0x0000005011037220 */ /* 0x080fe20000400000 */
[----:B------:R-:W-:Y:S01]  /*ee40*/  FMUL R4, R18, R80 ;  /* 0x0000005012047220 */ /* 0x000fe20000400000 */
[C---:B------:R-:W-:Y:S01]  /*ee50*/  FFMA R0, R83.reuse, R82, R0 ;  /* 0x0000005253007223 */ /* 0x040fe20000000000 */
[--C-:B------:R-:W-:Y:S02]  /*ee60*/  HADD2.F32 R82, -RZ, R97.reuse.H0_H0 ;  /* 0x20000061ff527230 */ /* 0x100fe40000004100 */
[----:B------:R-:W-:Y:S01]  /*ee70*/  FFMA R3, R83, R84, R3 ;  /* 0x0000005453037223 */ /* 0x000fe20000000003 */
[-C--:B--2---:R-:W-:Y:S01]  /*ee80*/  FMUL R5, R19, R80.reuse ;  /* 0x0000005013057220 */ /* 0x084fe20000400000 */
[--C-:B------:R-:W-:Y:S02]  /*ee90*/  HADD2.F32 R85, -RZ, R98.reuse.H0_H0 ;  /* 0x20000062ff557230 */ /* 0x100fe40000004100 */
[----:B------:R-:W-:Y:S01]  /*eea0*/  FMUL R6, R20, R80 ;  /* 0x0000005014067220 */ /* 0x000fe20000400000 */
[----:B------:R-:W-:Y:S01]  /*eeb0*/  FFMA R4, R83, R82, R4 ;  /* 0x0000005253047223 */ /* 0x000fe20000000004 */
[----:B------:R-:W-:Y:S01]  /*eec0*/  HADD2.F32 R82, -RZ, R97.H1_H1 ;  /* 0x30000061ff527230 */ /* 0x000fe20000004100 */
[----:B------:R-:W-:Y:S01]  /*eed0*/  F2FP.F16.F32.PACK_AB R112, R3, R0 ;  /* 0x000000000370723e */ /* 0x000fe200000000ff */
[----:B------:R-:W-:Y:S01]  /*eee0*/  HADD2.F32 R84, -RZ, R98.H1_H1 ;  /* 0x30000062ff547230 */ /* 0x000fe20000004100 */
[----:B------:R-:W-:Y:S05]  /*eef0*/  @P1 WARPSYNC.ALL ;  /* 0x0000000000001948 */ /* 0x000fea0003800000 */
[----:B------:R-:W-:Y:S01]  /*ef00*/  @P1 NOP ;  /* 0x0000000000001918 */ /* 0x000fe20000000000 */
[----:B------:R-:W-:Y:S01]  /*ef10*/  @P1 SYNCS.ARRIVE.TRANS64.RED.A1T0 RZ, [UR62], RZ ;  /* 0x000000ffffff19a7 */ /* 0x000fe2000810043e */
[C---:B------:R-:W-:Y:S01]  /*ef20*/  FFMA R5, R83.reuse, R82, R5 ;  /* 0x0000005253057223 */ /* 0x040fe20000000005 */
[----:B------:R-:W-:Y:S01]  /*ef30*/  FFMA R6, R83, R85, R6 ;  /* 0x0000005553067223 */ /* 0x000fe20000000006 */
[----:B------:R-:W-:Y:S01]  /*ef40*/  VOTEU.ANY UP0, P1 ;  /* 0x0000000000ff7886 */ /* 0x000fe20000800100 */
[----:B------:R-:W-:Y:S01]  /*ef50*/  FMUL R7, R21, R80 ;  /* 0x0000005015077220 */ /* 0x000fe20000400000 */
[--C-:B------:R-:W-:Y:S01]  /*ef60*/  HADD2.F32 R87, -RZ, R99.reuse.H0_H0 ;  /* 0x20000063ff577230 */ /* 0x100fe20000004100 */
[----:B------:R-:W-:Y:S01]  /*ef70*/  F2FP.F16.F32.PACK_AB R113, R5, R4 ;  /* 0x000000040571723e */ /* 0x000fe200000000ff */
[----:B------:R-:W-:Y:S01]  /*ef80*/  FMUL R8, R22, R80 ;  /* 0x0000005016087220 */ /* 0x000fe20000400000 */
[----:B------:R-:W-:Y:S02]  /*ef90*/  HADD2.F32 R86, -RZ, R99.H1_H1 ;  /* 0x30000063ff567230 */ /* 0x000fe40000004100 */
[C---:B------:R-:W-:Y:S01]  /*efa0*/  FFMA R7, R83.reuse, R84, R7 ;  /* 0x0000005453077223 */ /* 0x040fe20000000007 */
[----:B------:R-:W-:Y:S01]  /*efb0*/  @UP0 ULOP3.LUT UR4, UR37, 0x1, URZ, 0x3c, !UPT ;  /* 0x0000000125040892 */ /* 0x000fe2000f8e3cff */
[----:B------:R-:W-:Y:S01]  /*efc0*/  FFMA R8, R83, R87, R8 ;  /* 0x0000005753087223 */ /* 0x000fe20000000008 */
[----:B------:R-:W-:Y:S01]  /*efd0*/  FMUL R9, R23, R80 ;  /* 0x0000005017097220 */ /* 0x000fe20000400000 */
[--C-:B------:R-:W-:Y:S01]  /*efe0*/  HADD2.F32 R82, -RZ, R88.reuse.H0_H0 ;  /* 0x20000058ff527230 */ /* 0x100fe20000004100 */
[----:B------:R-:W-:Y:S01]  /*eff0*/  F2FP.F16.F32.PACK_AB R114, R7, R6 ;  /* 0x000000060772723e */ /* 0x000fe200000000ff */
[----:B------:R-:W-:Y:S01]  /*f000*/  FMUL R10, R24, R80 ;  /* 0x00000050180a7220 */ /* 0x000fe20000400000 */
[----:B------:R-:W-:Y:S02]  /*f010*/  HADD2.F32 R84, -RZ, R88.H1_H1 ;  /* 0x30000058ff547230 */ /* 0x000fe40000004100 */
[----:B------:R-:W-:Y:S01]  /*f020*/  FFMA R9, R83, R86, R9 ;  /* 0x0000005653097223 */ /* 0x000fe20000000009 */
[----:B------:R-:W-:Y:S01]  /*f030*/  FMUL R11, R25, R80 ;  /* 0x00000050190b7220 */ /* 0x000fe20000400000 */
[----:B------:R-:W-:Y:S01]  /*f040*/  FFMA R10, R83, R82, R10 ;  /* 0x00000052530a7223 */ /* 0x000fe2000000000a */
[--C-:B------:R-:W-:Y:S02]  /*f050*/  HADD2.F32 R82, -RZ, R89.reuse.H0_H0 ;  /* 0x20000059ff527230 */ /* 0x100fe40000004100 */
[----:B------:R-:W-:Y:S01]  /*f060*/  FMUL R12, R26, R80 ;  /* 0x000000501a0c7220 */ /* 0x000fe20000400000 */
[----:B------:R-:W-:Y:S01]  /*f070*/  F2FP.F16.F32.PACK_AB R115, R9, R8 ;  /* 0x000000080973723e */ /* 0x000fe200000000ff */
[C---:B------:R-:W-:Y:S01]  /*f080*/  FFMA R11, R83.reuse, R84, R11 ;  /* 0x00000054530b7223 */ /* 0x040fe2000000000b */
[----:B------:R-:W-:Y:S02]  /*f090*/  HADD2.F32 R84, -RZ, R89.H1_H1 ;  /* 0x30000059ff547230 */ /* 0x000fe40000004100 */
[----:B------:R-:W-:Y:S01]  /*f0a0*/  FFMA R12, R83, R82, R12 ;  /* 0x00000052530c7223 */ /* 0x000fe2000000000c */
[----:B------:R-:W-:Y:S01]  /*f0b0*/  FMUL R14, R27, R80 ;  /* 0x000000501b0e7220 */ /* 0x000fe20000400000 */
[--C-:B------:R-:W-:Y:S01]  /*f0c0*/  HADD2.F32 R82, -RZ, R90.reuse.H0_H0 ;  /* 0x2000005aff527230 */ /* 0x100fe20000004100 */
[----:B------:R-:W-:Y:S01]  /*f0d0*/  STS.128 [R147+UR38+0x1400], R112 ;  /* 0x0014007093007988 */ /* 0x000fe20008000c26 */
[----:B------:R-:W-:Y:S01]  /*f0e0*/  F2FP.F16.F32.PACK_AB R152, R11, R10 ;  /* 0x0000000a0b98723e */ /* 0x000fe200000000ff */
[----:B------:R-:W-:Y:S01]  /*f0f0*/  FFMA R14, R83, R84, R14 ;  /* 0x00000054530e7223 */ /* 0x000fe2000000000e */
[-C--:B------:R-:W-:Y:S01]  /*f100*/  FMUL R15, R28, R80.reuse ;  /* 0x000000501c0f7220 */ /* 0x080fe20000400000 */
[----:B------:R-:W-:Y:S02]  /*f110*/  HADD2.F32 R85, -RZ, R90.H1_H1 ;  /* 0x3000005aff557230 */ /* 0x000fe40000004100 */
[----:B------:R-:W-:Y:S01]  /*f120*/  FMUL R16, R29, R80 ;  /* 0x000000501d107220 */ /* 0x000fe20000400000 */
[--C-:B------:R-:W-:Y:S01]  /*f130*/  HADD2.F32 R84, -RZ, R91.reuse.H0_H0 ;  /* 0x2000005bff547230 */ /* 0x100fe20000004100 */
[----:B------:R-:W-:Y:S01]  /*f140*/  F2FP.F16.F32.PACK_AB R153, R14, R12 ;  /* 0x0000000c0e99723e */ /* 0x000fe200000000ff */
[C---:B------:R-:W-:Y:S01]  /*f150*/  FFMA R15, R83.reuse, R82, R15 ;  /* 0x00000052530f7223 */ /* 0x040fe2000000000f */
        /* <DEDUP_REMOVED lines=29> */
[----:B------:R-:W-:Y:S01]  /*f330*/  FMUL R25, R38, R80 ;  /* 0x0000005026197220 */ /* 0x000fe20000400000 */
[----:B------:R-:W-:Y:S01]  /*f340*/  MOV R13, 0xfffffff0 ;  /* 0xfffffff0000d7802 */ /* 0x000fe20000000f00 */
[----:B------:R-:W-:Y:S01]  /*f350*/  HADD2.F32 R82, -RZ, R95.H1_H1 ;  /* 0x3000005fff527230 */ /* 0x000fe20000004100 */
[----:B------:R-:W-:Y:S01]  /*f360*/  ISETP.NE.U32.AND P0, PT, R135, 0x1, PT ;  /* 0x000000018700780c */ /* 0x000fe20003f05070 */
[----:B------:R-:W-:Y:S01]  /*f370*/  FFMA R25, R83, R84, R25 ;  /* 0x0000005453197223 */ /* 0x000fe20000000019 */
[----:B------:R-:W-:Y:S01]  /*f380*/  F2FP.F16.F32.PACK_AB R158, R24, R23 ;  /* 0x00000017189e723e */ /* 0x000fe200000000ff */
[-C--:B------:R-:W-:Y:S01]  /*f390*/  FMUL R26, R39, R80.reuse ;  /* 0x00000050271a7220 */ /* 0x080fe20000400000 */
[--C-:B------:R-:W-:Y:S01]  /*f3a0*/  HADD2.F32 R84, -RZ, R100.reuse.H0_H0 ;  /* 0x20000064ff547230 */ /* 0x100fe20000004100 */
[----:B------:R-:W-:Y:S01]  /*f3b0*/  SEL R13, R13, 0x10, !P0 ;  /* 0x000000100d0d7807 */ /* 0x000fe20004000000 */
[----:B------:R-:W-:Y:S01]  /*f3c0*/  FMUL R27, R40, R80 ;  /* 0x00000050281b7220 */ /* 0x000fe20000400000 */
[----:B------:R-:W-:Y:S02]  /*f3d0*/  HADD2.F32 R85, -RZ, R100.H1_H1 ;  /* 0x30000064ff557230 */ /* 0x000fe40000004100 */
[----:B------:R-:W-:Y:S01]  /*f3e0*/  FFMA R26, R83, R82, R26 ;  /* 0x00000052531a7223 */ /* 0x000fe2000000001a */
[----:B------:R-:W-:Y:S01]  /*f3f0*/  IADD3 R151, PT, PT, R151, R13, RZ ;  /* 0x0000000d97977210 */ /* 0x000fe20007ffe0ff */
[----:B------:R-:W-:Y:S01]  /*f400*/  FFMA R27, R83, R84, R27 ;  /* 0x00000054531b7223 */ /* 0x000fe2000000001b */
[-C--:B------:R-:W-:Y:S01]  /*f410*/  FMUL R28, R41, R80.reuse ;  /* 0x00000050291c7220 */ /* 0x080fe20000400000 */
[--C-:B------:R-:W-:Y:S01]  /*f420*/  HADD2.F32 R86, -RZ, R101.reuse.H0_H0 ;  /* 0x20000065ff567230 */ /* 0x100fe20000004100 */
[----:B------:R-:W-:Y:S01]  /*f430*/  F2FP.F16.F32.PACK_AB R159, R26, R25 ;  /* 0x000000191a9f723e */ /* 0x000fe200000000ff */
[----:B------:R1:W-:Y:S01]  /*f440*/  STS.128 [R151+0x1400], R152 ;  /* 0x0014009897007388 */ /* 0x0003e20000000c00 */
[----:B------:R-:W-:Y:S01]  /*f450*/  FFMA R28, R83, R85, R28 ;  /* 0x00000055531c7223 */ /* 0x000fe2000000001c */
[-C--:B------:R-:W-:Y:S01]  /*f460*/  FMUL R29, R42, R80.reuse ;  /* 0x000000502a1d7220 */ /* 0x080fe20000400000 */
[----:B------:R-:W-:Y:S02]  /*f470*/  HADD2.F32 R82, -RZ, R101.H1_H1 ;  /* 0x30000065ff527230 */ /* 0x000fe40000004100 */
[----:B------:R-:W-:Y:S01]  /*f480*/  FMUL R30, R43, R80 ;  /* 0x000000502b1e7220 */ /* 0x000fe20000400000 */
[--C-:B------:R-:W-:Y:S01]  /*f490*/  HADD2.F32 R84, -RZ, R102.reuse.H0_H0 ;  /* 0x20000066ff547230 */ /* 0x100fe20000004100 */
[----:B------:R-:W-:Y:S01]  /*f4a0*/  F2FP.F16.F32.PACK_AB R160, R28, R27 ;  /* 0x0000001b1ca0723e */ /* 0x000fe200000000ff */
[C---:B------:R-:W-:Y:S01]  /*f4b0*/  FFMA R29, R83.reuse, R86, R29 ;  /* 0x00000056531d7223 */ /* 0x040fe2000000001d */
        /* <DEDUP_REMOVED lines=23> */
[----:B-1----:R-:W-:Y:S01]  /*f630*/  IADD3 R152, PT, PT, R13, R150, RZ ;  /* 0x000000960d987210 */ /* 0x002fe20007ffe0ff */
[----:B------:R-:W-:Y:S01]  /*f640*/  FMUL R37, R50, R80 ;  /* 0x0000005032257220 */ /* 0x000fe20000400000 */
[----:B------:R-:W-:Y:S01]  /*f650*/  IADD3 R154, PT, PT, R143, R13, RZ ;  /* 0x0000000d8f9a7210 */ /* 0x000fe20007ffe0ff */
[----:B------:R-:W-:Y:S01]  /*f660*/  HADD2.F32 R82, -RZ, R109.H1_H1 ;  /* 0x3000006dff527230 */ /* 0x000fe20000004100 */
[----:B------:R-:W-:Y:S01]  /*f670*/  F2FP.F16.F32.PACK_AB R112, R36, R35 ;  /* 0x000000232470723e */ /* 0x000fe200000000ff */
[----:B------:R1:W-:Y:S01]  /*f680*/  STS.128 [R152+0x1400], R160 ;  /* 0x001400a098007388 */ /* 0x0003e20000000c00 */
[----:B------:R-:W-:Y:S01]  /*f690*/  IADD3 R153, PT, PT, R138, R13, RZ ;  /* 0x0000000d8a997210 */ /* 0x000fe20007ffe0ff */
[----:B------:R-:W-:Y:S01]  /*f6a0*/  FFMA R37, R83, R84, R37 ;  /* 0x0000005453257223 */ /* 0x000fe20000000025 */
[-C--:B------:R-:W-:Y:S01]  /*f6b0*/  FMUL R38, R51, R80.reuse ;  /* 0x0000005033267220 */ /* 0x080fe20000400000 */
[--C-:B------:R-:W-:Y:S02]  /*f6c0*/  HADD2.F32 R84, -RZ, R110.reuse.H0_H0 ;  /* 0x2000006eff547230 */ /* 0x100fe40000004100 */
[----:B------:R-:W-:Y:S01]  /*f6d0*/  FMUL R39, R52, R80 ;  /* 0x0000005034277220 */ /* 0x000fe20000400000 */
[----:B------:R-:W-:Y:S02]  /*f6e0*/  HADD2.F32 R85, -RZ, R110.H1_H1 ;  /* 0x3000006eff557230 */ /* 0x000fe40000004100 */
[----:B------:R-:W-:Y:S01]  /*f6f0*/  FFMA R38, R83, R82, R38 ;  /* 0x0000005253267223 */ /* 0x000fe20000000026 */
[----:B------:R-:W-:Y:S01]  /*f700*/  FMUL R40, R53, R80 ;  /* 0x0000005035287220 */ /* 0x000fe20000400000 */
[C---:B------:R-:W-:Y:S01]  /*f710*/  FFMA R39, R83.reuse, R84, R39 ;  /* 0x0000005453277223 */ /* 0x040fe20000000027 */
[--C-:B------:R-:W-:Y:S02]  /*f720*/  HADD2.F32 R82, -RZ, R111.reuse.H0_H0 ;  /* 0x2000006fff527230 */ /* 0x100fe40000004100 */
[----:B------:R-:W-:Y:S01]  /*f730*/  FMUL R41, R54, R80 ;  /* 0x0000005036297220 */ /* 0x000fe20000400000 */
[----:B------:R-:W-:Y:S01]  /*f740*/  F2FP.F16.F32.PACK_AB R113, R38, R37 ;  /* 0x000000252671723e */ /* 0x000fe200000000ff */
[C---:B------:R-:W-:Y:S01]  /*f750*/  FFMA R40, R83.reuse, R85, R40 ;  /* 0x0000005553287223 */ /* 0x040fe20000000028 */
[----:B------:R-:W-:Y:S02]  /*f760*/  HADD2.F32 R85, -RZ, R111.H1_H1 ;  /* 0x3000006fff557230 */ /* 0x000fe40000004100 */
[----:B------:R-:W-:Y:S01]  /*f770*/  FFMA R41, R83, R82, R41 ;  /* 0x0000005253297223 */ /* 0x000fe20000000029 */
[-C--:B------:R-:W-:Y:S01]  /*f780*/  FMUL R42, R55, R80.reuse ;  /* 0x00000050372a7220 */ /* 0x080fe20000400000 */
[--C-:B------:R-:W-:Y:S01]  /*f790*/  HADD2.F32 R82, -RZ, R116.reuse.H0_H0 ;  /* 0x20000074ff527230 */ /* 0x100fe20000004100 */
[----:B------:R-:W-:Y:S01]  /*f7a0*/  F2FP.F16.F32.PACK_AB R114, R40, R39 ;  /* 0x000000272872723e */ /* 0x000fe200000000ff */
[-C--:B------:R-:W-:Y:S01]  /*f7b0*/  FMUL R43, R56, R80.reuse ;  /* 0x00000050382b7220 */ /* 0x080fe20000400000 */
[----:B------:R-:W-:Y:S01]  /*f7c0*/  FFMA R42, R83, R85, R42 ;  /* 0x00000055532a7223 */ /* 0x000fe2000000002a */
[----:B------:R-:W-:Y:S02]  /*f7d0*/  HADD2.F32 R85, -RZ, R116.H1_H1 ;  /* 0x30000074ff557230 */ /* 0x000fe40000004100 */
[----:B------:R-:W-:Y:S01]  /*f7e0*/  FMUL R44, R57, R80 ;  /* 0x00000050392c7220 */ /* 0x000fe20000400000 */
[--C-:B------:R-:W-:Y:S02]  /*f7f0*/  HADD2.F32 R84, -RZ, R117.reuse.H0_H0 ;  /* 0x20000075ff547230 */ /* 0x100fe40000004100 */
[C---:B------:R-:W-:Y:S01]  /*f800*/  FFMA R43, R83.reuse, R82, R43 ;  /* 0x00000052532b7223 */ /* 0x040fe2000000002b */
[----:B------:R-:W-:Y:S01]  /*f810*/  F2FP.F16.F32.PACK_AB R115, R42, R41 ;  /* 0x000000292a73723e */ /* 0x000fe200000000ff */
[----:B------:R-:W-:Y:S01]  /*f820*/  FFMA R44, R83, R85, R44 ;  /* 0x00000055532c7223 */ /* 0x000fe2000000002c */
[-C--:B------:R-:W-:Y:S01]  /*f830*/  FMUL R45, R58, R80.reuse ;  /* 0x000000503a2d7220 */ /* 0x080fe20000400000 */
[----:B------:R-:W-:Y:S02]  /*f840*/  HADD2.F32 R87, -RZ, R117.H1_H1 ;  /* 0x30000075ff577230 */ /* 0x000fe40000004100 */
[----:B------:R-:W-:Y:S01]  /*f850*/  FMUL R46, R59, R80 ;  /* 0x000000503b2e7220 */ /* 0x000fe20000400000 */
[----:B------:R3:W-:Y:S01]  /*f860*/  STS.128 [R143], R112 ;  /* 0x000000708f007388 */ /* 0x0007e20000000c00 */
[--C-:B------:R-:W-:Y:S01]  /*f870*/  HADD2.F32 R82, -RZ, R118.reuse.H0_H0 ;  /* 0x20000076ff527230 */ /* 0x100fe20000004100 */
[----:B--2---:R-:W-:Y:S01]  /*f880*/  F2FP.F16.F32.PACK_AB R156, R44, R43 ;  /* 0x0000002b2c9c723e */ /* 0x004fe200000000ff */
        /* <DEDUP_REMOVED lines=11> */
[-C--:B------:R-:W-:Y:S01]  /*f940*/  FMUL R50, R63, R80.reuse ;  /* 0x000000503f327220 */ /* 0x080fe20000400000 */
[----:B------:R-:W-:Y:S01]  /*f950*/  FMUL R51, R64, R80 ;  /* 0x0000005040337220 */ /* 0x000fe20000400000 */
[----:B------:R-:W-:Y:S01]  /*f960*/  FFMA R49, R83, R84, R49 ;  /* 0x0000005453317223 */ /* 0x000fe20000000031 */
[--C-:B------:R-:W-:Y:S02]  /*f970*/  HADD2.F32 R84, -RZ, R124.reuse.H0_H0 ;  /* 0x2000007cff547230 */ /* 0x100fe40000004100 */
[----:B------:R-:W-:Y:S01]  /*f980*/  FMUL R52, R65, R80 ;  /* 0x0000005041347220 */ /* 0x000fe20000400000 */
[----:B------:R-:W-:Y:S02]  /*f990*/  HADD2.F32 R85, -RZ, R124.H1_H1 ;  /* 0x3000007cff557230 */ /* 0x000fe40000004100 */
[C---:B------:R-:W-:Y:S01]  /*f9a0*/  FFMA R50, R83.reuse, R82, R50 ;  /* 0x0000005253327223 */ /* 0x040fe20000000032 */
[--C-:B------:R-:W-:Y:S02]  /*f9b0*/  HADD2.F32 R82, -RZ, R125.reuse.H0_H0 ;  /* 0x2000007dff527230 */ /* 0x100fe40000004100 */
[C---:B------:R-:W-:Y:S01]  /*f9c0*/  FFMA R51, R83.reuse, R84, R51 ;  /* 0x0000005453337223 */ /* 0x040fe20000000033 */
[-C--:B------:R-:W-:Y:S01]  /*f9d0*/  FMUL R53, R66, R80.reuse ;  /* 0x0000005042357220 */ /* 0x080fe20000400000 */
[----:B------:R-:W-:Y:S01]  /*f9e0*/  FFMA R52, R83, R85, R52 ;  /* 0x0000005553347223 */ /* 0x000fe20000000034 */
[----:B------:R-:W-:Y:S02]  /*f9f0*/  HADD2.F32 R85, -RZ, R125.H1_H1 ;  /* 0x3000007dff557230 */ /* 0x000fe40000004100 */
[----:B------:R-:W-:Y:S01]  /*fa00*/  FMUL R54, R67, R80 ;  /* 0x0000005043367220 */ /* 0x000fe20000400000 */
[C---:B------:R-:W-:Y:S01]  /*fa10*/  FFMA R53, R83.reuse, R82, R53 ;  /* 0x0000005253357223 */ /* 0x040fe20000000035 */
[--C-:B------:R-:W-:Y:S02]  /*fa20*/  HADD2.F32 R82, -RZ, R126.reuse.H0_H0 ;  /* 0x2000007eff527230 */ /* 0x100fe40000004100 */
[-C--:B------:R-:W-:Y:S01]  /*fa30*/  FMUL R55, R68, R80.reuse ;  /* 0x0000005044377220 */ /* 0x080fe20000400000 */
[----:B------:R-:W-:Y:S01]  /*fa40*/  FFMA R54, R83, R85, R54 ;  /* 0x0000005553367223 */ /* 0x000fe20000000036 */
[----:B------:R-:W-:Y:S02]  /*fa50*/  HADD2.F32 R85, -RZ, R126.H1_H1 ;  /* 0x3000007eff557230 */ /* 0x000fe40000004100 */
[-C--:B------:R-:W-:Y:S01]  /*fa60*/  FMUL R56, R69, R80.reuse ;  /* 0x0000005045387220 */ /* 0x080fe20000400000 */
[--C-:B------:R-:W-:Y:S02]  /*fa70*/  HADD2.F32 R84, -RZ, R127.reuse.H0_H0 ;  /* 0x2000007fff547230 */ /* 0x100fe40000004100 */
[----:B------:R-:W-:Y:S01]  /*fa80*/  FMUL R57, R70, R80 ;  /* 0x0000005046397220 */ /* 0x000fe20000400000 */
[C---:B------:R-:W-:Y:S01]  /*fa90*/  FFMA R55, R83.reuse, R82, R55 ;  /* 0x0000005253377223 */ /* 0x040fe20000000037 */
[----:B------:R-:W-:Y:S02]  /*faa0*/  HADD2.F32 R87, -RZ, R127.H1_H1 ;  /* 0x3000007fff577230 */ /* 0x000fe40000004100 */
[----:B------:R-:W-:Y:S01]  /*fab0*/  FFMA R56, R83, R85, R56 ;  /* 0x0000005553387223 */ /* 0x000fe20000000038 */
[----:B------:R-:W-:Y:S01]  /*fac0*/  FMUL R58, R71, R80 ;  /* 0x00000050473a7220 */ /* 0x000fe20000400000 */
[--C-:B------:R-:W-:Y:S02]  /*fad0*/  HADD2.F32 R82, -RZ, R128.reuse.H0_H0 ;  /* 0x20000080ff527230 */ /* 0x100fe40000004100 */
[----:B------:R-:W-:Y:S01]  /*fae0*/  FFMA R57, R83, R84, R57 ;  /* 0x0000005453397223 */ /* 0x000fe20000000039 */
[-C--:B------:R-:W-:Y:S01]  /*faf0*/  FMUL R59, R72, R80.reuse ;  /* 0x00000050483b7220 */ /* 0x080fe20000400000 */
[----:B------:R-:W-:Y:S02]  /*fb00*/  HADD2.F32 R85, -RZ, R128.H1_H1 ;  /* 0x30000080ff557230 */ /* 0x000fe40000004100 */
[-C--:B------:R-:W-:Y:S01]  /*fb10*/  FMUL R60, R73, R80.reuse ;  /* 0x00000050493c7220 */ /* 0x080fe20000400000 */
[--C-:B------:R-:W-:Y:S02]  /*fb20*/  HADD2.F32 R84, -RZ, R129.reuse.H0_H0 ;  /* 0x20000081ff547230 */ /* 0x100fe40000004100 */
[----:B------:R-:W-:Y:S01]  /*fb30*/  FMUL R61, R74, R80 ;  /* 0x000000504a3d7220 */ /* 0x000fe20000400000 */
[C---:B------:R-:W-:Y:S01]  /*fb40*/  FFMA R58, R83.reuse, R87, R58 ;  /* 0x00000057533a7223 */ /* 0x040fe2000000003a */
[----:B------:R-:W-:Y:S01]  /*fb50*/  F2FP.F16.F32.PACK_AB R158, R48, R47 ;  /* 0x0000002f309e723e */ /* 0x000fe200000000ff */
[C---:B------:R-:W-:Y:S01]  /*fb60*/  FFMA R59, R83.reuse, R82, R59 ;  /* 0x00000052533b7223 */ /* 0x040fe2000000003b */
[----:B------:R-:W-:Y:S01]  /*fb70*/  F2FP.F16.F32.PACK_AB R159, R50, R49 ;  /* 0x00000031329f723e */ /* 0x000fe200000000ff */
[C---:B------:R-:W-:Y:S01]  /*fb80*/  FFMA R60, R83.reuse, R85, R60 ;  /* 0x00000055533c7223 */ /* 0x040fe2000000003c */
[----:B------:R-:W-:Y:S01]  /*fb90*/  FFMA R61, R83, R84, R61 ;  /* 0x00000054533d7223 */ /* 0x000fe2000000003d */
[----:B------:R-:W-:Y:S02]  /*fba0*/  HADD2.F32 R82, -RZ, R129.H1_H1 ;  /* 0x30000081ff527230 */ /* 0x000fe40000004100 */
[-C--:B------:R-:W-:Y:S01]  /*fbb0*/  FMUL R62, R75, R80.reuse ;  /* 0x000000504b3e7220 */ /* 0x080fe20000400000 */
[----:B------:R3:W-:Y:S01]  /*fbc0*/  STS.128 [R154], R156 ;  /* 0x0000009c9a007388 */ /* 0x0007e20000000c00 */
[--C-:B------:R-:W-:Y:S02]  /*fbd0*/  HADD2.F32 R84, -RZ, R130.reuse.H0_H0 ;  /* 0x20000082ff547230 */ /* 0x100fe40000004100 */
[-C--:B------:R-:W-:Y:S01]  /*fbe0*/  FMUL R63, R76, R80.reuse ;  /* 0x000000504c3f7220 */ /* 0x080fe20000400000 */
[----:B------:R-:W-:Y:S02]  /*fbf0*/  HADD2.F32 R85, -RZ, R130.H1_H1 ;  /* 0x30000082ff557230 */ /* 0x000fe40000004100 */
[-C--:B------:R-:W-:Y:S01]  /*fc00*/  FMUL R64, R77, R80.reuse ;  /* 0x000000504d407220 */ /* 0x080fe20000400000 */
[--C-:B------:R-:W-:Y:S02]  /*fc10*/  HADD2.F32 R86, -RZ, R131.reuse.H0_H0 ;  /* 0x20000083ff567230 */ /* 0x100fe40000004100 */
[----:B------:R-:W-:Y:S01]  /*fc20*/  FMUL R65, R78, R80 ;  /* 0x000000504e417220 */ /* 0x000fe20000400000 */
[----:B------:R-:W-:Y:S02]  /*fc30*/  HADD2.F32 R87, -RZ, R131.H1_H1 ;  /* 0x30000083ff577230 */ /* 0x000fe40000004100 */
[----:B------:R-:W-:Y:S01]  /*fc40*/  FFMA R62, R83, R82, R62 ;  /* 0x00000052533e7223 */ /* 0x000fe2000000003e */
[----:B------:R-:W-:Y:S01]  /*fc50*/  FMUL R66, R79, R80 ;  /* 0x000000504f427220 */ /* 0x000fe20000400000 */
[----:B-1----:R-:W-:Y:S01]  /*fc60*/  F2FP.F16.F32.PACK_AB R160, R52, R51 ;  /* 0x0000003334a0723e */ /* 0x002fe200000000ff */
[C---:B------:R-:W-:Y:S01]  /*fc70*/  FFMA R63, R83.reuse, R84, R63 ;  /* 0x00000054533f7223 */ /* 0x040fe2000000003f */
[----:B------:R-:W-:Y:S01]  /*fc80*/  F2FP.F16.F32.PACK_AB R161, R54, R53 ;  /* 0x0000003536a1723e */ /* 0x000fe200000000ff */
[C---:B------:R-:W-:Y:S01]  /*fc90*/  FFMA R64, R83.reuse, R85, R64 ;  /* 0x0000005553407223 */ /* 0x040fe20000000040 */
[----:B------:R-:W-:Y:S01]  /*fca0*/  F2FP.F16.F32.PACK_AB R162, R56, R55 ;  /* 0x0000003738a2723e */ /* 0x000fe200000000ff */
[C---:B------:R-:W-:Y:S01]  /*fcb0*/  FFMA R65, R83.reuse, R86, R65 ;  /* 0x0000005653417223 */ /* 0x040fe20000000041 */
[----:B------:R-:W-:Y:S01]  /*fcc0*/  F2FP.F16.F32.PACK_AB R163, R58, R57 ;  /* 0x000000393aa3723e */ /* 0x000fe200000000ff */
[----:B------:R-:W-:Y:S01]  /*fcd0*/  FFMA R66, R83, R87, R66 ;  /* 0x0000005753427223 */ /* 0x000fe20000000042 */
[----:B------:R-:W-:Y:S02]  /*fce0*/  F2FP.F16.F32.PACK_AB R164, R60, R59 ;  /* 0x0000003b3ca4723e */ /* 0x000fe400000000ff */
[----:B------:R-:W-:Y:S01]  /*fcf0*/  F2FP.F16.F32.PACK_AB R165, R62, R61 ;  /* 0x0000003d3ea5723e */ /* 0x000fe200000000ff */
[----:B------:R3:W-:Y:S01]  /*fd00*/  STS.128 [R138], R160 ;  /* 0x000000a08a007388 */ /* 0x0007e20000000c00 */
[----:B------:R-:W-:Y:S02]  /*fd10*/  F2FP.F16.F32.PACK_AB R166, R64, R63 ;  /* 0x0000003f40a6723e */ /* 0x000fe400000000ff */
[----:B------:R-:W-:Y:S02]  /*fd20*/  F2FP.F16.F32.PACK_AB R167, R66, R65 ;  /* 0x0000004142a7723e */ /* 0x000fe400000000ff */
[----:B------:R-:W-:Y:S02]  /*fd30*/  MOV R155, UR37 ;  /* 0x00000025009b7c02 */ /* 0x000fe40008000f00 */
[----:B------:R-:W-:Y:S01]  /*fd40*/  @P1 MOV R155, UR4 ;  /* 0x00000004009b1c02 */ /* 0x000fe20008000f00 */
[----:B------:R3:W-:Y:S01]  /*fd50*/  STS.128 [R153], R164 ;  /* 0x000000a499007388 */ /* 0x0007e20000000c00 */
[----:B------:R-:W-:Y:S01]  /*fd60*/  LOP3.LUT P0, RZ, R133, 0x4, RZ, 0xc0, !PT ;  /* 0x0000000485ff7812 */ /* 0x000fe2000780c0ff */
[----:B------:R-:W-:Y:S01]  /*fd70*/  @!PT LDS RZ, [RZ] ;  /* 0x00000000fffff984 */ /* 0x000fe20000000800 */
[----:B------:R-:W-:Y:S01]  /*fd80*/  @!PT LDS RZ, [RZ] ;  /* 0x00000000fffff984 */ /* 0x000fe20000000800 */
[----:B------:R-:W-:Y:S01]  /*fd90*/  @!PT LDS RZ, [RZ] ;  /* 0x00000000fffff984 */ /* 0x000fe20000000800 */
[----:B------:R-:W-:Y:S01]  /*fda0*/  @!PT LDS RZ, [RZ] ;  /* 0x00000000fffff984 */ /* 0x000fe20000000800 */
[----:B------:R1:W-:Y:S06]  /*fdb0*/  MEMBAR.ALL.CTA ;  /* 0x0000000000007992 */ /* 0x0003ec0000008000 */
[----:B-1----:R-:W1:Y:S06]  /*fdc0*/  FENCE.VIEW.ASYNC.S ;  /* 0x00000000000073c6 */ /* 0x002e6c0000000000 */
[----:B------:R-:W-:Y:S05]  /*fdd0*/  WARPSYNC.ALL ;  /* 0x0000000000007948 */ /* 0x000fea0003800000 */
[----:B------:R-:W-:Y:S01]  /*fde0*/  BSSY.RECONVERGENT B0, `(.L_x_211) ;  /* 0x000000b000007945 */ /* 0x000fe20003800200 */
[----:B-1----:R-:W-:Y:S06]  /*fdf0*/  BAR.SYNC.DEFER_BLOCKING 0x1, 0x80 ;  /* 0x0042000000007b1d */ /* 0x002fec0000010000 */
[----:B------:R-:W-:Y:S05]  /*fe00*/  @!P0 BRA `(.L_x_212) ;  /* 0x0000000000208947 */ /* 0x000fea0003800000 */
[----:B------:R-:W-:Y:S01]  /*fe10*/  UIADD3 UR5, UPT, UPT, UR38, 0x1400, URZ ;  /* 0x0000140026057890 */ /* 0x000fe2000fffe0ff */
[----:B------:R-:W-:Y:S05]  /*fe20*/  R2UR UR4, R106 ;  /* 0x000000006a0472ca */ /* 0x000fea00000e0000 */
[----:B------:R-:W-:Y:S05]  /*fe30*/  IMAD.U32 R137, RZ, RZ, UR5 ;  /* 0x00000005ff897e24 */ /* 0x000fea000f8e00ff */
[----:B------:R-:W-:Y:S03]  /*fe40*/  R2UR UR40, R137 ;  /* 0x00000000892872ca */ /* 0x000fe600000e0000 */
[----:B------:R-:W-:Y:S10]  /*fe50*/  UIADD3 UR41, UPT, UPT, UR43, UR4, URZ ;  /* 0x000000042b297290 */ /* 0x000ff4000fffe0ff */
[----:B------:R1:W-:Y:S01]  /*fe60*/  UTMASTG.2D [UR40], [UR44] ;  /* 0x000000282c0073b5 */ /* 0x0003e20008008000 */
[----:B------:R0:W-:Y:S01]  /*fe70*/  UTMACMDFLUSH ;  /* 0x00000000000079b7 */ /* 0x0001e20000000000 */
[----:B-1----:R-:W-:Y:S04]  /*fe80*/  DEPBAR.LE SB0, 0x1 ;  /* 0x000080400000791a */ /* 0x002fe80000000000 */
.L_x_212:
[----:B------:R-:W-:Y:S05]  /*fe90*/  BSYNC.RECONVERGENT B0 ;  /* 0x0000000000007941 */ /* 0x000fea0003800200 */
.L_x_211:
[----:B------:R-:W-:Y:S01]  /*fea0*/  UISETP.NE.AND UP2, UPT, UR46, URZ, UPT ;  /* 0x000000ff2e00728c */ /* 0x000fe2000bf45270 */
[----:B------:R-:W-:Y:S01]  /*feb0*/  BAR.SYNC.DEFER_BLOCKING 0x1, 0x80 ;  /* 0x0042000000007b1d */ /* 0x000fe20000010000 */
[----:B------:R-:W-:Y:S01]  /*fec0*/  SHF.L.U32 R3, R146, 0x1f, RZ ;  /* 0x0000001f92037819 */ /* 0x000fe200000006ff */
[----:B------:R-:W-:Y:S01]  /*fed0*/  UISETP.NE.AND UP0, UPT, UR37, URZ, UPT ;  /* 0x000000ff2500728c */ /* 0x000fe2000bf05270 */
[----:B------:R-:W-:Y:S02]  /*fee0*/  IMAD.MOV.U32 R79, RZ, RZ, RZ ;  /* 0x000000ffff4f7224 */ /* 0x000fe400078e00ff */
[----:B------:R-:W-:Y:S05]  /*fef0*/  PLOP3.LUT P0, PT, PT, PT, UP2, 0x80, 0x8 ;  /* 0x000000000008781c */ /* 0x000fea0003f0f028 */
[----:B------:R-:W-:Y:S04]  /*ff00*/  @UP2 ULEA UR4, UR39, UR38, 0x3 ;  /* 0x0000002627042291 */ /* 0x000fe8000f8e18ff */
[----:B------:R-:W-:Y:S04]  /*ff10*/  @UP2 UIADD3 UR4, UPT, UPT, UR4, 0x60, URZ ;  /* 0x0000006004042890 */ /* 0x000fe8000fffe0ff */
[----:B------:R-:W-:Y:S09]  /*ff20*/  @UP2 UPRMT UR4, UR63, 0x654, UR4 ;  /* 0x000006543f042896 */ /* 0x000ff20008000004 */
[----:B------:R-:W-:Y:S01]  /*ff30*/  @P0 SYNCS.ARRIVE.TRANS64.RED.A1T0 RZ, [UR4], RZ ;  /* 0x000000ffffff09a7 */ /* 0x000fe20008100404 */
[----:B------:R-:W-:Y:S01]  /*ff40*/  @UP2 UIADD3 UR4, UPT, UPT, UR39, 0x1, URZ ;  /* 0x0000000127042890 */ /* 0x000fe2000fffe0ff */
[----:B------:R-:W-:Y:S01]  /*ff50*/  BSSY B0, `(.L_x_213) ;  /* 0x000000a000007945 */ /* 0x000fe20003800000 */
[----:B------:R-:W-:Y:S01]  /*ff60*/  UMOV UR40, 0x80 ;  /* 0x0000008000287882 */ /* 0x000fe20000000000 */
[----:B------:R-:W-:Y:S01]  /*ff70*/  FSETP.NEU.AND P0, PT, R83, RZ, PT ;  /* 0x000000ff5300720b */ /* 0x000fe20003f0d000 */
[----:B------:R-:W-:Y:S02]  /*ff80*/  @UP2 UISETP.NE.AND UP1, UPT, UR4, 0x4, UPT ;  /* 0x000000040400288c */ /* 0x000fe4000bf25270 */
[----:B------:R-:W-:Y:S01]  /*ff90*/  USEL UR40, UR40, 0x40, !UP0 ;  /* 0x0000004028287887 */ /* 0x000fe2000c000000 */
[----:B------:R-:W1:Y:S01]  /*ffa0*/  SYNCS.PHASECHK.TRANS64.TRYWAIT P2, [UR38+0x48], R3 ;  /* 0x00004803ff0075a7 */ /* 0x000e620008041126 */
[----:B------:R-:W-:Y:S01]  /*ffb0*/  @UP2 USEL UR39, UR4, URZ, UP1 ;  /* 0x000000ff04272287 */ /* 0x000fe20008800000 */
[----:B-1----:R-:W-:Y:S11]  /*ffc0*/  @P2 BRA `(.L_x_214) ;  /* 0x0000000000082947 */ /* 0x002ff60003800000 */
[----:B------:R-:W1:Y:S02]  /*ffd0*/  SYNCS.PHASECHK.TRANS64.TRYWAIT P2, [UR38+0x48], R3 ;  /* 0x00004803ff0075a7 */ /* 0x000e640008041126 */
[----:B-1----:R-:W-:Y:S05]  /*ffe0*/  @!P2 BRA `(.L_x_215) ;  /* 0x000000940004a947 */ /* 0x002fea0003800000 */
.L_x_214:
[----:B------:R-:W-:Y:S05]  /*fff0*/  BSYNC B0 ;  /* 0x0000000000007941 */ /* 0x000fea0003800000 */
.L_x_213:
[----:B------:R2:W1:Y:S01]  /*10000*/  @P0 LDS.128 R96, [R147+UR38+0x5400] ;  /* 0x0054002693600984 */ /* 0x0004620008000c00 */
[----:B------:R-:W-:Y:S01]  /*10010*/  IMAD.MOV.U32 R78, RZ, RZ, RZ ;  /* 0x000000ffff4e7224 */ /* 0x000fe200078e00ff */
[----:B------:R-:W-:Y:S02]  /*10020*/  CS2R R76, SRZ ;  /* 0x00000000004c7805 */ /* 0x000fe4000001ff00 */
[----:B------:R-:W-:Y:S01]  /*10030*/  CS2R R74, SRZ ;  /* 0x00000000004a7805 */ /* 0x000fe2000001ff00 */
[----:B------:R2:W1:Y:S01]  /*10040*/  @P0 LDS.128 R88, [R151+0x5400] ;  /* 0x0054000097580984 */ /* 0x0004620000000c00 */
[----:B------:R-:W-:Y:S02]  /*10050*/  CS2R R72, SRZ ;  /* 0x0000000000487805 */ /* 0x000fe4000001ff00 */
        /* <DEDUP_REMOVED lines=35> */
[----:B------:R-:W-:Y:S05]  /*10290*/  VIADD R82, R81, UR40 ;  /* 0x0000002851527c36 */ /* 0x000fea0008000000 */
[----:B-1----:R-:W-:Y:S04]  /*102a0*/  SHF.R.U32.HI R3, RZ, 0x15, R82 ;  /* 0x00000015ff037819 */ /* 0x002fe80000011652 */
[----:B------:R-:W-:Y:S11]  /*102b0*/  LOP3.LUT P0, RZ, R3, 0x3, R122, 0x48, !PT ;  /* 0x0000000303ff7812 */ /* 0x000ff6000780487a */
[----:B------:R-:W-:Y:S02]  /*102c0*/  @!UPT UIADD3 URZ, UPT, UPT, URZ, URZ, URZ ;  /* 0x000000fffffff290 */ /* 0x000fe4000fffe0ff */
[----:B------:R-:W-:Y:S05]  /*102d0*/  @!P0 BRA `(.L_x_217) ;  /* 0x0000000000408947 */ /* 0x000fea0003800000 */
[----:B------:R-:W1:Y:S01]  /*102e0*/  LDCU.64 UR8, c[0x4][0xb0] ;  /* 0x01001600ff0877ac */ /* 0x000e620008000a00 */
[----:B------:R-:W-:Y:S01]  /*102f0*/  MOV R15, 0x0 ;  /* 0x00000000000f7802 */ /* 0x000fe20000000f00 */
[----:B------:R-:W-:Y:S02]  /*10300*/  HFMA2 R12, -RZ, RZ, 0, 5.9604644775390625e-08 ;  /* 0x00000001ff0c7431 */ /* 0x000fe400000001ff */
[----:B------:R-:W-:Y:S02]  /*10310*/  IMAD.MOV.U32 R8, RZ, RZ, 0x192 ;  /* 0x00000192ff087424 */ /* 0x000fe400078e00ff */
[----:B------:R-:W-:Y:S01]  /*10320*/  IMAD.MOV.U32 R13, RZ, RZ, RZ ;  /* 0x000000ffff0d7224 */ /* 0x000fe200078e00ff */
[----:B------:R-:W5:Y:S01]  /*10330*/  LDCU.64 UR6, c[0x4][0xb8] ;  /* 0x01001700ff0677ac */ /* 0x000f620008000a00 */
[----:B------:R-:W2:Y:S01]  /*10340*/  LDC.64 R14, c[0x4][R15] ;  /* 0x010000000f0e7b82 */ /* 0x000ea20000000a00 */
[----:B------:R-:W3:Y:S01]  /*10350*/  LDCU.64 UR4, c[0x4][0x28] ;  /* 0x01000500ff0477ac */ /* 0x000ee20008000a00 */
[----:B-1----:R-:W-:Y:S01]  /*10360*/  MOV R5, UR9 ;  /* 0x0000000900057c02 */ /* 0x002fe20008000f00 */
[----:B------:R-:W-:Y:S01]  /*10370*/  IMAD.U32 R4, RZ, RZ, UR8 ;  /* 0x00000008ff047e24 */ /* 0x000fe2000f8e00ff */
[----:B-----5:R-:W-:Y:S01]  /*10380*/  MOV R7, UR7 ;  /* 0x0000000700077c02 */ /* 0x020fe20008000f00 */
[----:B------:R-:W-:Y:S01]  /*10390*/  IMAD.U32 R6, RZ, RZ, UR6 ;  /* 0x00000006ff067e24 */ /* 0x000fe2000f8e00ff */
[----:B---3--:R-:W-:Y:S01]  /*103a0*/  MOV R11, UR5 ;  /* 0x00000005000b7c02 */ /* 0x008fe20008000f00 */
[----:B------:R-:W-:Y:S02]  /*103b0*/  IMAD.U32 R10, RZ, RZ, UR4 ;  /* 0x00000004ff0a7e24 */ /* 0x000fe4000f8e00ff */
[----:B------:R-:W-:Y:S07]  /*103c0*/  LEPC R20, `(.L_x_217) ;  /* 0x000000001014794e */ /* 0x000fee0000000000 */
[----:B--2-4-:R-:W-:Y:S05]  /*103d0*/  CALL.ABS.NOINC R14 ;  /* 0x000000000e007343 */ /* 0x014fea0003c00000 */
.L_x_217:
[----:B------:R-:W-:Y:S05]  /*103e0*/  WARPSYNC.ALL ;  /* 0x0000000000007948 */ /* 0x000fea0003800000 */
[----:B------:R-:W-:Y:S11]  /*103f0*/  R2UR UR4, R82 ;  /* 0x00000000520472ca */ /* 0x000ff600000e0000 */
[----:B------:R-:W-:Y:S02]  /*10400*/  @!UPT UIADD3 URZ, UPT, UPT, URZ, URZ, URZ ;  /* 0x000000fffffff290 */ /* 0x000fe4000fffe0ff */
[----:B------:R-:W1:Y:S02]  /*10410*/  LDTM.x64 R16, tmem[UR4] ;  /* 0x00000004001079ee */ /* 0x000e640008340000 */
[----:B-1----:R-:W-:Y:S01]  /*10420*/  NOP ;  /* 0x0000000000007918 */ /* 0x002fe20000000000 */
.L_x_216:
[-C--:B-1----:R-:W-:Y:S01]  /*10430*/  FMUL R0, R16, R80.reuse ;  /* 0x0000005010007220 */ /* 0x082fe20000400000 */
[--C-:B------:R-:W-:Y:S02]  /*10440*/  HADD2.F32 R82, -RZ, R96.reuse.H0_H0 ;  /* 0x20000060ff527230 */ /* 0x100fe40000004100 */
[-C--:B------:R-:W-:Y:S01]  /*10450*/  FMUL R15, R28, R80.reuse ;  /* 0x000000501c0f7220 */ /* 0x080fe20000400000 */
[-C--:B------:R-:W-:Y:S01]  /*10460*/  FMUL R16, R29, R80.reuse ;  /* 0x000000501d107220 */ /* 0x080fe20000400000 */
[----:B------:R-:W-:Y:S02]  /*10470*/  HADD2.F32 R84, -RZ, R96.H1_H1 ;  /* 0x30000060ff547230 */ /* 0x000fe40000004100 */
[----:B------:R-:W-:Y:S01]  /*10480*/  FMUL R28, R41, R80 ;  /* 0x00000050291c7220 */ /* 0x000fe20000400000 */
[----:B------:R-:W-:Y:S01]  /*10490*/  FFMA R0, R83, R82, R0 ;  /* 0x0000005253007223 */ /* 0x000fe20000000000 */
[-C--:B------:R-:W-:Y:S01]  /*104a0*/  FMUL R29, R42, R80.reuse ;  /* 0x000000502a1d7220 */ /* 0x080fe20000400000 */
[-C--:B------:R-:W-:Y:S01]  /*104b0*/  FMUL R41, R54, R80.reuse ;  /* 0x0000005036297220 */ /* 0x080fe20000400000 */
[-C--:B------:R-:W-:Y:S01]  /*104c0*/  FMUL R42, R55, R80.reuse ;  /* 0x00000050372a7220 */ /* 0x080fe20000400000 */
[-C--:B------:R-:W-:Y:S01]  /*104d0*/  FMUL R54, R67, R80.reuse ;  /* 0x0000005043367220 */ /* 0x080fe20000400000 */
[--C-:B------:R-:W-:Y:S02]  /*104e0*/  HADD2.F32 R67, -RZ, R97.reuse.H0_H0 ;  /* 0x20000061ff437230 */ /* 0x100fe40000004100 */
[-C--:B------:R-:W-:Y:S01]  /*104f0*/  FMUL R3, R17, R80.reuse ;  /* 0x0000005011037220 */ /* 0x080fe20000400000 */
[-C--:B------:R-:W-:Y:S01]  /*10500*/  FMUL R55, R68, R80.reuse ;  /* 0x0000005044377220 */ /* 0x080fe20000400000 */
[----:B------:R-:W-:Y:S02]  /*10510*/  HADD2.F32 R68, -RZ, R97.H1_H1 ;  /* 0x30000061ff447230 */ /* 0x000fe40000004100 */
[-C--:B------:R-:W-:Y:S01]  /*10520*/  FMUL R4, R18, R80.reuse ;  /* 0x0000005012047220 */ /* 0x080fe20000400000 */
[----:B------:R-:W-:Y:S01]  /*10530*/  FMUL R5, R19, R80 ;  /* 0x0000005013057220 */ /* 0x000fe20000400000 */
[C---:B------:R-:W-:Y:S01]  /*10540*/  FFMA R3, R83.reuse, R84, R3 ;  /* 0x0000005453037223 */ /* 0x040fe20000000003 */
[----:B------:R-:W-:Y:S01]  /*10550*/  FMUL R17, R30, R80 ;  /* 0x000000501e117220 */ /* 0x000fe20000400000 */
[C---:B------:R-:W-:Y:S01]  /*10560*/  FFMA R4, R83.reuse, R67, R4 ;  /* 0x0000004353047223 */ /* 0x040fe20000000004 */
[--C-:B------:R-:W-:Y:S02]  /*10570*/  HADD2.F32 R67, -RZ, R98.reuse.H0_H0 ;  /* 0x20000062ff437230 */ /* 0x100fe40000004100 */
[----:B------:R-:W-:Y:S01]  /*10580*/  FFMA R5, R83, R68, R5 ;  /* 0x0000004453057223 */ /* 0x000fe20000000005 */
[----:B------:R-:W-:Y:S02]  /*10590*/  HADD2.F32 R68, -RZ, R98.H1_H1 ;  /* 0x30000062ff447230 */ /* 0x000fe40000004100 */
[-C--:B------:R-:W-:Y:S01]  /*105a0*/  FMUL R18, R31, R80.reuse ;  /* 0x000000501f127220 */ /* 0x080fe20000400000 */
[-C--:B------:R-:W-:Y:S01]  /*105b0*/  FMUL R30, R43, R80.reuse ;  /* 0x000000502b1e7220 */ /* 0x080fe20000400000 */
[-C--:B------:R-:W-:Y:S01]  /*105c0*/  FMUL R6, R20, R80.reuse ;  /* 0x0000005014067220 */ /* 0x080fe20000400000 */
[-C--:B------:R-:W-:Y:S01]  /*105d0*/  FMUL R31, R44, R80.reuse ;  /* 0x000000502c1f7220 */ /* 0x080fe20000400000 */
[-C--:B------:R-:W-:Y:S01]  /*105e0*/  FMUL R43, R56, R80.reuse ;  /* 0x00000050382b7220 */ /* 0x080fe20000400000 */
[-C--:B------:R-:W-:Y:S01]  /*105f0*/  FMUL R7, R21, R80.reuse ;  /* 0x0000005015077220 */ /* 0x080fe20000400000 */
[-C--:B------:R-:W-:Y:S01]  /*10600*/  FMUL R44, R57, R80.reuse ;  /* 0x00000050392c7220 */ /* 0x080fe20000400000 */
[-C--:B------:R-:W-:Y:S01]  /*10610*/  FMUL R56, R69, R80.reuse ;  /* 0x0000005045387220 */ /* 0x080fe20000400000 */
[--C-:B------:R-:W-:Y:S02]  /*10620*/  HADD2.F32 R69, -RZ, R99.reuse.H0_H0 ;  /* 0x20000063ff457230 */ /* 0x100fe40000004100 */
[-C--:B------:R-:W-:Y:S01]  /*10630*/  FMUL R57, R70, R80.reuse ;  /* 0x0000005046397220 */ /* 0x080fe20000400000 */
[----:B------:R-:W-:Y:S02]  /*10640*/  HADD2.F32 R70, -RZ, R99.H1_H1 ;  /* 0x30000063ff467230 */ /* 0x000fe40000004100 */
[-C--:B------:R-:W-:Y:S01]  /*10650*/  FMUL R8, R22, R80.reuse ;  /* 0x0000005016087220 */ /* 0x080fe20000400000 */
[----:B------:R-:W-:Y:S01]  /*10660*/  FFMA R6, R83, R67, R6 ;  /* 0x0000004353067223 */ /* 0x000fe20000000006 */
[--C-:B------:R-:W-:Y:S02]  /*10670*/  HADD2.F32 R67, -RZ, R88.reuse.H0_H0 ;  /* 0x20000058ff437230 */ /* 0x100fe40000004100 */
[----:B------:R-:W-:Y:S01]  /*10680*/  FMUL R9, R23, R80 ;  /* 0x0000005017097220 */ /* 0x000fe20000400000 */
[C---:B------:R-:W-:Y:S01]  /*10690*/  FFMA R7, R83.reuse, R68, R7 ;  /* 0x0000004453077223 */ /* 0x040fe20000000007 */
[----:B------:R-:W-:Y:S02]  /*106a0*/  HADD2.F32 R68, -RZ, R88.H1_H1 ;  /* 0x30000058ff447230 */ /* 0x000fe40000004100 */
[-C--:B------:R-:W-:Y:S01]  /*106b0*/  FMUL R10, R24, R80.reuse ;  /* 0x00000050180a7220 */ /* 0x080fe20000400000 */
[----:B------:R-:W-:Y:S01]  /*106c0*/  FFMA R8, R83, R69, R8 ;  /* 0x0000004553087223 */ /* 0x000fe20000000008 */
[----:B------:R-:W-:Y:S02]  /*106d0*/  HADD2.F32 R69, -RZ, R89.H0_H0 ;  /* 0x20000059ff457230 */ /* 0x000fe40000004100 */
[----:B------:R-:W-:Y:S01]  /*106e0*/  FMUL R11, R25, R80 ;  /* 0x00000050190b7220 */ /* 0x000fe20000400000 */
[----:B------:R-:W-:Y:S01]  /*106f0*/  FFMA R9, R83, R70, R9 ;  /* 0x0000004653097223 */ /* 0x000fe20000000009 */
[----:B------:R-:W-:Y:S02]  /*10700*/  HADD2.F32 R70, -RZ, R91.H0_H0 ;  /* 0x2000005bff467230 */ /* 0x000fe40000004100 */
[-C--:B------:R-:W-:Y:S01]  /*10710*/  FMUL R20, R33, R80.reuse ;  /* 0x0000005021147220 */ /* 0x080fe20000400000 */
[-C--:B------:R-:W-:Y:S01]  /*10720*/  FMUL R21, R34, R80.reuse ;  /* 0x0000005022157220 */ /* 0x080fe20000400000 */
[-C--:B------:R-:W-:Y:S01]  /*10730*/  FMUL R22, R35, R80.reuse ;  /* 0x0000005023167220 */ /* 0x080fe20000400000 */
[-C--:B------:R-:W-:Y:S01]  /*10740*/  FMUL R23, R36, R80.reuse ;  /* 0x0000005024177220 */ /* 0x080fe20000400000 */
[----:B------:R-:W-:Y:S01]  /*10750*/  FFMA R10, R83, R67, R10 ;  /* 0x00000043530a7223 */ /* 0x000fe2000000000a */
[----:B------:R-:W-:Y:S02]  /*10760*/  HADD2.F32 R67, -RZ, R89.H1_H1 ;  /* 0x30000059ff437230 */ /* 0x000fe40000004100 */
[-C--:B------:R-:W-:Y:S01]  /*10770*/  FMUL R12, R26, R80.reuse ;  /* 0x000000501a0c7220 */ /* 0x080fe20000400000 */
[-C--:B------:R-:W-:Y:S01]  /*10780*/  FMUL R33, R46, R80.reuse ;  /* 0x000000502e217220 */ /* 0x080fe20000400000 */
[-C--:B------:R-:W-:Y:S01]  /*10790*/  FMUL R34, R47, R80.reuse ;  /* 0x000000502f227220 */ /* 0x080fe20000400000 */
[-C--:B------:R-:W-:Y:S01]  /*107a0*/  FMUL R35, R48, R80.reuse ;  /* 0x0000005030237220 */ /* 0x080fe20000400000 */
[----:B------:R-:W-:Y:S01]  /*107b0*/  FMUL R36, R49, R80 ;  /* 0x0000005031247220 */ /* 0x000fe20000400000 */
[----:B------:R-:W-:Y:S01]  /*107c0*/  FFMA R11, R83, R68, R11 ;  /* 0x00000044530b7223 */ /* 0x000fe2000000000b */
[--C-:B------:R-:W-:Y:S02]  /*107d0*/  HADD2.F32 R68, -RZ, R90.reuse.H0_H0 ;  /* 0x2000005aff447230 */ /* 0x100fe40000004100 */
        /* <DEDUP_REMOVED lines=8> */
[----:B------:R-:W-:Y:S01]  /*10860*/  FMUL R14, R27, R80 ;  /* 0x000000501b0e7220 */ /* 0x000fe20000400000 */
[----:B------:R-:W-:Y:S01]  /*10870*/  F2FP.F16.F32.PACK_AB R72, R3, R0 ;  /* 0x000000000348723e */ /* 0x000fe200000000ff */
[----:B------:R-:W-:Y:S01]  /*10880*/  FMUL R19, R32, R80 ;  /* 0x0000005020137220 */ /* 0x000fe20000400000 */
[----:B------:R-:W-:Y:S01]  /*10890*/  F2FP.F16.F32.PACK_AB R73, R5, R4 ;  /* 0x000000040549723e */ /* 0x000fe200000000ff */
[----:B------:R-:W-:Y:S01]  /*108a0*/  FFMA R12, R83, R69, R12 ;  /* 0x00000045530c7223 */ /* 0x000fe2000000000c */
[----:B------:R-:W-:Y:S01]  /*108b0*/  HADD2.F32 R69, -RZ, R90.H1_H1 ;  /* 0x3000005aff457230 */ /* 0x000fe20000004100 */
[----:B------:R-:W-:Y:S01]  /*108c0*/  F2FP.F16.F32.PACK_AB R74, R7, R6 ;  /* 0x00000006074a723e */ /* 0x000fe200000000ff */
[----:B------:R-:W-:Y:S01]  /*108d0*/  FMUL R32, R45, R80 ;  /* 0x000000502d207220 */ /* 0x000fe20000400000 */
[----:B------:R-:W-:Y:S01]  /*108e0*/  F2FP.F16.F32.PACK_AB R75, R9, R8 ;  /* 0x00000008094b723e */ /* 0x000fe200000000ff */
[-C--:B------:R-:W-:Y:S01]  /*108f0*/  FMUL R45, R58, R80.reuse ;  /* 0x000000503a2d7220 */ /* 0x080fe20000400000 */
[----:B------:R-:W-:Y:S01]  /*10900*/  FFMA R14, R83, R67, R14 ;  /* 0x00000043530e7223 */ /* 0x000fe2000000000e */
[--C-:B------:R-:W-:Y:S02]  /*10910*/  HADD2.F32 R67, -RZ, R92.reuse.H1_H1 ;  /* 0x3000005cff437230 */ /* 0x100fe40000004100 */
[----:B------:R-:W-:Y:S01]  /*10920*/  FMUL R58, R71, R80 ;  /* 0x00000050473a7220 */ /* 0x000fe20000400000 */
[----:B------:R-:W-:Y:S02]  /*10930*/  HADD2.F32 R71, -RZ, R91.H1_H1 ;  /* 0x3000005bff477230 */ /* 0x000fe40000004100 */
[C---:B------:R-:W-:Y:S01]  /*10940*/  FFMA R15, R83.reuse, R68, R15 ;  /* 0x00000044530f7223 */ /* 0x040fe2000000000f */
[----:B------:R-:W-:Y:S01]  /*10950*/  HADD2.F32 R68, -RZ, R92.H0_H0 ;  /* 0x2000005cff447230 */ /* 0x000fe20000004100 */
[----:B------:R1:W-:Y:S01]  /*10960*/  STS.128 [R147+UR38+0x5400], R72 ;  /* 0x0054004893007988 */ /* 0x0003e20008000c26 */
[C---:B------:R-:W-:Y:S01]  /*10970*/  FFMA R16, R83.reuse, R69, R16 ;  /* 0x0000004553107223 */ /* 0x040fe20000000010 */
[--C-:B------:R-:W-:Y:S02]  /*10980*/  HADD2.F32 R69, -RZ, R94.reuse.H1_H1 ;  /* 0x3000005eff457230 */ /* 0x100fe40000004100 */
[C---:B------:R-:W-:Y:S01]  /*10990*/  FFMA R17, R83.reuse, R70, R17 ;  /* 0x0000004653117223 */ /* 0x040fe20000000011 */
[----:B------:R-:W-:Y:S02]  /*109a0*/  HADD2.F32 R70, -RZ, R93.H0_H0 ;  /* 0x2000005dff467230 */ /* 0x000fe40000004100 */
[C---:B------:R-:W-:Y:S01]  /*109b0*/  FFMA R18, R83.reuse, R71, R18 ;  /* 0x0000004753127223 */ /* 0x040fe20000000012 */
[----:B------:R-:W-:Y:S02]  /*109c0*/  HADD2.F32 R71, -RZ, R95.H1_H1 ;  /* 0x3000005fff477230 */ /* 0x000fe40000004100 */
[C---:B------:R-:W-:Y:S01]  /*109d0*/  FFMA R19, R83.reuse, R68, R19 ;  /* 0x0000004453137223 */ /* 0x040fe20000000013 */
[----:B------:R-:W-:Y:S02]  /*109e0*/  HADD2.F32 R68, -RZ, R94.H0_H0 ;  /* 0x2000005eff447230 */ /* 0x000fe40000004100 */
[C---:B------:R-:W-:Y:S01]  /*109f0*/  FFMA R20, R83.reuse, R67, R20 ;  /* 0x0000004353147223 */ /* 0x040fe20000000014 */
[----:B------:R-:W-:Y:S02]  /*10a00*/  HADD2.F32 R67, -RZ, R93.H1_H1 ;  /* 0x3000005dff437230 */ /* 0x000fe40000004100 */
[----:B------:R-:W-:Y:S01]  /*10a10*/  FFMA R21, R83, R70, R21 ;  /* 0x0000004653157223 */ /* 0x000fe20000000015 */
[----:B------:R-:W-:Y:S02]  /*10a20*/  HADD2.F32 R70, -RZ, R95.H0_H0 ;  /* 0x2000005fff467230 */ /* 0x000fe40000004100 */
[-C--:B------:R-:W-:Y:S01]  /*10a30*/  FMUL R24, R37, R80.reuse ;  /* 0x0000005025187220 */ /* 0x080fe20000400000 */
[----:B------:R-:W-:Y:S01]  /*10a40*/  FMUL R25, R38, R80 ;  /* 0x0000005026197220 */ /* 0x000fe20000400000 */
[C---:B------:R-:W-:Y:S01]  /*10a50*/  FFMA R22, R83.reuse, R67, R22 ;  /* 0x0000004353167223 */ /* 0x040fe20000000016 */
[--C-:B------:R-:W-:Y:S02]  /*10a60*/  HADD2.F32 R67, -RZ, R100.reuse.H1_H1 ;  /* 0x30000064ff437230 */ /* 0x100fe40000004100 */
[----:B------:R-:W-:Y:S01]  /*10a70*/  FFMA R23, R83, R68, R23 ;  /* 0x0000004453177223 */ /* 0x000fe20000000017 */
[----:B------:R-:W-:Y:S02]  /*10a80*/  HADD2.F32 R68, -RZ, R100.H0_H0 ;  /* 0x20000064ff447230 */ /* 0x000fe40000004100 */
[-C--:B------:R-:W-:Y:S01]  /*10a90*/  FMUL R26, R39, R80.reuse ;  /* 0x00000050271a7220 */ /* 0x080fe20000400000 */
[----:B------:R-:W-:Y:S01]  /*10aa0*/  FMUL R27, R40, R80 ;  /* 0x00000050281b7220 */ /* 0x000fe20000400000 */
[C---:B------:R-:W-:Y:S01]  /*10ab0*/  FFMA R24, R83.reuse, R69, R24 ;  /* 0x0000004553187223 */ /* 0x040fe20000000018 */
[--C-:B------:R-:W-:Y:S02]  /*10ac0*/  HADD2.F32 R69, -RZ, R101.reuse.H1_H1 ;  /* 0x30000065ff457230 */ /* 0x100fe40000004100 */
[C---:B------:R-:W-:Y:S01]  /*10ad0*/  FFMA R25, R83.reuse, R70, R25 ;  /* 0x0000004653197223 */ /* 0x040fe20000000019 */
[----:B------:R-:W-:Y:S02]  /*10ae0*/  HADD2.F32 R70, -RZ, R101.H0_H0 ;  /* 0x20000065ff467230 */ /* 0x000fe40000004100 */
[----:B------:R-:W-:Y:S01]  /*10af0*/  FFMA R26, R83, R71, R26 ;  /* 0x00000047531a7223 */ /* 0x000fe2000000001a */
        /* <DEDUP_REMOVED lines=14> */
[----:B------:R-:W-:Y:S01]  /*10be0*/  FFMA R28, R83, R67, R28 ;  /* 0x00000043531c7223 */ /* 0x000fe2000000001c */
[----:B------:R-:W-:Y:S01]  /*10bf0*/  HADD2.F32 R67, -RZ, R102.H1_H1 ;  /* 0x30000066ff437230 */ /* 0x000fe20000004100 */
[----:B------:R-:W-:Y:S01]  /*10c00*/  F2FP.F16.F32.PACK_AB R76, R11, R10 ;  /* 0x0000000a0b4c723e */ /* 0x000fe200000000ff */
[C---:B------:R-:W-:Y:S01]  /*10c10*/  FFMA R29, R83.reuse, R70, R29 ;  /* 0x00000046531d7223 */ /* 0x040fe2000000001d */
[----:B------:R-:W-:Y:S01]  /*10c20*/  F2FP.F16.F32.PACK_AB R77, R14, R12 ;  /* 0x0000000c0e4d723e */ /* 0x000fe200000000ff */
[C---:B------:R-:W-:Y:S01]  /*10c30*/  FFMA R30, R83.reuse, R69, R30 ;  /* 0x00000045531e7223 */ /* 0x040fe2000000001e */
[----:B------:R-:W-:Y:S01]  /*10c40*/  F2FP.F16.F32.PACK_AB R78, R16, R15 ;  /* 0x0000000f104e723e */ /* 0x000fe200000000ff */
[C---:B------:R-:W-:Y:S01]  /*10c50*/  FFMA R31, R83.reuse, R68, R31 ;  /* 0x00000044531f7223 */ /* 0x040fe2000000001f */
[----:B------:R-:W-:Y:S01]  /*10c60*/  F2FP.F16.F32.PACK_AB R79, R18, R17 ;  /* 0x00000011124f723e */ /* 0x000fe200000000ff */
[C---:B------:R-:W-:Y:S01]  /*10c70*/  FFMA R32, R83.reuse, R67, R32 ;  /* 0x0000004353207223 */ /* 0x040fe20000000020 */
[----:B-1----:R-:W-:Y:S01]  /*10c80*/  F2FP.F16.F32.PACK_AB R72, R28, R27 ;  /* 0x0000001b1c48723e */ /* 0x002fe200000000ff */
[--C-:B------:R-:W-:Y:S01]  /*10c90*/  HADD2.F32 R70, -RZ, R103.reuse.H0_H0 ;  /* 0x20000067ff467230 */ /* 0x100fe20000004100 */
[----:B------:R-:W-:Y:S01]  /*10ca0*/  F2FP.F16.F32.PACK_AB R73, R30, R29 ;  /* 0x0000001d1e49723e */ /* 0x000fe200000000ff */
[----:B------:R1:W-:Y:S01]  /*10cb0*/  STS.128 [R151+0x5400], R76 ;  /* 0x0054004c97007388 */ /* 0x0003e20000000c00 */
[----:B------:R-:W-:Y:S01]  /*10cc0*/  HADD2.F32 R67, -RZ, R103.H1_H1 ;  /* 0x30000067ff437230 */ /* 0x000fe20000004100 */
[----:B------:R-:W-:Y:S01]  /*10cd0*/  F2FP.F16.F32.PACK_AB R74, R32, R31 ;  /* 0x0000001f204a723e */ /* 0x000fe200000000ff */
[--C-:B------:R-:W-:Y:S02]  /*10ce0*/  HADD2.F32 R68, -RZ, R108.reuse.H0_H0 ;  /* 0x2000006cff447230 */ /* 0x100fe40000004100 */
[C---:B------:R-:W-:Y:S01]  /*10cf0*/  FFMA R33, R83.reuse, R70, R33 ;  /* 0x0000004653217223 */ /* 0x040fe20000000021 */
[----:B------:R-:W-:Y:S02]  /*10d00*/  HADD2.F32 R69, -RZ, R108.H1_H1 ;  /* 0x3000006cff457230 */ /* 0x000fe40000004100 */
[C---:B------:R-:W-:Y:S01]  /*10d10*/  FFMA R34, R83.reuse, R67, R34 ;  /* 0x0000004353227223 */ /* 0x040fe20000000022 */
[--C-:B------:R-:W-:Y:S02]  /*10d20*/  HADD2.F32 R32, -RZ, R109.reuse.H0_H0 ;  /* 0x2000006dff207230 */ /* 0x100fe40000004100 */
[C---:B------:R-:W-:Y:S01]  /*10d30*/  FFMA R35, R83.reuse, R68, R35 ;  /* 0x0000004453237223 */ /* 0x040fe20000000023 */
[----:B------:R-:W-:Y:S02]  /*10d40*/  HADD2.F32 R67, -RZ, R109.H1_H1 ;  /* 0x3000006dff437230 */ /* 0x000fe40000004100 */
[C---:B------:R-:W-:Y:S01]  /*10d50*/  FFMA R36, R83.reuse, R69, R36 ;  /* 0x0000004553247223 */ /* 0x040fe20000000024 */
[----:B------:R-:W-:Y:S01]  /*10d60*/  F2FP.F16.F32.PACK_AB R75, R34, R33 ;  /* 0x00000021224b723e */ /* 0x000fe200000000ff */
[C---:B------:R-:W-:Y:S01]  /*10d70*/  FFMA R37, R83.reuse, R32, R37 ;  /* 0x0000002053257223 */ /* 0x040fe20000000025 */
[--C-:B------:R-:W-:Y:S02]  /*10d80*/  HADD2.F32 R32, -RZ, R110.reuse.H0_H0 ;  /* 0x2000006eff207230 */ /* 0x100fe40000004100 */
[C---:B------:R-:W-:Y:S01]  /*10d90*/  FFMA R38, R83.reuse, R67, R38 ;  /* 0x0000004353267223 */ /* 0x040fe20000000026 */
        /* <DEDUP_REMOVED lines=14> */
[--C-:B------:R-:W-:Y:S02]  /*10e80*/  HADD2.F32 R33, -RZ, R118.reuse.H1_H1 ;  /* 0x30000076ff217230 */ /* 0x100fe40000004100 */
[C---:B------:R-:W-:Y:S01]  /*10e90*/  FFMA R45, R83.reuse, R34, R45 ;  /* 0x00000022532d7223 */ /* 0x040fe2000000002d */
[----:B------:R-:W-:Y:S02]  /*10ea0*/  HADD2.F32 R34, -RZ, R118.H0_H0 ;  /* 0x20000076ff227230 */ /* 0x000fe40000004100 */
[C---:B------:R-:W-:Y:S01]  /*10eb0*/  FFMA R46, R83.reuse, R32, R46 ;  /* 0x00000020532e7223 */ /* 0x040fe2000000002e */
[----:B-1----:R-:W-:Y:S01]  /*10ec0*/  F2FP.F16.F32.PACK_AB R76, R20, R19 ;  /* 0x00000013144c723e */ /* 0x002fe200000000ff */
[--C-:B------:R-:W-:Y:S01]  /*10ed0*/  HADD2.F32 R32, -RZ, R119.reuse.H0_H0 ;  /* 0x20000077ff207230 */ /* 0x100fe20000004100 */
[----:B------:R-:W-:Y:S01]  /*10ee0*/  F2FP.F16.F32.PACK_AB R77, R22, R21 ;  /* 0x00000015164d723e */ /* 0x000fe200000000ff */
[C---:B------:R-:W-:Y:S01]  /*10ef0*/  FFMA R47, R83.reuse, R34, R47 ;  /* 0x00000022532f7223 */ /* 0x040fe2000000002f */
[----:B------:R-:W-:Y:S01]  /*10f00*/  F2FP.F16.F32.PACK_AB R78, R24, R23 ;  /* 0x00000017184e723e */ /* 0x000fe200000000ff */
[C---:B------:R-:W-:Y:S01]  /*10f10*/  FFMA R48, R83.reuse, R33, R48 ;  /* 0x0000002153307223 */ /* 0x040fe20000000030 */
[----:B------:R-:W-:Y:S01]  /*10f20*/  F2FP.F16.F32.PACK_AB R79, R26, R25 ;  /* 0x000000191a4f723e */ /* 0x000fe200000000ff */
[----:B------:R-:W-:Y:S01]  /*10f30*/  HADD2.F32 R33, -RZ, R119.H1_H1 ;  /* 0x30000077ff217230 */ /* 0x000fe20000004100 */
[----:B------:R-:W-:Y:S01]  /*10f40*/  F2FP.F16.F32.PACK_AB R69, R38, R37 ;  /* 0x000000252645723e */ /* 0x000fe200000000ff */
[C---:B------:R-:W-:Y:S01]  /*10f50*/  FFMA R49, R83.reuse, R32, R49 ;  /* 0x0000002053317223 */ /* 0x040fe20000000031 */
[----:B------:R-:W-:Y:S01]  /*10f60*/  F2FP.F16.F32.PACK_AB R70, R40, R39 ;  /* 0x000000272846723e */ /* 0x000fe200000000ff */
[----:B------:R1:W-:Y:S01]  /*10f70*/  STS.128 [R150+0x5400], R76 ;  /* 0x0054004c96007388 */ /* 0x0003e20000000c00 */
[C---:B------:R-:W-:Y:S01]  /*10f80*/  FFMA R50, R83.reuse, R33, R50 ;  /* 0x0000002153327223 */ /* 0x040fe20000000032 */
[--C-:B------:R-:W-:Y:S01]  /*10f90*/  HADD2.F32 R32, -RZ, R124.reuse.H0_H0 ;  /* 0x2000007cff207230 */ /* 0x100fe20000004100 */
[----:B------:R-:W-:Y:S01]  /*10fa0*/  F2FP.F16.F32.PACK_AB R71, R42, R41 ;  /* 0x000000292a47723e */ /* 0x000fe200000000ff */
[----:B------:R-:W-:Y:S01]  /*10fb0*/  HADD2.F32 R33, -RZ, R124.H1_H1 ;  /* 0x3000007cff217230 */ /* 0x000fe20000004100 */
[----:B------:R-:W-:Y:S01]  /*10fc0*/  F2FP.F16.F32.PACK_AB R45, R46, R45 ;  /* 0x0000002d2e2d723e */ /* 0x000fe200000000ff */
[--C-:B------:R-:W-:Y:S02]  /*10fd0*/  HADD2.F32 R34, -RZ, R125.reuse.H0_H0 ;  /* 0x2000007dff227230 */ /* 0x100fe40000004100 */
[C---:B------:R-:W-:Y:S01]  /*10fe0*/  FFMA R51, R83.reuse, R32, R51 ;  /* 0x0000002053337223 */ /* 0x040fe20000000033 */
[----:B------:R1:W-:Y:S01]  /*10ff0*/  STS.128 [R152+0x5400], R72 ;  /* 0x0054004898007388 */ /* 0x0003e20000000c00 */
[----:B------:R-:W-:Y:S02]  /*11000*/  HADD2.F32 R35, -RZ, R125.H1_H1 ;  /* 0x3000007dff237230 */ /* 0x000fe40000004100 */
[C---:B------:R-:W-:Y:S01]  /*11010*/  FFMA R52, R83.reuse, R33, R52 ;  /* 0x0000002153347223 */ /* 0x040fe20000000034 */
[--C-:B------:R-:W-:Y:S02]  /*11020*/  HADD2.F32 R32, -RZ, R126.reuse.H0_H0 ;  /* 0x2000007eff207230 */ /* 0x100fe40000004100 */
[C---:B------:R-:W-:Y:S01]  /*11030*/  FFMA R53, R83.reuse, R34, R53 ;  /* 0x0000002253357223 */ /* 0x040fe20000000035 */
[----:B------:R-:W-:Y:S02]  /*11040*/  HADD2.F32 R33, -RZ, R126.H1_H1 ;  /* 0x3000007eff217230 */ /* 0x000fe40000004100 */
[C---:B------:R-:W-:Y:S01]  /*11050*/  FFMA R54, R83.reuse, R35, R54 ;  /* 0x0000002353367223 */ /* 0x040fe20000000036 */
[--C-:B------:R-:W-:Y:S01]  /*11060*/  HADD2.F32 R34, -RZ, R127.reuse.H0_H0 ;  /* 0x2000007fff227230 */ /* 0x100fe20000004100 */
[----:B------:R1:W-:Y:S01]  /*11070*/  STS.128 [R143+0x4000], R68 ;  /* 0x004000448f007388 */ /* 0x0003e20000000c00 */
[C---:B------:R-:W-:Y:S01]  /*11080*/  FFMA R55, R83.reuse, R32, R55 ;  /* 0x0000002053377223 */ /* 0x040fe20000000037 */
[C---:B------:R-:W-:Y:S01]  /*11090*/  FFMA R56, R83.reuse, R33, R56 ;  /* 0x0000002153387223 */ /* 0x040fe20000000038 */
[----:B------:R-:W-:Y:S02]  /*110a0*/  HADD2.F32 R32, -RZ, R127.H1_H1 ;  /* 0x3000007fff207230 */ /* 0x000fe40000004100 */
[C---:B------:R-:W-:Y:S01]  /*110b0*/  FFMA R57, R83.reuse, R34, R57 ;  /* 0x0000002253397223 */ /* 0x040fe20000000039 */
[--C-:B------:R-:W-:Y:S01]  /*110c0*/  HADD2.F32 R34, -RZ, R128.reuse.H0_H0 ;  /* 0x20000080ff227230 */ /* 0x100fe20000004100 */
[----:B------:R-:W-:Y:S01]  /*110d0*/  F2FP.F16.F32.PACK_AB R46, R48, R47 ;  /* 0x0000002f302e723e */ /* 0x000fe200000000ff */
[----:B------:R-:W-:Y:S01]  /*110e0*/  HADD2.F32 R33, -RZ, R128.H1_H1 ;  /* 0x30000080ff217230 */ /* 0x000fe20000004100 */
[----:B------:R-:W-:Y:S01]  /*110f0*/  F2FP.F16.F32.PACK_AB R44, R44, R43 ;  /* 0x0000002b2c2c723e */ /* 0x000fe200000000ff */
[--C-:B------:R-:W-:Y:S01]  /*11100*/  HADD2.F32 R36, -RZ, R129.reuse.H0_H0 ;  /* 0x20000081ff247230 */ /* 0x100fe20000004100 */
[----:B------:R-:W-:Y:S01]  /*11110*/  F2FP.F16.F32.PACK_AB R47, R50, R49 ;  /* 0x00000031322f723e */ /* 0x000fe200000000ff */
[C---:B------:R-:W-:Y:S01]  /*11120*/  FFMA R58, R83.reuse, R32, R58 ;  /* 0x00000020533a7223 */ /* 0x040fe2000000003a */
[C---:B------:R-:W-:Y:S01]  /*11130*/  FFMA R59, R83.reuse, R34, R59 ;  /* 0x00000022533b7223 */ /* 0x040fe2000000003b */
[----:B------:R-:W-:Y:S02]  /*11140*/  HADD2.F32 R32, -RZ, R129.H1_H1 ;  /* 0x30000081ff207230 */ /* 0x000fe40000004100 */
[C---:B------:R-:W-:Y:S01]  /*11150*/  FFMA R60, R83.reuse, R33, R60 ;  /* 0x00000021533c7223 */ /* 0x040fe2000000003c */
[----:B------:R1:W-:Y:S01]  /*11160*/  STS.128 [R154+0x4000], R44 ;  /* 0x0040002c9a007388 */ /* 0x0003e20000000c00 */
[--C-:B------:R-:W-:Y:S02]  /*11170*/  HADD2.F32 R34, -RZ, R130.reuse.H0_H0 ;  /* 0x20000082ff227230 */ /* 0x100fe40000004100 */
[C---:B------:R-:W-:Y:S01]  /*11180*/  FFMA R61, R83.reuse, R36, R61 ;  /* 0x00000024533d7223 */ /* 0x040fe2000000003d */
[----:B------:R-:W-:Y:S01]  /*11190*/  HADD2.F32 R33, -RZ, R130.H1_H1 ;  /* 0x30000082ff217230 */ /* 0x000fe20000004100 */
[----:B------:R-:W-:Y:S01]  /*111a0*/  F2FP.F16.F32.PACK_AB R53, R54, R53 ;  /* 0x000000353635723e */ /* 0x000fe200000000ff */
[--C-:B------:R-:W-:Y:S01]  /*111b0*/  HADD2.F32 R36, -RZ, R131.reuse.H0_H0 ;  /* 0x20000083ff247230 */ /* 0x100fe20000004100 */
[----:B------:R-:W-:Y:S01]  /*111c0*/  F2FP.F16.F32.PACK_AB R54, R56, R55 ;  /* 0x000000373836723e */ /* 0x000fe200000000ff */
[----:B------:R-:W-:Y:S02]  /*111d0*/  HADD2.F32 R35, -RZ, R131.H1_H1 ;  /* 0x30000083ff237230 */ /* 0x000fe40000004100 */
[C---:B------:R-:W-:Y:S01]  /*111e0*/  FFMA R62, R83.reuse, R32, R62 ;  /* 0x00000020533e7223 */ /* 0x040fe2000000003e */
[----:B------:R-:W-:Y:S01]  /*111f0*/  F2FP.F16.F32.PACK_AB R52, R52, R51 ;  /* 0x000000333434723e */ /* 0x000fe200000000ff */
[C---:B------:R-:W-:Y:S01]  /*11200*/  FFMA R63, R83.reuse, R34, R63 ;  /* 0x00000022533f7223 */ /* 0x040fe2000000003f */
[----:B------:R-:W-:Y:S01]  /*11210*/  F2FP.F16.F32.PACK_AB R55, R58, R57 ;  /* 0x000000393a37723e */ /* 0x000fe200000000ff */
[C---:B------:R-:W-:Y:S01]  /*11220*/  FFMA R64, R83.reuse, R33, R64 ;  /* 0x0000002153407223 */ /* 0x040fe20000000040 */
[C---:B------:R-:W-:Y:S01]  /*11230*/  FFMA R65, R83.reuse, R36, R65 ;  /* 0x0000002453417223 */ /* 0x040fe20000000041 */
[----:B------:R-:W-:Y:S01]  /*11240*/  FFMA R66, R83, R35, R66 ;  /* 0x0000002353427223 */ /* 0x000fe20000000042 */
[----:B------:R-:W-:Y:S01]  /*11250*/  F2FP.F16.F32.PACK_AB R61, R62, R61 ;  /* 0x0000003d3e3d723e */ /* 0x000fe200000000ff */
[----:B------:R1:W-:Y:S01]  /*11260*/  STS.128 [R138+0x4000], R52 ;  /* 0x004000348a007388 */ /* 0x0003e20000000c00 */
[----:B------:R-:W-:Y:S02]  /*11270*/  F2FP.F16.F32.PACK_AB R62, R64, R63 ;  /* 0x0000003f403e723e */ /* 0x000fe400000000ff */
[----:B------:R-:W-:Y:S02]  /*11280*/  F2FP.F16.F32.PACK_AB R60, R60, R59 ;  /* 0x0000003b3c3c723e */ /* 0x000fe400000000ff */
[----:B------:R-:W-:Y:S02]  /*11290*/  F2FP.F16.F32.PACK_AB R63, R66, R65 ;  /* 0x00000041423f723e */ /* 0x000fe400000000ff */
[----:B------:R-:W-:Y:S03]  /*112a0*/  LOP3.LUT P0, RZ, R133, 0x4, RZ, 0xc0, !PT ;  /* 0x0000000485ff7812 */ /* 0x000fe6000780c0ff */
[----:B------:R1:W-:Y:S01]  /*112b0*/  STS.128 [R153+0x4000], R60 ;  /* 0x0040003c99007388 */ /* 0x0003e20000000c00 */
[----:B------:R-:W-:Y:S01]  /*112c0*/  @!PT LDS RZ, [RZ] ;  /* 0x00000000fffff984 */ /* 0x000fe20000000800 */
[----:B------:R-:W-:Y:S01]  /*112d0*/  @!PT LDS RZ, [RZ] ;  /* 0x00000000fffff984 */ /* 0x000fe20000000800 */
[----:B------:R-:W-:Y:S01]  /*112e0*/  @!PT LDS RZ, [RZ] ;  /* 0x00000000fffff984 */ /* 0x000fe20000000800 */
[----:B------:R-:W-:Y:S01]  /*112f0*/  @!PT LDS RZ, [RZ] ;  /* 0x00000000fffff984 */ /* 0x000fe20000000800 */
[----:B------:R5:W-:Y:S07]  /*11300*/  MEMBAR.ALL.CTA ;  /* 0x0000000000007992 */ /* 0x000bee0000008000 */
[----:B-----5:R-:W5:Y:S01]  /*11310*/  FENCE.VIEW.ASYNC.S ;  /* 0x00000000000073c6 */ /* 0x020f620000000000 */
[----:B------:R-:W-:Y:S05]  /*11320*/  WARPSYNC.ALL ;  /* 0x0000000000007948 */ /* 0x000fea0003800000 */
[----:B------:R-:W-:Y:S01]  /*11330*/  BSSY.RECONVERGENT B0, `(.L_x_218) ;  /* 0x0000009000007945 */ /* 0x000fe20003800200 */
[----:B-----5:R-:W-:Y:S06]  /*11340*/  BAR.SYNC.DEFER_BLOCKING 0x1, 0x80 ;  /* 0x0042000000007b1d */ /* 0x020fec0000010000 */
[----:B------:R-:W-:Y:S05]  /*11350*/  @!P0 BRA `(.L_x_219) ;  /* 0x0000000000188947 */ /* 0x000fea0003800000 */
[----:B------:R-:W-:Y:S02]  /*11360*/  UIADD3 UR5, UPT, UPT, UR43, UR40, URZ ;  /* 0x000000282b057290 */ /* 0x000fe4000fffe0ff */
[----:B------:R-:W-:Y:S01]  /*11370*/  UIADD3 UR4, UPT, UPT, UR38, 0x5400, URZ ;  /* 0x0000540026047890 */ /* 0x000fe2000fffe0ff */
[----:B------:R-:W-:Y:S08]  /*11380*/  UMOV UR6, UR42 ;  /* 0x0000002a00067c82 */ /* 0x000ff00008000000 */
[----:B------:R1:W-:Y:S01]  /*11390*/  UTMASTG.2D [UR4], [UR44] ;  /* 0x000000042c0073b5 */ /* 0x0003e20008008000 */
[----:B------:R0:W-:Y:S01]  /*113a0*/  UTMACMDFLUSH ;  /* 0x00000000000079b7 */ /* 0x0001e20000000000 */
[----:B-1----:R-:W-:Y:S04]  /*113b0*/  DEPBAR.LE SB0, 0x1 ;  /* 0x000080400000791a */ /* 0x002fe80000000000 */
.L_x_219:
[----:B------:R-:W-:Y:S05]  /*113c0*/  BSYNC.RECONVERGENT B0 ;  /* 0x0000000000007941 */ /* 0x000fea0003800200 */
.L_x_218:
[----:B------:R-:W-:Y:S01]  /*113d0*/  BAR.SYNC.DEFER_BLOCKING 0x1, 0x80 ;  /* 0x0042000000007b1d */ /* 0x000fe20000010000 */
[----:B------:R-:W-:Y:S01]  /*113e0*/  ULEA UR4, UR39, UR38, 0x3 ;  /* 0x0000002627047291 */ /* 0x000fe2000f8e18ff */
[----:B------:R-:W-:Y:S01]  /*113f0*/  SHF.L.U32 R3, R146, 0x1f, RZ ;  /* 0x0000001f92037819 */ /* 0x000fe200000006ff */
[----:B------:R-:W-:Y:S01]  /*11400*/  UISETP.NE.AND UP0, UPT, UR37, URZ, UPT ;  /* 0x000000ff2500728c */ /* 0x000fe2000bf05270 */
[----:B------:R-:W-:Y:S01]  /*11410*/  FSETP.NEU.AND P1, PT, R83, RZ, PT ;  /* 0x000000ff5300720b */ /* 0x000fe20003f2d000 */
[----:B------:R-:W-:Y:S01]  /*11420*/  UIADD3 UR4, UPT, UPT, UR4, 0x60, URZ ;  /* 0x0000006004047890 */ /* 0x000fe2000fffe0ff */
[----:B------:R-:W-:Y:S01]  /*11430*/  ISETP.GE.AND P0, PT, R104, 0x1, PT ;  /* 0x000000016800780c */ /* 0x000fe20003f06270 */
[----:B------:R-:W-:Y:S02]  /*11440*/  UIADD3 UR41, UPT, UPT, UR39, 0x1, URZ ;  /* 0x0000000127297890 */ /* 0x000fe4000fffe0ff */
[----:B------:R-:W-:Y:S09]  /*11450*/  UPRMT UR4, UR63, 0x654, UR4 ;  /* 0x000006543f047896 */ /* 0x000ff20008000004 */
[----:B------:R-:W-:Y:S01]  /*11460*/  SYNCS.ARRIVE.TRANS64.RED.A1T0 RZ, [UR4], RZ ;  /* 0x000000ffffff79a7 */ /* 0x000fe20008100404 */
[----:B------:R-:W-:Y:S01]  /*11470*/  UMOV UR40, 0x40 ;  /* 0x0000004000287882 */ /* 0x000fe20000000000 */
[----:B------:R-:W-:Y:S01]  /*11480*/  BSSY B0, `(.L_x_220) ;  /* 0x0000006000007945 */ /* 0x000fe20003800000 */
[----:B------:R-:W-:Y:S01]  /*11490*/  USEL UR40, UR40, 0x80, !UP0 ;  /* 0x0000008028287887 */ /* 0x000fe2000c000000 */
[----:B------:R-:W5:Y:S02]  /*114a0*/  SYNCS.PHASECHK.TRANS64.TRYWAIT P2, [UR38+0x50], R3 ;  /* 0x00005003ff0075a7 */ /* 0x000f640008041126 */
[----:B-----5:R-:W-:Y:S09]  /*114b0*/  @P2 BRA `(.L_x_221) ;  /* 0x0000000000082947 */ /* 0x020ff20003800000 */
[----:B------:R-:W5:Y:S02]  /*114c0*/  SYNCS.PHASECHK.TRANS64.TRYWAIT P2, [UR38+0x50], R3 ;  /* 0x00005003ff0075a7 */ /* 0x000f640008041126 */
[----:B-----5:R-:W-:Y:S05]  /*114d0*/  @!P2 BRA `(.L_x_222) ;  /* 0x0000007c00e0a947 */ /* 0x020fea0003800000 */
.L_x_221:
[----:B------:R-:W-:Y:S05]  /*114e0*/  BSYNC B0 ;  /* 0x0000000000007941 */ /* 0x000fea0003800000 */
.L_x_220:
[----:B------:R2:W2:Y:S01]  /*114f0*/  @P1 LDS.128 R96, [R147+UR38+0x9400] ;  /* 0x0094002693601984 */ /* 0x0004a20008000c00 */
[----:B-1----:R-:W-:Y:S02]  /*11500*/  CS2R R78, SRZ ;  /* 0x00000000004e7805 */ /* 0x002fe4000001ff00 */
        /* <DEDUP_REMOVED lines=38> */
[----:B--2---:R-:W-:Y:S06]  /*11770*/  @!P0 BRA `(.L_x_223) ;  /* 0x0000000000688947 */ /* 0x004fec0003800000 */
[----:B------:R-:W-:Y:S05]  /*11780*/  VIADD R16, R81, UR40 ;  /* 0x0000002851107c36 */ /* 0x000fea0008000000 */
        /* <DEDUP_REMOVED lines=10> */
[----:B------:R-:W1:Y:S01]  /*11830*/  LDC.64 R14, c[0x4][R15] ;  /* 0x010000000f0e7b82 */ /* 0x000e620000000a00 */
[----:B------:R-:W3:Y:S01]  /*11840*/  LDCU.64 UR4, c[0x4][0x28] ;  /* 0x01000500ff0477ac */ /* 0x000ee20008000a00 */
[----:B--2---:R-:W-:Y:S01]  /*11850*/  MOV R5, UR9 ;  /* 0x0000000900057c02 */ /* 0x004fe20008000f00 */
[----:B------:R-:W-:Y:S01]  /*11860*/  IMAD.U32 R4, RZ, RZ, UR8 ;  /* 0x00000008ff047e24 */ /* 0x000fe2000f8e00ff */
[----:B-----5:R-:W-:Y:S01]  /*11870*/  MOV R7, UR7 ;  /* 0x0000000700077c02 */ /* 0x020fe20008000f00 */
[----:B------:R-:W-:Y:S01]  /*11880*/  IMAD.U32 R6, RZ, RZ, UR6 ;  /* 0x00000006ff067e24 */ /* 0x000fe2000f8e00ff */
[----:B---3--:R-:W-:Y:S01]  /*11890*/  MOV R11, UR5 ;  /* 0x00000005000b7c02 */ /* 0x008fe20008000f00 */
[----:B------:R-:W-:Y:S02]  /*118a0*/  IMAD.U32 R10, RZ, RZ, UR4 ;  /* 0x00000004ff0a7e24 */ /* 0x000fe4000f8e00ff */
[----:B------:R-:W-:Y:S07]  /*118b0*/  LEPC R20, `(.L_x_224) ;  /* 0x000000001014794e */ /* 0x000fee0000000000 */
[----:B-1--4-:R-:W-:Y:S05]  /*118c0*/  CALL.ABS.NOINC R14 ;  /* 0x000000000e007343 */ /* 0x012fea0003c00000 */
.L_x_224:
[----:B------:R-:W-:Y:S05]  /*118d0*/  WARPSYNC.ALL ;  /* 0x0000000000007948 */ /* 0x000fea0003800000 */
[----:B------:R-:W-:Y:S11]  /*118e0*/  R2UR UR4, R16 ;  /* 0x00000000100472ca */ /* 0x000ff600000e0000 */
[----:B------:R-:W-:Y:S02]  /*118f0*/  @!UPT UIADD3 URZ, UPT, UPT, URZ, URZ, URZ ;  /* 0x000000fffffff290 */ /* 0x000fe4000fffe0ff */
[----:B------:R-:W2:Y:S02]  /*11900*/  LDTM.x64 R16, tmem[UR4] ;  /* 0x00000004001079ee */ /* 0x000ea40008340000 */
[----:B--2---:R-:W-:Y:S01]  /*11910*/  NOP ;  /* 0x0000000000007918 */ /* 0x004fe20000000000 */
.L_x_223:
[--C-:B------:R-:W-:Y:S02]  /*11920*/  HADD2.F32 R4, -RZ, R96.reuse.H0_H0 ;  /* 0x20000060ff047230 */ /* 0x100fe40000004100 */
[-C--:B------:R-:W-:Y:S01]  /*11930*/  FMUL R0, R16, R80.reuse ;  /* 0x0000005010007220 */ /* 0x080fe20000400000 */
[----:B------:R-:W-:Y:S02]  /*11940*/  HADD2.F32 R6, -RZ, R96.H1_H1 ;  /* 0x30000060ff067230 */ /* 0x000fe40000004100 */
[-C--:B------:R-:W-:Y:S01]  /*11950*/  FMUL R3, R17, R80.reuse ;  /* 0x0000005011037220 */ /* 0x080fe20000400000 */
[----:B------:R-:W-:Y:S01]  /*11960*/  FMUL R15, R28, R80 ;  /* 0x000000501c0f7220 */ /* 0x000fe20000400000 */
[----:B------:R-:W-:Y:S01]  /*11970*/  FFMA R0, R83, R4, R0 ;  /* 0x0000000453007223 */ /* 0x000fe20000000000 */
[-C--:B------:R-:W-:Y:S01]  /*11980*/  FMUL R28, R41, R80.reuse ;  /* 0x00000050291c7220 */ /* 0x080fe20000400000 */
[-C--:B------:R-:W-:Y:S01]  /*11990*/  FMUL R41, R54, R80.reuse ;  /* 0x0000005036297220 */ /* 0x080fe20000400000 */
[-C--:B------:R-:W-:Y:S01]  /*119a0*/  FMUL R16, R29, R80.reuse ;  /* 0x000000501d107220 */ /* 0x080fe20000400000 */
[----:B------:R-:W-:Y:S01]  /*119b0*/  FMUL R54, R67, R80 ;  /* 0x0000005043367220 */ /* 0x000fe20000400000 */
[--C-:B------:R-:W-:Y:S02]  /*119c0*/  HADD2.F32 R67, -RZ, R97.reuse.H0_H0 ;  /* 0x20000061ff437230 */ /* 0x100fe40000004100 */
[----:B------:R-:W-:Y:S01]  /*119d0*/  FFMA R3, R83, R6, R3 ;  /* 0x0000000653037223 */ /* 0x000fe20000000003 */
[-C--:B------:R-:W-:Y:S01]  /*119e0*/  FMUL R29, R42, R80.reuse ;  /* 0x000000502a1d7220 */ /* 0x080fe20000400000 */
[-C--:B------:R-:W-:Y:S01]  /*119f0*/  FMUL R4, R18, R80.reuse ;  /* 0x0000005012047220 */ /* 0x080fe20000400000 */
[-C--:B------:R-:W-:Y:S01]  /*11a00*/  FMUL R6, R20, R80.reuse ;  /* 0x0000005014067220 */ /* 0x080fe20000400000 */
[-C--:B------:R-:W-:Y:S01]  /*11a10*/  FMUL R42, R55, R80.reuse ;  /* 0x00000050372a7220 */ /* 0x080fe20000400000 */
[-C--:B------:R-:W-:Y:S01]  /*11a20*/  FMUL R20, R33, R80.reuse ;  /* 0x0000005021147220 */ /* 0x080fe20000400000 */
[-C--:B------:R-:W-:Y:S01]  /*11a30*/  FMUL R55, R68, R80.reuse ;  /* 0x0000005044377220 */ /* 0x080fe20000400000 */
[----:B------:R-:W-:Y:S02]  /*11a40*/  HADD2.F32 R68, -RZ, R97.H1_H1 ;  /* 0x30000061ff447230 */ /* 0x000fe40000004100 */
[-C--:B------:R-:W-:Y:S01]  /*11a50*/  FMUL R33, R46, R80.reuse ;  /* 0x000000502e217220 */ /* 0x080fe20000400000 */
[-C--:B------:R-:W-:Y:S01]  /*11a60*/  FMUL R5, R19, R80.reuse ;  /* 0x0000005013057220 */ /* 0x080fe20000400000 */
[-C--:B------:R-:W-:Y:S01]  /*11a70*/  FMUL R46, R59, R80.reuse ;  /* 0x000000503b2e7220 */ /* 0x080fe20000400000 */
[----:B------:R-:W-:Y:S01]  /*11a80*/  FMUL R59, R72, R80 ;  /* 0x00000050483b7220 */ /* 0x000fe20000400000 */
[----:B------:R-:W-:Y:S01]  /*11a90*/  FFMA R4, R83, R67, R4 ;  /* 0x0000004353047223 */ /* 0x000fe20000000004 */
[--C-:B------:R-:W-:Y:S01]  /*11aa0*/  HADD2.F32 R67, -RZ, R98.reuse.H0_H0 ;  /* 0x20000062ff437230 */ /* 0x100fe20000004100 */
[----:B------:R-:W-:Y:S01]  /*11ab0*/  F2FP.F16.F32.PACK_AB R72, R3, R0 ;  /* 0x000000000348723e */ /* 0x000fe200000000ff */
[----:B------:R-:W-:Y:S02]  /*11ac0*/  HADD2.F32 R0, -RZ, R98.H1_H1 ;  /* 0x30000062ff007230 */ /* 0x000fe40000004100 */
[----:B------:R-:W-:Y:S01]  /*11ad0*/  FFMA R5, R83, R68, R5 ;  /* 0x0000004453057223 */ /* 0x000fe20000000005 */
[--C-:B------:R-:W-:Y:S02]  /*11ae0*/  HADD2.F32 R3, -RZ, R99.reuse.H0_H0 ;  /* 0x20000063ff037230 */ /* 0x100fe40000004100 */
[-C--:B------:R-:W-:Y:S01]  /*11af0*/  FMUL R7, R21, R80.reuse ;  /* 0x0000005015077220 */ /* 0x080fe20000400000 */
[----:B------:R-:W-:Y:S02]  /*11b00*/  HADD2.F32 R68, -RZ, R99.H1_H1 ;  /* 0x30000063ff447230 */ /* 0x000fe40000004100 */
[-C--:B------:R-:W-:Y:S01]  /*11b10*/  FMUL R21, R34, R80.reuse ;  /* 0x0000005022157220 */ /* 0x080fe20000400000 */
[-C--:B------:R-:W-:Y:S01]  /*11b20*/  FMUL R8, R22, R80.reuse ;  /* 0x0000005016087220 */ /* 0x080fe20000400000 */
[-C--:B------:R-:W-:Y:S01]  /*11b30*/  FMUL R34, R47, R80.reuse ;  /* 0x000000502f227220 */ /* 0x080fe20000400000 */
[----:B------:R-:W-:Y:S01]  /*11b40*/  FFMA R6, R83, R67, R6 ;  /* 0x0000004353067223 */ /* 0x000fe20000000006 */
[-C--:B------:R-:W-:Y:S01]  /*11b50*/  FMUL R47, R60, R80.reuse ;  /* 0x000000503c2f7220 */ /* 0x080fe20000400000 */
[----:B------:R-:W-:Y:S01]  /*11b60*/  FMUL R60, R73, R80 ;  /* 0x00000050493c7220 */ /* 0x000fe20000400000 */
[----:B------:R-:W-:Y:S01]  /*11b70*/  FFMA R7, R83, R0, R7 ;  /* 0x0000000053077223 */ /* 0x000fe20000000007 */
[--C-:B-1----:R-:W-:Y:S01]  /*11b80*/  HADD2.F32 R0, -RZ, R88.reuse.H0_H0 ;  /* 0x20000058ff007230 */ /* 0x102fe20000004100 */
[----:B------:R-:W-:Y:S01]  /*11b90*/  F2FP.F16.F32.PACK_AB R73, R5, R4 ;  /* 0x000000040549723e */ /* 0x000fe200000000ff */
[----:B------:R-:W-:Y:S02]  /*11ba0*/  HADD2.F32 R4, -RZ, R88.H1_H1 ;  /* 0x30000058ff047230 */ /* 0x000fe40000004100 */
[-C--:B------:R-:W-:Y:S01]  /*11bb0*/  FMUL R9, R23, R80.reuse ;  /* 0x0000005017097220 */ /* 0x080fe20000400000 */
[----:B------:R-:W-:Y:S02]  /*11bc0*/  HADD2.F32 R5, -RZ, R91.H1_H1 ;  /* 0x3000005bff057230 */ /* 0x000fe40000004100 */
[----:B------:R-:W-:Y:S01]  /*11bd0*/  FFMA R8, R83, R3, R8 ;  /* 0x0000000353087223 */ /* 0x000fe20000000008 */
[--C-:B------:R-:W-:Y:S02]  /*11be0*/  HADD2.F32 R3, -RZ, R89.reuse.H0_H0 ;  /* 0x20000059ff037230 */ /* 0x100fe40000004100 */
[-C--:B------:R-:W-:Y:S01]  /*11bf0*/  FMUL R10, R24, R80.reuse ;  /* 0x00000050180a7220 */ /* 0x080fe20000400000 */
[-C--:B------:R-:W-:Y:S01]  /*11c00*/  FMUL R11, R25, R80.reuse ;  /* 0x00000050190b7220 */ /* 0x080fe20000400000 */
[----:B------:R-:W-:Y:S01]  /*11c10*/  FMUL R12, R26, R80 ;  /* 0x000000501a0c7220 */ /* 0x000fe20000400000 */
[C---:B------:R-:W-:Y:S01]  /*11c20*/  FFMA R9, R83.reuse, R68, R9 ;  /* 0x0000004453097223 */ /* 0x040fe20000000009 */
[C---:B------:R-:W-:Y:S01]  /*11c30*/  FFMA R10, R83.reuse, R0, R10 ;  /* 0x00000000530a7223 */ /* 0x040fe2000000000a */
[----:B------:R-:W-:Y:S02]  /*11c40*/  HADD2.F32 R0, -RZ, R89.H1_H1 ;  /* 0x30000059ff007230 */ /* 0x000fe40000004100 */
[----:B------:R-:W-:Y:S01]  /*11c50*/  FFMA R11, R83, R4, R11 ;  /* 0x00000004530b7223 */ /* 0x000fe2000000000b */
[--C-:B------:R-:W-:Y:S02]  /*11c60*/  HADD2.F32 R4, -RZ, R90.reuse.H0_H0 ;  /* 0x2000005aff047230 */ /* 0x100fe40000004100 */
[-C--:B------:R-:W-:Y:S01]  /*11c70*/  FMUL R22, R35, R80.reuse ;  /* 0x0000005023167220 */ /* 0x080fe20000400000 */
[----:B------:R-:W-:Y:S01]  /*11c80*/  FFMA R12, R83, R3, R12 ;  /* 0x00000003530c7223 */ /* 0x000fe2000000000c */
[----:B------:R-:W-:Y:S02]  /*11c90*/  HADD2.F32 R3, -RZ, R90.H1_H1 ;  /* 0x3000005aff037230 */ /* 0x000fe40000004100 */
[-C--:B------:R-:W-:Y:S01]  /*11ca0*/  FMUL R14, R27, R80.reuse ;  /* 0x000000501b0e7220 */ /* 0x080fe20000400000 */
[-C--:B------:R-:W-:Y:S01]  /*11cb0*/  FMUL R35, R48, R80.reuse ;  /* 0x0000005030237220 */ /* 0x080fe20000400000 */
[-C--:B------:R-:W-:Y:S01]  /*11cc0*/  FMUL R48, R61, R80.reuse ;  /* 0x000000503d307220 */ /* 0x080fe20000400000 */
[----:B------:R-:W-:Y:S01]  /*11cd0*/  FMUL R61, R74, R80 ;  /* 0x000000504a3d7220 */ /* 0x000fe20000400000 */
[----:B------:R-:W-:Y:S01]  /*11ce0*/  F2FP.F16.F32.PACK_AB R74, R7, R6 ;  /* 0x00000006074a723e */ /* 0x000fe200000000ff */
[----:B------:R-:W-:Y:S02]  /*11cf0*/  HADD2.F32 R6, -RZ, R91.H0_H0 ;  /* 0x2000005bff067230 */ /* 0x000fe40000004100 */
[C---:B------:R-:W-:Y:S01]  /*11d00*/  FFMA R14, R83.reuse, R0, R14 ;  /* 0x00000000530e7223 */ /* 0x040fe2000000000e */
[--C-:B------:R-:W-:Y:S02]  /*11d10*/  HADD2.F32 R0, -RZ, R92.reuse.H0_H0 ;  /* 0x2000005cff007230 */ /* 0x100fe40000004100 */
[C---:B------:R-:W-:Y:S01]  /*11d20*/  FFMA R15, R83.reuse, R4, R15 ;  /* 0x00000004530f7223 */ /* 0x040fe2000000000f */
[----:B------:R-:W-:Y:S02]  /*11d30*/  HADD2.F32 R4, -RZ, R93.H0_H0 ;  /* 0x2000005dff047230 */ /* 0x000fe40000004100 */
[-C--:B------:R-:W-:Y:S01]  /*11d40*/  FMUL R17, R30, R80.reuse ;  /* 0x000000501e117220 */ /* 0x080fe20000400000 */
[----:B------:R-:W-:Y:S01]  /*11d50*/  FFMA R16, R83, R3, R16 ;  /* 0x0000000353107223 */ /* 0x000fe20000000010 */
[----:B------:R-:W-:Y:S02]  /*11d60*/  HADD2.F32 R3, -RZ, R92.H1_H1 ;  /* 0x3000005cff037230 */ /* 0x000fe40000004100 */
[-C--:B------:R-:W-:Y:S01]  /*11d70*/  FMUL R18, R31, R80.reuse ;  /* 0x000000501f127220 */ /* 0x080fe20000400000 */
[----:B------:R-:W-:Y:S01]  /*11d80*/  FMUL R19, R32, R80 ;  /* 0x0000005020137220 */ /* 0x000fe20000400000 */
[C---:B------:R-:W-:Y:S01]  /*11d90*/  FFMA R17, R83.reuse, R6, R17 ;  /* 0x0000000653117223 */ /* 0x040fe20000000011 */
[--C-:B------:R-:W-:Y:S02]  /*11da0*/  HADD2.F32 R6, -RZ, R95.reuse.H0_H0 ;  /* 0x2000005fff067230 */ /* 0x100fe40000004100 */
[C---:B------:R-:W-:Y:S01]  /*11db0*/  FFMA R18, R83.reuse, R5, R18 ;  /* 0x0000000553127223 */ /* 0x040fe20000000012 */
[----:B------:R-:W-:Y:S02]  /*11dc0*/  HADD2.F32 R5, -RZ, R95.H1_H1 ;  /* 0x3000005fff057230 */ /* 0x000fe40000004100 */
[C---:B------:R-:W-:Y:S01]  /*11dd0*/  FFMA R19, R83.reuse, R0, R19 ;  /* 0x0000000053137223 */ /* 0x040fe20000000013 */
[----:B------:R-:W-:Y:S02]  /*11de0*/  HADD2.F32 R0, -RZ, R93.H1_H1 ;  /* 0x3000005dff007230 */ /* 0x000fe40000004100 */
[C---:B------:R-:W-:Y:S01]  /*11df0*/  FFMA R20, R83.reuse, R3, R20 ;  /* 0x0000000353147223 */ /* 0x040fe20000000014 */
[--C-:B------:R-:W-:Y:S02]  /*11e00*/  HADD2.F32 R3, -RZ, R94.reuse.H1_H1 ;  /* 0x3000005eff037230 */ /* 0x100fe40000004100 */
[----:B------:R-:W-:Y:S01]  /*11e10*/  FFMA R21, R83, R4, R21 ;  /* 0x0000000453157223 */ /* 0x000fe20000000015 */
[----:B------:R-:W-:Y:S02]  /*11e20*/  HADD2.F32 R4, -RZ, R94.H0_H0 ;  /* 0x2000005eff047230 */ /* 0x000fe40000004100 */
[-C--:B------:R-:W-:Y:S01]  /*11e30*/  FMUL R23, R36, R80.reuse ;  /* 0x0000005024177220 */ /* 0x080fe20000400000 */
[----:B------:R-:W-:Y:S01]  /*11e40*/  FMUL R24, R37, R80 ;  /* 0x0000005025187220 */ /* 0x000fe20000400000 */
[C---:B------:R-:W-:Y:S01]  /*11e50*/  FFMA R22, R83.reuse, R0, R22 ;  /* 0x0000000053167223 */ /* 0x040fe20000000016 */
[--C-:B------:R-:W-:Y:S02]  /*11e60*/  HADD2.F32 R0, -RZ, R100.reuse.H0_H0 ;  /* 0x20000064ff007230 */ /* 0x100fe40000004100 */
[C---:B------:R-:W-:Y:S01]  /*11e70*/  FFMA R23, R83.reuse, R4, R23 ;  /* 0x0000000453177223 */ /* 0x040fe20000000017 */
[--C-:B------:R-:W-:Y:S02]  /*11e80*/  HADD2.F32 R4, -RZ, R101.reuse.H0_H0 ;  /* 0x20000065ff047230 */ /* 0x100fe40000004100 */
[-C--:B------:R-:W-:Y:S01]  /*11e90*/  FMUL R25, R38, R80.reuse ;  /* 0x0000005026197220 */ /* 0x080fe20000400000 */
[----:B------:R-:W-:Y:S01]  /*11ea0*/  FFMA R24, R83, R3, R24 ;  /* 0x0000000353187223 */ /* 0x000fe20000000018 */
[-C--:B------:R-:W-:Y:S01]  /*11eb0*/  FMUL R26, R39, R80.reuse ;  /* 0x00000050271a7220 */ /* 0x080fe20000400000 */
[----:B------:R-:W-:Y:S01]  /*11ec0*/  FMUL R27, R40, R80 ;  /* 0x00000050281b7220 */ /* 0x000fe20000400000 */
[----:B------:R-:W-:Y:S02]  /*11ed0*/  HADD2.F32 R3, -RZ, R100.H1_H1 ;  /* 0x30000064ff037230 */ /* 0x000fe40000004100 */
[C---:B------:R-:W-:Y:S01]  /*11ee0*/  FFMA R25, R83.reuse, R6, R25 ;  /* 0x0000000653197223 */ /* 0x040fe20000000019 */
[C---:B------:R-:W-:Y:S01]  /*11ef0*/  FFMA R26, R83.reuse, R5, R26 ;  /* 0x00000005531a7223 */ /* 0x040fe2000000001a */
        /* <DEDUP_REMOVED lines=8> */
[----:B------:R-:W-:Y:S01]  /*11f80*/  FMUL R32, R45, R80 ;  /* 0x000000502d207220 */ /* 0x000fe20000400000 */
[--C-:B------:R-:W-:Y:S02]  /*11f90*/  HADD2.F32 R4, -RZ, R103.reuse.H0_H0 ;  /* 0x20000067ff047230 */ /* 0x100fe40000004100 */
[C---:B------:R-:W-:Y:S01]  /*11fa0*/  FFMA R30, R83.reuse, R5, R30 ;  /* 0x00000005531e7223 */ /* 0x040fe2000000001e */
[C---:B------:R-:W-:Y:S01]  /*11fb0*/  FFMA R31, R83.reuse, R0, R31 ;  /* 0x00000000531f7223 */ /* 0x040fe2000000001f */
[C---:B------:R-:W-:Y:S01]  /*11fc0*/  FFMA R32, R83.reuse, R3, R32 ;  /* 0x0000000353207223 */ /* 0x040fe20000000020 */
[----:B------:R-:W-:Y:S02]  /*11fd0*/  HADD2.F32 R0, -RZ, R103.H1_H1 ;  /* 0x30000067ff007230 */ /* 0x000fe40000004100 */
        /* <DEDUP_REMOVED lines=15> */
[-C--:B------:R-:W-:Y:S01]  /*120d0*/  FMUL R49, R62, R80.reuse ;  /* 0x000000503e317220 */ /* 0x080fe20000400000 */
[----:B------:R-:W-:Y:S02]  /*120e0*/  HADD2.F32 R3, -RZ, R110.H1_H1 ;  /* 0x3000006eff037230 */ /* 0x000fe40000004100 */
[-C--:B------:R-:W-:Y:S01]  /*120f0*/  FMUL R62, R75, R80.reuse ;  /* 0x000000504b3e7220 */ /* 0x080fe20000400000 */
[----:B------:R-:W-:Y:S01]  /*12100*/  FMUL R40, R53, R80 ;  /* 0x0000005035287220 */ /* 0x000fe20000400000 */
[--C-:B------:R-:W-:Y:S01]  /*12110*/  HADD2.F32 R4, -RZ, R111.reuse.H0_H0 ;  /* 0x2000006fff047230 */ /* 0x100fe20000004100 */
[----:B------:R-:W-:Y:S01]  /*12120*/  F2FP.F16.F32.PACK_AB R75, R9, R8 ;  /* 0x00000008094b723e */ /* 0x000fe200000000ff */
[C---:B------:R-:W-:Y:S01]  /*12130*/  FFMA R39, R83.reuse, R0, R39 ;  /* 0x0000000053277223 */ /* 0x040fe20000000027 */
[----:B------:R-:W-:Y:S02]  /*12140*/  HADD2.F32 R5, -RZ, R111.H1_H1 ;  /* 0x3000006fff057230 */ /* 0x000fe40000004100 */
[C---:B------:R-:W-:Y:S01]  /*12150*/  FFMA R40, R83.reuse, R3, R40 ;  /* 0x0000000353287223 */ /* 0x040fe20000000028 */
[--C-:B------:R-:W-:Y:S01]  /*12160*/  HADD2.F32 R0, -RZ, R116.reuse.H0_H0 ;  /* 0x20000074ff007230 */ /* 0x100fe20000004100 */
[----:B------:R1:W-:Y:S01]  /*12170*/  STS.128 [R147+UR38+0x9400], R72 ;  /* 0x0094004893007988 */ /* 0x0003e20008000c26 */
[----:B------:R-:W-:Y:S01]  /*12180*/  FFMA R41, R83, R4, R41 ;  /* 0x0000000453297223 */ /* 0x000fe20000000029 */
[-C--:B------:R-:W-:Y:S01]  /*12190*/  FMUL R43, R56, R80.reuse ;  /* 0x00000050382b7220 */ /* 0x080fe20000400000 */
[----:B------:R-:W-:Y:S02]  /*121a0*/  HADD2.F32 R3, -RZ, R116.H1_H1 ;  /* 0x30000074ff037230 */ /* 0x000fe40000004100 */
[-C--:B------:R-:W-:Y:S01]  /*121b0*/  FMUL R44, R57, R80.reuse ;  /* 0x00000050392c7220 */ /* 0x080fe20000400000 */
[--C-:B------:R-:W-:Y:S02]  /*121c0*/  HADD2.F32 R4, -RZ, R117.reuse.H0_H0 ;  /* 0x20000075ff047230 */ /* 0x100fe40000004100 */
[----:B------:R-:W-:Y:S01]  /*121d0*/  FMUL R45, R58, R80 ;  /* 0x000000503a2d7220 */ /* 0x000fe20000400000 */
        /* <DEDUP_REMOVED lines=8> */
[----:B------:R-:W-:Y:S01]  /*12260*/  HADD2.F32 R0, -RZ, R117.H1_H1 ;  /* 0x30000075ff007230 */ /* 0x000fe20000004100 */
[----:B------:R-:W-:Y:S01]  /*12270*/  F2FP.F16.F32.PACK_AB R21, R22, R21 ;  /* 0x000000151615723e */ /* 0x000fe200000000ff */
[--C-:B------:R-:W-:Y:S01]  /*12280*/  HADD2.F32 R4, -RZ, R118.reuse.H0_H0 ;  /* 0x20000076ff047230 */ /* 0x100fe20000004100 */
[----:B------:R1:W-:Y:S01]  /*12290*/  STS.128 [R151+0x9400], R8 ;  /* 0x0094000897007388 */ /* 0x0003e20000000c00 */
[----:B------:R-:W-:Y:S01]  /*122a0*/  HADD2.F32 R3, -RZ, R118.H1_H1 ;  /* 0x30000076ff037230 */ /* 0x000fe20000004100 */
[----:B------:R-:W-:Y:S01]  /*122b0*/  F2FP.F16.F32.PACK_AB R22, R24, R23 ;  /* 0x000000171816723e */ /* 0x000fe200000000ff */
[C---:B------:R-:W-:Y:S01]  /*122c0*/  FFMA R46, R83.reuse, R0, R46 ;  /* 0x00000000532e7223 */ /* 0x040fe2000000002e */
[----:B------:R-:W-:Y:S01]  /*122d0*/  F2FP.F16.F32.PACK_AB R20, R20, R19 ;  /* 0x000000131414723e */ /* 0x000fe200000000ff */
[C---:B------:R-:W-:Y:S01]  /*122e0*/  FFMA R47, R83.reuse, R4, R47 ;  /* 0x00000004532f7223 */ /* 0x040fe2000000002f */
[----:B------:R-:W-:Y:S01]  /*122f0*/  F2FP.F16.F32.PACK_AB R23, R26, R25 ;  /* 0x000000191a17723e */ /* 0x000fe200000000ff */
[----:B------:R-:W-:Y:S01]  /*12300*/  FFMA R48, R83, R3, R48 ;  /* 0x0000000353307223 */ /* 0x000fe20000000030 */
[--C-:B------:R-:W-:Y:S02]  /*12310*/  HADD2.F32 R0, -RZ, R119.reuse.H0_H0 ;  /* 0x20000077ff007230 */ /* 0x100fe40000004100 */
[----:B------:R-:W-:Y:S01]  /*12320*/  FMUL R50, R63, R80 ;  /* 0x000000503f327220 */ /* 0x000fe20000400000 */
[----:B------:R-:W-:Y:S01]  /*12330*/  HADD2.F32 R3, -RZ, R119.H1_H1 ;  /* 0x30000077ff037230 */ /* 0x000fe20000004100 */
[----:B------:R1:W-:Y:S01]  /*12340*/  STS.128 [R150+0x9400], R20 ;  /* 0x0094001496007388 */ /* 0x0003e20000000c00 */
[----:B------:R-:W-:Y:S01]  /*12350*/  F2FP.F16.F32.PACK_AB R29, R30, R29 ;  /* 0x0000001d1e1d723e */ /* 0x000fe200000000ff */
[C---:B------:R-:W-:Y:S01]  /*12360*/  FFMA R49, R83.reuse, R0, R49 ;  /* 0x0000000053317223 */ /* 0x040fe20000000031 */
[----:B------:R-:W-:Y:S01]  /*12370*/  F2FP.F16.F32.PACK_AB R30, R32, R31 ;  /* 0x0000001f201e723e */ /* 0x000fe200000000ff */
[----:B------:R-:W-:Y:S01]  /*12380*/  FFMA R50, R83, R3, R50 ;  /* 0x0000000353327223 */ /* 0x000fe20000000032 */
[--C-:B------:R-:W-:Y:S01]  /*12390*/  HADD2.F32 R0, -RZ, R124.reuse.H0_H0 ;  /* 0x2000007cff007230 */ /* 0x100fe20000004100 */
[----:B------:R-:W-:Y:S01]  /*123a0*/  F2FP.F16.F32.PACK_AB R28, R28, R27 ;  /* 0x0000001b1c1c723e */ /* 0x000fe200000000ff */
[-C--:B------:R-:W-:Y:S01]  /*123b0*/  FMUL R51, R64, R80.reuse ;  /* 0x0000005040337220 */ /* 0x080fe20000400000 */
[----:B------:R-:W-:Y:S01]  /*123c0*/  F2FP.F16.F32.PACK_AB R31, R34, R33 ;  /* 0x00000021221f723e */ /* 0x000fe200000000ff */
[----:B------:R-:W-:Y:S02]  /*123d0*/  HADD2.F32 R3, -RZ, R124.H1_H1 ;  /* 0x3000007cff037230 */ /* 0x000fe40000004100 */
[-C--:B------:R-:W-:Y:S01]  /*123e0*/  FMUL R52, R65, R80.reuse ;  /* 0x0000005041347220 */ /* 0x080fe20000400000 */
[--C-:B------:R-:W-:Y:S02]  /*123f0*/  HADD2.F32 R4, -RZ, R125.reuse.H0_H0 ;  /* 0x2000007dff047230 */ /* 0x100fe40000004100 */
[----:B------:R-:W-:Y:S01]  /*12400*/  FMUL R53, R66, R80 ;  /* 0x0000005042357220 */ /* 0x000fe20000400000 */
[----:B------:R1:W-:Y:S01]  /*12410*/  STS.128 [R152+0x9400], R28 ;  /* 0x0094001c98007388 */ /* 0x0003e20000000c00 */
[C---:B------:R-:W-:Y:S01]  /*12420*/  FFMA R51, R83.reuse, R0, R51 ;  /* 0x0000000053337223 */ /* 0x040fe20000000033 */
[----:B------:R-:W-:Y:S02]  /*12430*/  HADD2.F32 R5, -RZ, R125.H1_H1 ;  /* 0x3000007dff057230 */ /* 0x000fe40000004100 */
[C---:B------:R-:W-:Y:S01]  /*12440*/  FFMA R52, R83.reuse, R3, R52 ;  /* 0x0000000353347223 */ /* 0x040fe20000000034 */
[--C-:B------:R-:W-:Y:S01]  /*12450*/  HADD2.F32 R0, -RZ, R126.reuse.H0_H0 ;  /* 0x2000007eff007230 */ /* 0x100fe20000004100 */
[----:B------:R-:W-:Y:S01]  /*12460*/  F2FP.F16.F32.PACK_AB R37, R38, R37 ;  /* 0x000000252625723e */ /* 0x000fe200000000ff */
[----:B------:R-:W-:Y:S01]  /*12470*/  FFMA R53, R83, R4, R53 ;  /* 0x0000000453357223 */ /* 0x000fe20000000035 */
[----:B------:R-:W-:Y:S01]  /*12480*/  HADD2.F32 R3, -RZ, R126.H1_H1 ;  /* 0x3000007eff037230 */ /* 0x000fe20000004100 */
[----:B------:R-:W-:Y:S01]  /*12490*/  F2FP.F16.F32.PACK_AB R38, R40, R39 ;  /* 0x000000272826723e */ /* 0x000fe200000000ff */
[-C--:B------:R-:W-:Y:S01]  /*124a0*/  FMUL R56, R69, R80.reuse ;  /* 0x0000005045387220 */ /* 0x080fe20000400000 */
[--C-:B------:R-:W-:Y:S01]  /*124b0*/  HADD2.F32 R4, -RZ, R127.reuse.H0_H0 ;  /* 0x2000007fff047230 */ /* 0x100fe20000004100 */
[----:B------:R-:W-:Y:S01]  /*124c0*/  F2FP.F16.F32.PACK_AB R36, R36, R35 ;  /* 0x000000232424723e */ /* 0x000fe200000000ff */
[----:B------:R-:W-:Y:S01]  /*124d0*/  FMUL R57, R70, R80 ;  /* 0x0000005046397220 */ /* 0x000fe20000400000 */
[----:B------:R-:W-:Y:S01]  /*124e0*/  F2FP.F16.F32.PACK_AB R39, R42, R41 ;  /* 0x000000292a27723e */ /* 0x000fe200000000ff */
[C---:B------:R-:W-:Y:S01]  /*124f0*/  FFMA R54, R83.reuse, R5, R54 ;  /* 0x0000000553367223 */ /* 0x040fe20000000036 */
[C---:B------:R-:W-:Y:S01]  /*12500*/  FFMA R55, R83.reuse, R0, R55 ;  /* 0x0000000053377223 */ /* 0x040fe20000000037 */
[C---:B------:R-:W-:Y:S01]  /*12510*/  FFMA R56, R83.reuse, R3, R56 ;  /* 0x0000000353387223 */ /* 0x040fe20000000038 */
[----:B------:R-:W-:Y:S01]  /*12520*/  FFMA R57, R83, R4, R57 ;  /* 0x0000000453397223 */ /* 0x000fe20000000039 */
[----:B------:R1:W-:Y:S01]  /*12530*/  STS.128 [R143+0x8000], R36 ;  /* 0x008000248f007388 */ /* 0x0003e20000000c00 */
[----:B------:R-:W-:Y:S02]  /*12540*/  HADD2.F32 R0, -RZ, R127.H1_H1 ;  /* 0x3000007fff007230 */ /* 0x000fe40000004100 */
[----:B------:R-:W-:Y:S01]  /*12550*/  FMUL R58, R71, R80 ;  /* 0x00000050473a7220 */ /* 0x000fe20000400000 */
[--C-:B------:R-:W-:Y:S01]  /*12560*/  HADD2.F32 R4, -RZ, R128.reuse.H0_H0 ;  /* 0x20000080ff047230 */ /* 0x100fe20000004100 */
[----:B------:R-:W-:Y:S01]  /*12570*/  F2FP.F16.F32.PACK_AB R45, R46, R45 ;  /* 0x0000002d2e2d723e */ /* 0x000fe200000000ff */
[----:B------:R-:W-:Y:S01]  /*12580*/  HADD2.F32 R3, -RZ, R128.H1_H1 ;  /* 0x30000080ff037230 */ /* 0x000fe20000004100 */
[----:B------:R-:W-:Y:S01]  /*12590*/  F2FP.F16.F32.PACK_AB R46, R48, R47 ;  /* 0x0000002f302e723e */ /* 0x000fe200000000ff */
[--C-:B------:R-:W-:Y:S01]  /*125a0*/  HADD2.F32 R6, -RZ, R129.reuse.H0_H0 ;  /* 0x20000081ff067230 */ /* 0x100fe20000004100 */
[----:B------:R-:W-:Y:S01]  /*125b0*/  F2FP.F16.F32.PACK_AB R44, R44, R43 ;  /* 0x0000002b2c2c723e */ /* 0x000fe200000000ff */
[C---:B------:R-:W-:Y:S01]  /*125c0*/  FFMA R58, R83.reuse, R0, R58 ;  /* 0x00000000533a7223 */ /* 0x040fe2000000003a */
[----:B------:R-:W-:Y:S01]  /*125d0*/  F2FP.F16.F32.PACK_AB R47, R50, R49 ;  /* 0x00000031322f723e */ /* 0x000fe200000000ff */
[C---:B------:R-:W-:Y:S01]  /*125e0*/  FFMA R59, R83.reuse, R4, R59 ;  /* 0x00000004533b7223 */ /* 0x040fe2000000003b */
[----:B------:R-:W-:Y:S02]  /*125f0*/  HADD2.F32 R0, -RZ, R129.H1_H1 ;  /* 0x30000081ff007230 */ /* 0x000fe40000004100 */
[C---:B------:R-:W-:Y:S01]  /*12600*/  FFMA R60, R83.reuse, R3, R60 ;  /* 0x00000003533c7223 */ /* 0x040fe2000000003c */
[--C-:B------:R-:W-:Y:S01]  /*12610*/  HADD2.F32 R4, -RZ, R130.reuse.H0_H0 ;  /* 0x20000082ff047230 */ /* 0x100fe20000004100 */
[----:B------:R1:W-:Y:S01]  /*12620*/  STS.128 [R154+0x8000], R44 ;  /* 0x0080002c9a007388 */ /* 0x0003e20000000c00 */
[----:B------:R-:W-:Y:S01]  /*12630*/  FFMA R61, R83, R6, R61 ;  /* 0x00000006533d7223 */ /* 0x000fe2000000003d */
[-C--:B------:R-:W-:Y:S01]  /*12640*/  FMUL R63, R76, R80.reuse ;  /* 0x000000504c3f7220 */ /* 0x080fe20000400000 */
[----:B------:R-:W-:Y:S02]  /*12650*/  HADD2.F32 R3, -RZ, R130.H1_H1 ;  /* 0x30000082ff037230 */ /* 0x000fe40000004100 */
[-C--:B------:R-:W-:Y:S01]  /*12660*/  FMUL R64, R77, R80.reuse ;  /* 0x000000504d407220 */ /* 0x080fe20000400000 */
[--C-:B------:R-:W-:Y:S01]  /*12670*/  HADD2.F32 R6, -RZ, R131.reuse.H0_H0 ;  /* 0x20000083ff067230 */ /* 0x100fe20000004100 */
[----:B------:R-:W-:Y:S01]  /*12680*/  F2FP.F16.F32.PACK_AB R53, R54, R53 ;  /* 0x000000353635723e */ /* 0x000fe200000000ff */
[----:B------:R-:W-:Y:S01]  /*12690*/  FMUL R65, R78, R80 ;  /* 0x000000504e417220 */ /* 0x000fe20000400000 */
[----:B------:R-:W-:Y:S01]  /*126a0*/  HADD2.F32 R5, -RZ, R131.H1_H1 ;  /* 0x30000083ff057230 */ /* 0x000fe20000004100 */
[----:B------:R-:W-:Y:S01]  /*126b0*/  F2FP.F16.F32.PACK_AB R54, R56, R55 ;  /* 0x000000373836723e */ /* 0x000fe200000000ff */
[----:B------:R-:W-:Y:S01]  /*126c0*/  FFMA R62, R83, R0, R62 ;  /* 0x00000000533e7223 */ /* 0x000fe2000000003e */
[----:B------:R-:W-:Y:S01]  /*126d0*/  FMUL R66, R79, R80 ;  /* 0x000000504f427220 */ /* 0x000fe20000400000 */
        /* <DEDUP_REMOVED lines=18> */
[----:B--2---:R-:W2:Y:S01]  /*12800*/  FENCE.VIEW.ASYNC.S ;  /* 0x00000000000073c6 */ /* 0x004ea20000000000 */
[----:B------:R-:W-:Y:S05]  /*12810*/  WARPSYNC.ALL ;  /* 0x0000000000007948 */ /* 0x000fea0003800000 */
[----:B------:R-:W-:Y:S01]  /*12820*/  BSSY.RECONVERGENT B0, `(.L_x_225) ;  /* 0x0000009000007945 */ /* 0x000fe20003800200 */
[----:B--2---:R-:W-:Y:S06]  /*12830*/  BAR.SYNC.DEFER_BLOCKING 0x1, 0x80 ;  /* 0x0042000000007b1d */ /* 0x004fec0000010000 */
[----:B------:R-:W-:Y:S05]  /*12840*/  @!P0 BRA `(.L_x_226) ;  /* 0x0000000000188947 */ /* 0x000fea0003800000 */
[----:B------:R-:W-:Y:S02]  /*12850*/  UIADD3 UR5, UPT, UPT, UR43, UR40, URZ ;  /* 0x000000282b057290 */ /* 0x000fe4000fffe0ff */
[----:B------:R-:W-:Y:S01]  /*12860*/  UIADD3 UR4, UPT, UPT, UR38, 0x9400, URZ ;  /* 0x0000940026047890 */ /* 0x000fe2000fffe0ff */
[----:B------:R-:W-:Y:S08]  /*12870*/  UMOV UR6, UR42 ;  /* 0x0000002a00067c82 */ /* 0x000ff00008000000 */
[----:B------:R2:W-:Y:S01]  /*12880*/  UTMASTG.2D [UR4], [UR44] ;  /* 0x000000042c0073b5 */ /* 0x0005e20008008000 */
[----:B------:R0:W-:Y:S01]  /*12890*/  UTMACMDFLUSH ;  /* 0x00000000000079b7 */ /* 0x0001e20000000000 */
[----:B--2---:R-:W-:Y:S04]  /*128a0*/  DEPBAR.LE SB0, 0x1 ;  /* 0x000080400000791a */ /* 0x004fe80000000000 */
.L_x_226:
[----:B------:R-:W-:Y:S05]  /*128b0*/  BSYNC.RECONVERGENT B0 ;  /* 0x0000000000007941 */ /* 0x000fea0003800200 */
.L_x_225:
[----:B------:R-:W-:Y:S01]  /*128c0*/  UISETP.NE.AND UP0, UPT, UR41, 0x4, UPT ;  /* 0x000000042900788c */ /* 0x000fe2000bf05270 */
[----:B------:R-:W-:Y:S01]  /*128d0*/  BAR.SYNC.DEFER_BLOCKING 0x1, 0x80 ;  /* 0x0042000000007b1d */ /* 0x000fe20000010000 */
[----:B------:R-:W-:Y:S02]  /*128e0*/  SHF.L.U32 R0, R146, 0x1f, RZ ;  /* 0x0000001f92007819 */ /* 0x000fe400000006ff */
[----:B------:R-:W-:Y:S01]  /*128f0*/  USEL UR5, UR41, URZ, UP0 ;  /* 0x000000ff29057287 */ /* 0x000fe20008000000 */
[----:B------:R-:W-:Y:S01]  /*12900*/  ISETP.GE.AND P0, PT, R104, 0x1, PT ;  /* 0x000000016800780c */ /* 0x000fe20003f06270 */
[----:B------:R-:W-:Y:S01]  /*12910*/  UISETP.NE.AND UP0, UPT, UR37, URZ, UPT ;  /* 0x000000ff2500728c */ /* 0x000fe2000bf05270 */
[----:B------:R-:W-:Y:S01]  /*12920*/  FSETP.NEU.AND P1, PT, R83, RZ, PT ;  /* 0x000000ff5300720b */ /* 0x000fe20003f2d000 */
[----:B------:R-:W-:Y:S02]  /*12930*/  ULEA UR4, UR5, UR38, 0x3 ;  /* 0x0000002605047291 */ /* 0x000fe4000f8e18ff */
[----:B------:R-:W-:Y:S02]  /*12940*/  USEL UR40, URZ, 0xc0, !UP0 ;  /* 0x000000c0ff287887 */ /* 0x000fe4000c000000 */
[----:B------:R-:W-:Y:S04]  /*12950*/  UIADD3 UR4, UPT, UPT, UR4, 0x60, URZ ;  /* 0x0000006004047890 */ /* 0x000fe8000fffe0ff */
[----:B------:R-:W-:Y:S09]  /*12960*/  UPRMT UR4, UR63, 0x654, UR4 ;  /* 0x000006543f047896 */ /* 0x000ff20008000004 */
[----:B------:R-:W-:Y:S01]  /*12970*/  SYNCS.ARRIVE.TRANS64.RED.A1T0 RZ, [UR4], RZ ;  /* 0x000000ffffff79a7 */ /* 0x000fe20008100404 */
[----:B------:R-:W-:Y:S01]  /*12980*/  UIADD3 UR4, UPT, UPT, UR5, 0x1, URZ ;  /* 0x0000000105047890 */ /* 0x000fe2000fffe0ff */
[----:B------:R-:W-:Y:S03]  /*12990*/  BSSY B0, `(.L_x_227) ;  /* 0x0000007000007945 */ /* 0x000fe60003800000 */
[----:B------:R-:W-:Y:S01]  /*129a0*/  UISETP.NE.AND UP1, UPT, UR4, 0x4, UPT ;  /* 0x000000040400788c */ /* 0x000fe2000bf25270 */
[----:B------:R-:W2:Y:S03]  /*129b0*/  SYNCS.PHASECHK.TRANS64.TRYWAIT P2, [UR38+0x58], R0 ;  /* 0x00005800ff0075a7 */ /* 0x000ea60008041126 */
[----:B------:R-:W-:Y:S01]  /*129c0*/  USEL UR39, UR4, URZ, UP1 ;  /* 0x000000ff04277287 */ /* 0x000fe20008800000 */
[----:B--2---:R-:W-:Y:S11]  /*129d0*/  @P2 BRA `(.L_x_228) ;  /* 0x0000000000082947 */ /* 0x004ff60003800000 */
[----:B------:R-:W2:Y:S02]  /*129e0*/  SYNCS.PHASECHK.TRANS64.TRYWAIT P2, [UR38+0x58], R0 ;  /* 0x00005800ff0075a7 */ /* 0x000ea40008041126 */
[----:B--2---:R-:W-:Y:S05]  /*129f0*/  @!P2 BRA `(.L_x_229) ;  /* 0x0000006800b0a947 */ /* 0x004fea0003800000 */
.L_x_228:
[----:B------:R-:W-:Y:S05]  /*12a00*/  BSYNC B0 ;  /* 0x0000000000007941 */ /* 0x000fea0003800000 */
.L_x_227:
[----:B------:R2:W2:Y:S01]  /*12a10*/  @P1 LDS.128 R96, [R147+UR38+0xd400] ;  /* 0x00d4002693601984 */ /* 0x0004a20008000c00 */
[----:B------:R-:W-:Y:S02]  /*12a20*/  CS2R R78, SRZ ;  /* 0x00000000004e7805 */ /* 0x000fe4000001ff00 */
[----:B------:R-:W-:Y:S02]  /*12a30*/  CS2R R76, SRZ ;  /* 0x00000000004c7805 */ /* 0x000fe4000001ff00 */
[----:B-1----:R-:W-:Y:S01]  /*12a40*/  CS2R R74, SRZ ;  /* 0x00000000004a7805 */ /* 0x002fe2000001ff00 */
        /* <DEDUP_REMOVED lines=58> */
.L_x_231:
[----:B------:R-:W-:Y:S05]  /*12df0*/  WARPSYNC.ALL ;  /* 0x0000000000007948 */ /* 0x000fea0003800000 */
[----:B------:R-:W-:Y:S11]  /*12e00*/  R2UR UR4, R16 ;  /* 0x00000000100472ca */ /* 0x000ff600000e0000 */
[----:B------:R-:W-:Y:S02]  /*12e10*/  @!UPT UIADD3 URZ, UPT, UPT, URZ, URZ, URZ ;  /* 0x000000fffffff290 */ /* 0x000fe4000fffe0ff */
[----:B------:R-:W2:Y:S02]  /*12e20*/  LDTM.x64 R16, tmem[UR4] ;  /* 0x00000004001079ee */ /* 0x000ea40008340000 */
[----:B--2---:R-:W-:Y:S01]  /*12e30*/  NOP ;  /* 0x0000000000007918 */ /* 0x004fe20000000000 */
.L_x_230:
[----:B-1----:R-:W-:Y:S02]  /*12e40*/  HADD2.F32 R81, -RZ, R90.H1_H1 ;  /* 0x3000005aff517230 */ /* 0x002fe40000004100 */
[-C--:B------:R-:W-:Y:S01]  /*12e50*/  FMUL R0, R16, R80.reuse ;  /* 0x0000005010007220 */ /* 0x080fe20000400000 */
[-C--:B------:R-:W-:Y:S01]  /*12e60*/  FMUL R15, R28, R80.reuse ;  /* 0x000000501c0f7220 */ /* 0x080fe20000400000 */
[-C--:B------:R-:W-:Y:S01]  /*12e70*/  FMUL R3, R17, R80.reuse ;  /* 0x0000005011037220 */ /* 0x080fe20000400000 */
[----:B------:R-:W-:Y:S02]  /*12e80*/  HADD2.F32 R85, -RZ, R91.H1_H1 ;  /* 0x3000005bff557230 */ /* 0x000fe40000004100 */
[-C--:B------:R-:W-:Y:S01]  /*12e90*/  FMUL R16, R29, R80.reuse ;  /* 0x000000501d107220 */ /* 0x080fe20000400000 */
[-C--:B------:R-:W-:Y:S01]  /*12ea0*/  FMUL R28, R41, R80.reuse ;  /* 0x00000050291c7220 */ /* 0x080fe20000400000 */
[--C-:B------:R-:W-:Y:S02]  /*12eb0*/  HADD2.F32 R82, -RZ, R92.reuse.H0_H0 ;  /* 0x2000005cff527230 */ /* 0x100fe40000004100 */
[-C--:B------:R-:W-:Y:S01]  /*12ec0*/  FMUL R4, R18, R80.reuse ;  /* 0x0000005012047220 */ /* 0x080fe20000400000 */
[-C--:B------:R-:W-:Y:S01]  /*12ed0*/  FMUL R17, R30, R80.reuse ;  /* 0x000000501e117220 */ /* 0x080fe20000400000 */
[----:B------:R-:W-:Y:S02]  /*12ee0*/  HADD2.F32 R87, -RZ, R92.H1_H1 ;  /* 0x3000005cff577230 */ /* 0x000fe40000004100 */
[-C--:B------:R-:W-:Y:S01]  /*12ef0*/  FMUL R29, R42, R80.reuse ;  /* 0x000000502a1d7220 */ /* 0x080fe20000400000 */
[-C--:B------:R-:W-:Y:S01]  /*12f00*/  FMUL R41, R54, R80.reuse ;  /* 0x0000005036297220 */ /* 0x080fe20000400000 */
[----:B------:R-:W-:Y:S02]  /*12f10*/  HADD2.F32 R84, -RZ, R93.H0_H0 ;  /* 0x2000005dff547230 */ /* 0x000fe40000004100 */
        /* <DEDUP_REMOVED lines=11> */
[----:B------:R-:W-:Y:S02]  /*12fd0*/  HADD2.F32 R105, -RZ, R109.H1_H1 ;  /* 0x3000006dff697230 */ /* 0x000fe40000004100 */
[-C--:B------:R-:W-:Y:S01]  /*12fe0*/  FMUL R43, R56, R80.reuse ;  /* 0x00000050382b7220 */ /* 0x080fe20000400000 */
[----:B------:R-:W-:Y:S01]  /*12ff0*/  FFMA R0, R83, R67, R0 ;  /* 0x0000004353007223 */ /* 0x000fe20000000000 */
[----:B------:R-:W-:Y:S02]  /*13000*/  HADD2.F32 R67, -RZ, R128.H1_H1 ;  /* 0x30000080ff437230 */ /* 0x000fe40000004100 */
[-C--:B------:R-:W-:Y:S01]  /*13010*/  FMUL R55, R68, R80.reuse ;  /* 0x0000005044377220 */ /* 0x080fe20000400000 */
[-C--:B------:R-:W-:Y:S01]  /*13020*/  FMUL R7, R21, R80.reuse ;  /* 0x0000005015077220 */ /* 0x080fe20000400000 */
[----:B------:R-:W-:Y:S02]  /*13030*/  HADD2.F32 R68, -RZ, R96.H1_H1 ;  /* 0x30000060ff447230 */ /* 0x000fe40000004100 */
[-C--:B------:R-:W-:Y:S01]  /*13040*/  FMUL R20, R33, R80.reuse ;  /* 0x0000005021147220 */ /* 0x080fe20000400000 */
[-C--:B------:R-:W-:Y:S01]  /*13050*/  FMUL R32, R45, R80.reuse ;  /* 0x000000502d207220 */ /* 0x080fe20000400000 */
[----:B------:R-:W-:Y:S02]  /*13060*/  HADD2.F32 R96, -RZ, R103.H0_H0 ;  /* 0x20000067ff607230 */ /* 0x000fe40000004100 */
[----:B------:R-:W-:Y:S01]  /*13070*/  FMUL R44, R57, R80 ;  /* 0x00000050392c7220 */ /* 0x000fe20000400000 */
[----:B------:R-:W-:Y:S01]  /*13080*/  FFMA R3, R83, R68, R3 ;  /* 0x0000004453037223 */ /* 0x000fe20000000003 */
[----:B------:R-:W-:Y:S02]  /*13090*/  HADD2.F32 R68, -RZ, R128.H0_H0 ;  /* 0x20000080ff447230 */ /* 0x000fe40000004100 */
[-C--:B------:R-:W-:Y:S01]  /*130a0*/  FMUL R56, R69, R80.reuse ;  /* 0x0000005045387220 */ /* 0x080fe20000400000 */
[----:B------:R-:W-:Y:S01]  /*130b0*/  FMUL R8, R22, R80 ;  /* 0x0000005016087220 */ /* 0x000fe20000400000 */
[----:B------:R-:W-:Y:S01]  /*130c0*/  HADD2.F32 R69, -RZ, R97.H0_H0 ;  /* 0x20000061ff457230 */ /* 0x000fe20000004100 */
[----:B------:R-:W-:Y:S01]  /*130d0*/  F2FP.F16.F32.PACK_AB R128, R3, R0 ;  /* 0x000000000380723e */ /* 0x000fe200000000ff */
[-C--:B------:R-:W-:Y:S01]  /*130e0*/  FMUL R21, R34, R80.reuse ;  /* 0x0000005022157220 */ /* 0x080fe20000400000 */
[-C--:B------:R-:W-:Y:S01]  /*130f0*/  FMUL R33, R46, R80.reuse ;  /* 0x000000502e217220 */ /* 0x080fe20000400000 */
[----:B------:R-:W-:Y:S02]  /*13100*/  HADD2.F32 R107, -RZ, R110.H1_H1 ;  /* 0x3000006eff6b7230 */ /* 0x000fe40000004100 */
[----:B------:R-:W-:Y:S01]  /*13110*/  FFMA R4, R83, R69, R4 ;  /* 0x0000004553047223 */ /* 0x000fe20000000004 */
[----:B------:R-:W-:Y:S02]  /*13120*/  HADD2.F32 R69, -RZ, R129.H1_H1 ;  /* 0x30000081ff457230 */ /* 0x000fe40000004100 */
[-C--:B------:R-:W-:Y:S01]  /*13130*/  FMUL R45, R58, R80.reuse ;  /* 0x000000503a2d7220 */ /* 0x080fe20000400000 */
[-C--:B------:R-:W-:Y:S01]  /*13140*/  FMUL R57, R70, R80.reuse ;  /* 0x0000005046397220 */ /* 0x080fe20000400000 */
[-C--:B------:R-:W-:Y:S01]  /*13150*/  FMUL R9, R23, R80.reuse ;  /* 0x0000005017097220 */ /* 0x080fe20000400000 */
[----:B------:R-:W-:Y:S02]  /*13160*/  HADD2.F32 R70, -RZ, R97.H1_H1 ;  /* 0x30000061ff467230 */ /* 0x000fe40000004100 */
[-C--:B------:R-:W-:Y:S01]  /*13170*/  FMUL R22, R35, R80.reuse ;  /* 0x0000005023167220 */ /* 0x080fe20000400000 */
[-C--:B------:R-:W-:Y:S01]  /*13180*/  FMUL R34, R47, R80.reuse ;  /* 0x000000502f227220 */ /* 0x080fe20000400000 */
[----:B------:R-:W-:Y:S02]  /*13190*/  HADD2.F32 R97, -RZ, R101.H1_H1 ;  /* 0x30000065ff617230 */ /* 0x000fe40000004100 */
        /* <DEDUP_REMOVED lines=24> */
[--C-:B------:R-:W-:Y:S01]  /*13320*/  HADD2.F32 R73, -RZ, R99.reuse.H0_H0 ;  /* 0x20000063ff497230 */ /* 0x100fe20000004100 */
[----:B------:R-:W-:Y:S01]  /*13330*/  F2FP.F16.F32.PACK_AB R130, R7, R6 ;  /* 0x000000060782723e */ /* 0x000fe200000000ff */
        /* <DEDUP_REMOVED lines=13> */
[-C--:B------:R-:W-:Y:S01]  /*13410*/  FMUL R63, R76, R80.reuse ;  /* 0x000000504c3f7220 */ /* 0x080fe20000400000 */
[--C-:B------:R-:W-:Y:S02]  /*13420*/  HADD2.F32 R75, -RZ, R88.reuse.H0_H0 ;  /* 0x20000058ff4b7230 */ /* 0x100fe40000004100 */
[-C--:B------:R-:W-:Y:S01]  /*13430*/  FMUL R39, R52, R80.reuse ;  /* 0x0000005034277220 */ /* 0x080fe20000400000 */
[-C--:B------:R-:W-:Y:S01]  /*13440*/  FMUL R53, R66, R80.reuse ;  /* 0x0000005042357220 */ /* 0x080fe20000400000 */
[-C--:B------:R-:W-:Y:S01]  /*13450*/  FMUL R64, R77, R80.reuse ;  /* 0x000000504d407220 */ /* 0x080fe20000400000 */
[----:B------:R-:W-:Y:S02]  /*13460*/  HADD2.F32 R76, -RZ, R88.H1_H1 ;  /* 0x30000058ff4c7230 */ /* 0x000fe40000004100 */
[-C--:B------:R-:W-:Y:S01]  /*13470*/  FMUL R52, R65, R80.reuse ;  /* 0x0000005041347220 */ /* 0x080fe20000400000 */
[-C--:B------:R-:W-:Y:S01]  /*13480*/  FMUL R66, R79, R80.reuse ;  /* 0x000000504f427220 */ /* 0x080fe20000400000 */
[--C-:B------:R-:W-:Y:S02]  /*13490*/  HADD2.F32 R77, -RZ, R89.reuse.H0_H0 ;  /* 0x20000059ff4d7230 */ /* 0x100fe40000004100 */
[C---:B------:R-:W-:Y:S01]  /*134a0*/  FFMA R8, R83.reuse, R73, R8 ;  /* 0x0000004953087223 */ /* 0x040fe20000000008 */
[----:B------:R-:W-:Y:S01]  /*134b0*/  FMUL R65, R78, R80 ;  /* 0x000000504e417220 */ /* 0x000fe20000400000 */
[----:B------:R-:W-:Y:S02]  /*134c0*/  HADD2.F32 R79, -RZ, R89.H1_H1 ;  /* 0x30000059ff4f7230 */ /* 0x000fe40000004100 */
[C---:B------:R-:W-:Y:S01]  /*134d0*/  FFMA R9, R83.reuse, R74, R9 ;  /* 0x0000004a53097223 */ /* 0x040fe20000000009 */
[----:B------:R-:W-:Y:S02]  /*134e0*/  HADD2.F32 R78, -RZ, R90.H0_H0 ;  /* 0x2000005aff4e7230 */ /* 0x000fe40000004100 */
[C---:B------:R-:W-:Y:S01]  /*134f0*/  FFMA R10, R83.reuse, R75, R10 ;  /* 0x0000004b530a7223 */ /* 0x040fe2000000000a */
[C---:B------:R-:W-:Y:S01]  /*13500*/  FFMA R11, R83.reuse, R76, R11 ;  /* 0x0000004c530b7223 */ /* 0x040fe2000000000b */
[----:B------:R-:W-:Y:S02]  /*13510*/  HADD2.F32 R80, -RZ, R91.H0_H0 ;  /* 0x2000005bff507230 */ /* 0x000fe40000004100 */
[C---:B------:R-:W-:Y:S01]  /*13520*/  FFMA R12, R83.reuse, R77, R12 ;  /* 0x0000004d530c7223 */ /* 0x040fe2000000000c */
[--C-:B------:R-:W-:Y:S02]  /*13530*/  HADD2.F32 R74, -RZ, R131.reuse.H0_H0 ;  /* 0x20000083ff4a7230 */ /* 0x100fe40000004100 */
[----:B------:R-:W-:Y:S01]  /*13540*/  FFMA R14, R83, R79, R14 ;  /* 0x0000004f530e7223 */ /* 0x000fe2000000000e */
[----:B------:R-:W-:Y:S01]  /*13550*/  HADD2.F32 R73, -RZ, R131.H1_H1 ;  /* 0x30000083ff497230 */ /* 0x000fe20000004100 */
[----:B------:R-:W-:Y:S01]  /*13560*/  F2FP.F16.F32.PACK_AB R131, R9, R8 ;  /* 0x000000080983723e */ /* 0x000fe200000000ff */
[C---:B------:R-:W-:Y:S01]  /*13570*/  FFMA R15, R83.reuse, R78, R15 ;  /* 0x0000004e530f7223 */ /* 0x040fe2000000000f */
[C---:B------:R-:W-:Y:S01]  /*13580*/  FFMA R16, R83.reuse, R81, R16 ;  /* 0x0000005153107223 */ /* 0x040fe20000000010 */
[C---:B------:R-:W-:Y:S01]  /*13590*/  FFMA R17, R83.reuse, R80, R17 ;  /* 0x0000005053117223 */ /* 0x040fe20000000011 */
[----:B------:R-:W-:Y:S01]  /*135a0*/  HADD2.F32 R89, -RZ, R93.H1_H1 ;  /* 0x3000005dff597230 */ /* 0x000fe20000004100 */
[----:B------:R1:W-:Y:S01]  /*135b0*/  STS.128 [R147+UR38+0xd400], R128 ;  /* 0x00d4008093007988 */ /* 0x0003e20008000c26 */
[C---:B------:R-:W-:Y:S01]  /*135c0*/  FFMA R18, R83.reuse, R85, R18 ;  /* 0x0000005553127223 */ /* 0x040fe20000000012 */
[C---:B------:R-:W-:Y:S01]  /*135d0*/  FFMA R19, R83.reuse, R82, R19 ;  /* 0x0000005253137223 */ /* 0x040fe20000000013 */
[----:B------:R-:W-:Y:S02]  /*135e0*/  HADD2.F32 R91, -RZ, R94.H1_H1 ;  /* 0x3000005eff5b7230 */ /* 0x000fe40000004100 */
[C---:B------:R-:W-:Y:S01]  /*135f0*/  FFMA R20, R83.reuse, R87, R20 ;  /* 0x0000005753147223 */ /* 0x040fe20000000014 */
[--C-:B------:R-:W-:Y:S02]  /*13600*/  HADD2.F32 R88, -RZ, R95.reuse.H0_H0 ;  /* 0x2000005fff587230 */ /* 0x100fe40000004100 */
[C---:B------:R-:W-:Y:S01]  /*13610*/  FFMA R21, R83.reuse, R84, R21 ;  /* 0x0000005453157223 */ /* 0x040fe20000000015 */
[----:B------:R-:W-:Y:S02]  /*13620*/  HADD2.F32 R93, -RZ, R95.H1_H1 ;  /* 0x3000005fff5d7230 */ /* 0x000fe40000004100 */
[----:B------:R-:W-:Y:S01]  /*13630*/  FFMA R22, R83, R89, R22 ;  /* 0x0000005953167223 */ /* 0x000fe20000000016 */
[--C-:B------:R-:W-:Y:S01]  /*13640*/  HADD2.F32 R90, -RZ, R100.reuse.H0_H0 ;  /* 0x20000064ff5a7230 */ /* 0x100fe20000004100 */
[----:B------:R-:W-:Y:S01]  /*13650*/  F2FP.F16.F32.PACK_AB R4, R11, R10 ;  /* 0x0000000a0b04723e */ /* 0x000fe200000000ff */
[C---:B------:R-:W-:Y:S01]  /*13660*/  FFMA R23, R83.reuse, R86, R23 ;  /* 0x0000005653177223 */ /* 0x040fe20000000017 */
[----:B------:R-:W-:Y:S01]  /*13670*/  F2FP.F16.F32.PACK_AB R5, R14, R12 ;  /* 0x0000000c0e05723e */ /* 0x000fe200000000ff */
[----:B------:R-:W-:Y:S01]  /*13680*/  HADD2.F32 R95, -RZ, R100.H1_H1 ;  /* 0x30000064ff5f7230 */ /* 0x000fe20000004100 */
[----:B------:R-:W-:Y:S01]  /*13690*/  F2FP.F16.F32.PACK_AB R6, R16, R15 ;  /* 0x0000000f1006723e */ /* 0x000fe200000000ff */
[C---:B------:R-:W-:Y:S01]  /*136a0*/  FFMA R24, R83.reuse, R91, R24 ;  /* 0x0000005b53187223 */ /* 0x040fe20000000018 */
[----:B------:R-:W-:Y:S01]  /*136b0*/  F2FP.F16.F32.PACK_AB R7, R18, R17 ;  /* 0x000000111207723e */ /* 0x000fe200000000ff */
[C---:B------:R-:W-:Y:S01]  /*136c0*/  FFMA R25, R83.reuse, R88, R25 ;  /* 0x0000005853197223 */ /* 0x040fe20000000019 */
[C---:B------:R-:W-:Y:S01]  /*136d0*/  FFMA R26, R83.reuse, R93, R26 ;  /* 0x0000005d531a7223 */ /* 0x040fe2000000001a */
[--C-:B------:R-:W-:Y:S02]  /*136e0*/  HADD2.F32 R94, -RZ, R102.reuse.H0_H0 ;  /* 0x20000066ff5e7230 */ /* 0x100fe40000004100 */
[C---:B------:R-:W-:Y:S01]  /*136f0*/  FFMA R27, R83.reuse, R90, R27 ;  /* 0x0000005a531b7223 */ /* 0x040fe2000000001b */
[----:B------:R1:W-:Y:S01]  /*13700*/  STS.128 [R151+0xd400], R4 ;  /* 0x00d4000497007388 */ /* 0x0003e20000000c00 */
[----:B------:R-:W-:Y:S02]  /*13710*/  HADD2.F32 R99, -RZ, R102.H1_H1 ;  /* 0x30000066ff637230 */ /* 0x000fe40000004100 */
[C---:B------:R-:W-:Y:S01]  /*13720*/  FFMA R28, R83.reuse, R95, R28 ;  /* 0x0000005f531c7223 */ /* 0x040fe2000000001c */
[----:B------:R-:W-:Y:S01]  /*13730*/  F2FP.F16.F32.PACK_AB R21, R22, R21 ;  /* 0x000000151615723e */ /* 0x000fe200000000ff */
[C---:B------:R-:W-:Y:S01]  /*13740*/  FFMA R29, R83.reuse, R92, R29 ;  /* 0x0000005c531d7223 */ /* 0x040fe2000000001d */
[----:B------:R-:W-:Y:S01]  /*13750*/  F2FP.F16.F32.PACK_AB R22, R24, R23 ;  /* 0x000000171816723e */ /* 0x000fe200000000ff */
[C---:B------:R-:W-:Y:S01]  /*13760*/  FFMA R30, R83.reuse, R97, R30 ;  /* 0x00000061531e7223 */ /* 0x040fe2000000001e */
[----:B------:R-:W-:Y:S01]  /*13770*/  F2FP.F16.F32.PACK_AB R20, R20, R19 ;  /* 0x000000131414723e */ /* 0x000fe200000000ff */
[C---:B------:R-:W-:Y:S01]  /*13780*/  FFMA R31, R83.reuse, R94, R31 ;  /* 0x0000005e531f7223 */ /* 0x040fe2000000001f */
[----:B------:R-:W-:Y:S01]  /*13790*/  F2FP.F16.F32.PACK_AB R23, R26, R25 ;  /* 0x000000191a17723e */ /* 0x000fe200000000ff */
[----:B------:R-:W-:Y:S02]  /*137a0*/  HADD2.F32 R103, -RZ, R108.H1_H1 ;  /* 0x3000006cff677230 */ /* 0x000fe40000004100 */
[C---:B------:R-:W-:Y:S01]  /*137b0*/  FFMA R32, R83.reuse, R99, R32 ;  /* 0x0000006353207223 */ /* 0x040fe20000000020 */
[----:B------:R-:W-:Y:S02]  /*137c0*/  HADD2.F32 R100, -RZ, R109.H0_H0 ;  /* 0x2000006dff647230 */ /* 0x000fe40000004100 */
[C---:B------:R-:W-:Y:S01]  /*137d0*/  FFMA R33, R83.reuse, R96, R33 ;  /* 0x0000006053217223 */ /* 0x040fe20000000021 */
[----:B------:R1:W-:Y:S01]  /*137e0*/  STS.128 [R150+0xd400], R20 ;  /* 0x00d4001496007388 */ /* 0x0003e20000000c00 */
[C---:B------:R-:W-:Y:S01]  /*137f0*/  FFMA R34, R83.reuse, R101, R34 ;  /* 0x0000006553227223 */ /* 0x040fe20000000022 */
[----:B------:R-:W-:Y:S02]  /*13800*/  HADD2.F32 R102, -RZ, R110.H0_H0 ;  /* 0x2000006eff667230 */ /* 0x000fe40000004100 */
[C---:B------:R-:W-:Y:S01]  /*13810*/  FFMA R35, R83.reuse, R98, R35 ;  /* 0x0000006253237223 */ /* 0x040fe20000000023 */
[C---:B------:R-:W-:Y:S01]  /*13820*/  FFMA R36, R83.reuse, R103, R36 ;  /* 0x0000006753247223 */ /* 0x040fe20000000024 */
[--C-:B------:R-:W-:Y:S01]  /*13830*/  HADD2.F32 R104, -RZ, R111.reuse.H0_H0 ;  /* 0x2000006fff687230 */ /* 0x100fe20000004100 */
[----:B------:R-:W-:Y:S01]  /*13840*/  F2FP.F16.F32.PACK_AB R29, R30, R29 ;  /* 0x0000001d1e1d723e */ /* 0x000fe200000000ff */
[C---:B------:R-:W-:Y:S01]  /*13850*/  FFMA R37, R83.reuse, R100, R37 ;  /* 0x0000006453257223 */ /* 0x040fe20000000025 */
[----:B------:R-:W-:Y:S01]  /*13860*/  HADD2.F32 R109, -RZ, R111.H1_H1 ;  /* 0x3000006fff6d7230 */ /* 0x000fe20000004100 */
[----:B------:R-:W-:Y:S01]  /*13870*/  F2FP.F16.F32.PACK_AB R30, R32, R31 ;  /* 0x0000001f201e723e */ /* 0x000fe200000000ff */
[C---:B------:R-:W-:Y:S01]  /*13880*/  FFMA R38, R83.reuse, R105, R38 ;  /* 0x0000006953267223 */ /* 0x040fe20000000026 */
[--C-:B------:R-:W-:Y:S01]  /*13890*/  HADD2.F32 R106, -RZ, R116.reuse.H0_H0 ;  /* 0x20000074ff6a7230 */ /* 0x100fe20000004100 */
[----:B------:R-:W-:Y:S01]  /*138a0*/  F2FP.F16.F32.PACK_AB R28, R28, R27 ;  /* 0x0000001b1c1c723e */ /* 0x000fe200000000ff */
[C---:B------:R-:W-:Y:S01]  /*138b0*/  FFMA R39, R83.reuse, R102, R39 ;  /* 0x0000006653277223 */ /* 0x040fe20000000027 */
[----:B------:R-:W-:Y:S01]  /*138c0*/  F2FP.F16.F32.PACK_AB R31, R34, R33 ;  /* 0x00000021221f723e */ /* 0x000fe200000000ff */
[----:B------:R-:W-:Y:S02]  /*138d0*/  HADD2.F32 R111, -RZ, R116.H1_H1 ;  /* 0x30000074ff6f7230 */ /* 0x000fe40000004100 */
[C---:B------:R-:W-:Y:S01]  /*138e0*/  FFMA R40, R83.reuse, R107, R40 ;  /* 0x0000006b53287223 */ /* 0x040fe20000000028 */
[--C-:B------:R-:W-:Y:S02]  /*138f0*/  HADD2.F32 R108, -RZ, R117.reuse.H0_H0 ;  /* 0x20000075ff6c7230 */ /* 0x100fe40000004100 */
[C---:B------:R-:W-:Y:S01]  /*13900*/  FFMA R41, R83.reuse, R104, R41 ;  /* 0x0000006853297223 */ /* 0x040fe20000000029 */
[----:B------:R1:W-:Y:S01]  /*13910*/  STS.128 [R152+0xd400], R28 ;  /* 0x00d4001c98007388 */ /* 0x0003e20000000c00 */
[----:B---3--:R-:W-:Y:S02]  /*13920*/  HADD2.F32 R113, -RZ, R117.H1_H1 ;  /* 0x30000075ff717230 */ /* 0x008fe40000004100 */
[C---:B------:R-:W-:Y:S01]  /*13930*/  FFMA R42, R83.reuse, R109, R42 ;  /* 0x0000006d532a7223 */ /* 0x040fe2000000002a */
[--C-:B------:R-:W-:Y:S02]  /*13940*/  HADD2.F32 R110, -RZ, R118.reuse.H0_H0 ;  /* 0x20000076ff6e7230 */ /* 0x100fe40000004100 */
[C---:B------:R-:W-:Y:S01]  /*13950*/  FFMA R43, R83.reuse, R106, R43 ;  /* 0x0000006a532b7223 */ /* 0x040fe2000000002b */
[----:B------:R-:W-:Y:S02]  /*13960*/  HADD2.F32 R115, -RZ, R118.H1_H1 ;  /* 0x30000076ff737230 */ /* 0x000fe40000004100 */
        /* <DEDUP_REMOVED lines=28> */
[----:B------:R-:W-:Y:S01]  /*13b30*/  F2FP.F16.F32.PACK_AB R44, R44, R43 ;  /* 0x0000002b2c2c723e */ /* 0x000fe200000000ff */
[C---:B------:R-:W-:Y:S01]  /*13b40*/  FFMA R55, R83.reuse, R118, R55 ;  /* 0x0000007653377223 */ /* 0x040fe20000000037 */
[----:B------:R-:W-:Y:S01]  /*13b50*/  F2FP.F16.F32.PACK_AB R47, R50, R49 ;  /* 0x00000031322f723e */ /* 0x000fe200000000ff */
[C---:B------:R-:W-:Y:S01]  /*13b60*/  FFMA R56, R83.reuse, R123, R56 ;  /* 0x0000007b53387223 */ /* 0x040fe20000000038 */
[C---:B------:R-:W-:Y:S01]  /*13b70*/  FFMA R57, R83.reuse, R120, R57 ;  /* 0x0000007853397223 */ /* 0x040fe20000000039 */
[C---:B------:R-:W-:Y:S01]  /*13b80*/  FFMA R58, R83.reuse, R125, R58 ;  /* 0x0000007d533a7223 */ /* 0x040fe2000000003a */
[C---:B------:R-:W-:Y:S01]  /*13b90*/  FFMA R59, R83.reuse, R68, R59 ;  /* 0x00000044533b7223 */ /* 0x040fe2000000003b */
[----:B------:R1:W-:Y:S01]  /*13ba0*/  STS.128 [R154+0xc000], R44 ;  /* 0x00c0002c9a007388 */ /* 0x0003e20000000c00 */
        /* <DEDUP_REMOVED lines=31> */
[----:B------:R2:W-:Y:S02]  /*13da0*/  UTMASTG.2D [UR4], [UR44] ;  /* 0x000000042c0073b5 */ /* 0x0005e40008008000 */
[----:B--2---:R0:W-:Y:S02]  /*13db0*/  UTMACMDFLUSH ;  /* 0x00000000000079b7 */ /* 0x0041e40000000000 */
.L_x_233:
[----:B------:R-:W-:Y:S05]  /*13dc0*/  BSYNC.RECONVERGENT B0 ;  /* 0x0000000000007941 */ /* 0x000fea0003800200 */
.L_x_232:
[----:B------:R-:W-:Y:S04]  /*13dd0*/  BSSY.RECONVERGENT B0, `(.L_x_234) ;  /* 0x0000003000007945 */ /* 0x000fe80003800200 */
[----:B------:R-:W-:Y:S05]  /*13de0*/  @!P0 BRA `(.L_x_235) ;  /* 0x0000000000048947 */ /* 0x000fea0003800000 */
[----:B------:R-:W-:Y:S04]  /*13df0*/  DEPBAR.LE SB0, 0x1 ;  /* 0x000080400000791a */ /* 0x000fe80000000000 */
.L_x_235:
[----:B------:R-:W-:Y:S05]  /*13e00*/  BSYNC.RECONVERGENT B0 ;  /* 0x0000000000007941 */ /* 0x000fea0003800200 */
.L_x_234:
[----:B------:R-:W-:Y:S01]  /*13e10*/  UISETP.NE.AND UP1, UPT, UR46, -0x4, UPT ;  /* 0xfffffffc2e00788c */ /* 0x000fe2000bf25270 */
[----:B------:R-:W-:Y:S01]  /*13e20*/  BAR.SYNC.DEFER_BLOCKING 0x1, 0x80 ;  /* 0x0042000000007b1d */ /* 0x000fe20000010000 */
[----:B------:R-:W-:Y:S01]  /*13e30*/  UISETP.NE.AND UP0, UPT, UR47, 0x8, UPT ;  /* 0x000000082f00788c */ /* 0x000fe2000bf05270 */
[----:B------:R-:W-:Y:S01]  /*13e40*/  R2UR UR37, R155 ;  /* 0x000000009b2572ca */ /* 0x000fe200000e0000 */
[----:B------:R-:W-:Y:S01]  /*13e50*/  UIADD3 UR46, UPT, UPT, UR46, 0x4, URZ ;  /* 0x000000042e2e7890 */ /* 0x000fe2000fffe0ff */
[----:B------:R-:W-:Y:S01]  /*13e60*/  PLOP3.LUT P2, PT, PT, PT, PT, 0x8, 0x80 ;  /* 0x000000000080781c */ /* 0x000fe20003f4e170 */
[----:B------:R-:W-:Y:S01]  /*13e70*/  USEL UR6, URZ, 0x1, UP0 ;  /* 0x00000001ff067887 */ /* 0x000fe20008000000 */
[----:B------:R-:W-:Y:S01]  /*13e80*/  PLOP3.LUT P0, PT, PT, PT, UP1, 0x80, 0x8 ;  /* 0x000000000008781c */ /* 0x000fe20003f0f018 */
[----:B------:R-:W-:Y:S01]  /*13e90*/  USEL UR5, UR47, URZ, UP0 ;  /* 0x000000ff2f057287 */ /* 0x000fe20008000000 */
[----:B------:R-:W-:Y:S02]  /*13ea0*/  IMAD.MOV.U32 R18, RZ, RZ, R142 ;  /* 0x000000ffff127224 */ /* 0x000fe400078e008e */
[----:B------:R-:W-:Y:S01]  /*13eb0*/  @UP1 ULEA UR4, UR39, UR38, 0x3 ;  /* 0x0000002627041291 */ /* 0x000fe2000f8e18ff */
[----:B------:R-:W-:Y:S01]  /*13ec0*/  LOP3.LUT R144, R144, UR6, RZ, 0x3c, !PT ;  /* 0x0000000690907c12 */ /* 0x000fe2000f8e3cff */
[----:B----4-:R-:W-:Y:S02]  /*13ed0*/  IMAD.MOV.U32 R0, RZ, RZ, R141 ;  /* 0x000000ffff007224 */ /* 0x010fe400078e008d */
[----:B------:R-:W-:Y:S01]  /*13ee0*/  @UP1 UIADD3 UR4, UPT, UPT, UR4, 0x60, URZ ;  /* 0x0000006004041890 */ /* 0x000fe2000fffe0ff */
[----:B------:R-:W-:Y:S03]  /*13ef0*/  IMAD.MOV.U32 R16, RZ, RZ, R140 ;  /* 0x000000ffff107224 */ /* 0x000fe600078e008c */
[----:B------:R-:W-:Y:S09]  /*13f00*/  @UP1 UPRMT UR4, UR63, 0x654, UR4 ;  /* 0x000006543f041896 */ /* 0x000ff20008000004 */
[----:B------:R-:W-:Y:S01]  /*13f10*/  @P0 SYNCS.ARRIVE.TRANS64.RED.A1T0 RZ, [UR4], RZ ;  /* 0x000000ffffff09a7 */ /* 0x000fe20008100404 */
[----:B------:R-:W-:Y:S01]  /*13f20*/  @UP1 UIADD3 UR4, UPT, UPT, UR39, 0x1, URZ ;  /* 0x0000000127041890 */ /* 0x000fe2000fffe0ff */
[----:B------:R-:W-:Y:S03]  /*13f30*/  ISETP.NE.AND P0, PT, R139, RZ, PT ;  /* 0x000000ff8b00720c */ /* 0x000fe60003f05270 */
[----:B------:R-:W-:Y:S04]  /*13f40*/  @UP1 UISETP.NE.AND UP0, UPT, UR4, 0x4, UPT ;  /* 0x000000040400188c */ /* 0x000fe8000bf05270 */
[----:B------:R-:W-:Y:S06]  /*13f50*/  @UP1 USEL UR39, UR4, URZ, UP0 ;  /* 0x000000ff04271287 */ /* 0x000fec0008000000 */
[----:B------:R-:W-:Y:S06]  /*13f60*/  @P0 BRA `(.L_x_236) ;  /* 0xffffff98008c0947 */ /* 0x000fec000383ffff */
[----:B------:R-:W-:Y:S02]  /*13f70*/  ULEA UR4, UR39, UR38, 0x3 ;  /* 0x0000002627047291 */ /* 0x000fe4000f8e18ff */
[----:B------:R-:W-:Y:S02]  /*13f80*/  ULOP3.LUT UR6, UR63, 0x1, URZ, 0x3c, !UPT ;  /* 0x000000013f067892 */ /* 0x000fe4000f8e3cff */
[----:B------:R-:W-:Y:S02]  /*13f90*/  UIADD3 UR5, UPT, UPT, UR38, 0x130, URZ ;  /* 0x0000013026057890 */ /* 0x000fe4000fffe0ff */
[----:B------:R-:W-:Y:S02]  /*13fa0*/  UIADD3 UR4, UPT, UPT, UR4, 0x60, URZ ;  /* 0x0000006004047890 */ /* 0x000fe4000fffe0ff */
[----:B------:R-:W-:Y:S02]  /*13fb0*/  UPRMT UR5, UR6, 0x654, UR5 ;  /* 0x0000065406057896 */ /* 0x000fe40008000005 */
[----:B------:R-:W-:-:S07]  /*13fc0*/  UPRMT UR4, UR63, 0x654, UR4 ;  /* 0x000006543f047896 */ /* 0x000fce0008000004 */
[----:B------:R-:W-:Y:S01]  /*13fd0*/  SYNCS.ARRIVE.TRANS64.RED.A1T0 RZ, [UR5], RZ ;  /* 0x000000ffffff79a7 */ /* 0x000fe20008100405 */
[----:B------:R-:W-:Y:S01]  /*13fe0*/  SYNCS.ARRIVE.TRANS64.A1T0 RZ, [UR38+0x130], RZ ;  /* 0x000130ffffff79a7 */ /* 0x000fe20008100026 */
[----:B------:R-:W-:-:S04]  /*13ff0*/  DEPBAR.LE SB0, 0x0 ;  /* 0x000080000000791a */ /* 0x000fc80000000000 */
[----:B------:R-:W-:Y:S01]  /*14000*/  SYNCS.ARRIVE.TRANS64.RED.A1T0 RZ, [UR4], RZ ;  /* 0x000000ffffff79a7 */ /* 0x000fe20008100404 */
[----:B------:R-:W-:Y:S05]  /*14010*/  EXIT ;  /* 0x000000000000794d */ /* 0x000fea0003800000 */
.L_x_185:
[----:B------:R-:W-:-:S08]  /*14020*/  NOP ;  /* 0x0000000000007918 */ /* 0x000fd00000000000 */
[----:B-----5:R-:W-:-:S00]  /*14030*/  USETMAXREG.DEALLOC.CTAPOOL 0x88 ;  /* 0x00000088000079c8 */ /* 0x020fc000080e0500 */
[----:B------:R-:W-:Y:S05]  /*14040*/  EXIT ;  /* 0x000000000000794d */ /* 0x000fea0003800000 */
.L_x_754:
[----:B------:R-:W-:-:S08]  /*14050*/  NOP ;  /* 0x0000000000007918 */ /* 0x000fd00000000000 */
[----:B-----5:R-:W1:-:S00]  /*14060*/  USETMAXREG.DEALLOC.CTAPOOL 0x88 ;  /* 0x00000088000079c8 */ /* 0x020e4000080e0500 */
[----:B-1----:R-:W1:Y:S06]  /*14070*/  SHFL.IDX PT, R122, R122, RZ, 0x1f ;  /* 0x00001fff7a7a7589 */ /* 0x002e6c00000e0000 */
[----:B------:R-:W2:Y:S01]  /*14080*/  LDC.64 R8, c[0x0][0xd00] ;  /* 0x00034000ff087b82 */ /* 0x000ea20000000a00 */
[----:B------:R-:W-:Y:S01]  /*14090*/  ELECT P0, URZ, PT ;  /* 0x0000000000ff782f */ /* 0x000fe20003800000 */
[----:B------:R-:W-:Y:S01]  /*140a0*/  BSSY.RECONVERGENT B0, `(.L_x_237) ;  /* 0x000006c000007945 */ /* 0x000fe20003800200 */
[----:B------:R-:W-:Y:S02]  /*140b0*/  UMOV UR4, 0x400 ;  /* 0x0000040000047882 */ /* 0x000fe40000000000 */
[----:B------:R-:W-:-:S03]  /*140c0*/  ULEA UR4, UR5, UR4, 0x18 ;  /* 0x0000000405047291 */ /* 0x000fc6000f8ec0ff */
[----:B------:R-:W3:Y:S08]  /*140d0*/  LDC.64 R10, c[0x0][0xd08] ;  /* 0x00034200ff0a7b82 */ /* 0x000ef00000000a00 */
[----:B------:R-:W4:Y:S01]  /*140e0*/  LDC.64 R4, c[0x0][0xd10] ;  /* 0x00034400ff047b82 */ /* 0x000f220000000a00 */
[----:B-1----:R-:W-:-:S07]  /*140f0*/  R2UR UR7, R122 ;  /* 0x000000007a0772ca */ /* 0x002fce00000e0000 */
[----:B------:R-:W1:Y:S06]  /*14100*/  LDC.64 R6, c[0x0][0xd18] ;  /* 0x00034600ff067b82 */ /* 0x000e6c0000000a00 */
[----:B------:R-:W-:Y:S02]  /*14110*/  USHF.R.U32.HI UR6, URZ, 0x3, UR7 ;  /* 0x00000003ff067899 */ /* 0x000fe40008011607 */
[----:B------:R-:W-:Y:S02]  /*14120*/  UIMAD UR10, UR7, 0x300, UR4 ;  /* 0x00000300070a78a4 */ /* 0x000fe4000f8e0204 */
[----:B------:R-:W-:-:S06]  /*14130*/  ULOP3.LUT UR6, UR6, 0x1, URZ, 0xc0, !UPT ;  /* 0x0000000106067892 */ /* 0x000fcc000f8ec0ff */
[----:B------:R-:W-:Y:S01]  /*14140*/  IMAD.U32 R0, RZ, RZ, UR6 ;  /* 0x00000006ff007e24 */ /* 0x000fe2000f8e00ff */
[----:B------:R-:W-:Y:S06]  /*14150*/  @!P0 BRA `(.L_x_238) ;  /* 0x0000000400808947 */ /* 0x000fec0003800000 */
[----:B------:R-:W5:Y:S08]  /*14160*/  LDC.64 R36, c[0x0][R66+0x380] ;  /* 0x0000e00042247b82 */ /* 0x000f700000000a00 */
[----:B------:R-:W5:Y:S08]  /*14170*/  LDC.64 R38, c[0x0][R66+0x388] ;  /* 0x0000e20042267b82 */ /* 0x000f700000000a00 */
[----:B------:R-:W2:Y:S08]  /*14180*/  LDC.64 R32, c[0x0][R66+0x390] ;  /* 0x0000e40042207b82 */ /* 0x000eb00000000a00 */
[----:B------:R-:W2:Y:S08]  /*14190*/  LDC.64 R34, c[0x0][R66+0x398] ;  /* 0x0000e60042227b82 */ /* 0x000eb00000000a00 */
[----:B------:R-:W3:Y:S01]  /*141a0*/  LDC.64 R28, c[0x0][R66+0x3a0] ;  /* 0x0000e800421c7b82 */ /* 0x000ee20000000a00 */
[----:B-----5:R5:W-:Y:S07]  /*141b0*/  STS.128 [UR10+-0x1080], R36 ;  /* 0xffef8024ff007988 */ /* 0x020bee0008000c0a */
[----:B------:R-:W3:Y:S08]  /*141c0*/  LDC.64 R30, c[0x0][R66+0x3a8] ;  /* 0x0000ea00421e7b82 */ /* 0x000ef00000000a00 */
[----:B------:R-:W4:Y:S01]  /*141d0*/  LDC.64 R24, c[0x0][R66+0x3b0] ;  /* 0x0000ec0042187b82 */ /* 0x000f220000000a00 */
[----:B--2---:R2:W-:Y:S07]  /*141e0*/  STS.128 [UR10+-0x1070], R32 ;  /* 0xffef9020ff007988 */ /* 0x0045ee0008000c0a */
[----:B------:R-:W4:Y:S08]  /*141f0*/  LDC.64 R26, c[0x0][R66+0x3b8] ;  /* 0x0000ee00421a7b82 */ /* 0x000f300000000a00 */
[----:B------:R-:W1:Y:S01]  /*14200*/  LDC.64 R20, c[0x0][R66+0x3c0] ;  /* 0x0000f00042147b82 */ /* 0x000e620000000a00 */
[----:B---3--:R3:W-:Y:S07]  /*14210*/  STS.128 [UR10+-0x1060], R28 ;  /* 0xffefa01cff007988 */ /* 0x0087ee0008000c0a */
[----:B------:R-:W1:Y:S08]  /*14220*/  LDC.64 R22, c[0x0][R66+0x3c8] ;  /* 0x0000f20042167b82 */ /* 0x000e700000000a00 */
[----:B------:R-:W5:Y:S01]  /*14230*/  LDC.64 R16, c[0x0][R66+0x3d0] ;  /* 0x0000f40042107b82 */ /* 0x000f620000000a00 */
[----:B----4-:R4:W-:Y:S07]  /*14240*/  STS.128 [UR10+-0x1050], R24 ;  /* 0xffefb018ff007988 */ /* 0x0109ee0008000c0a */
[----:B------:R-:W5:Y:S08]  /*14250*/  LDC.64 R18, c[0x0][R66+0x3d8] ;  /* 0x0000f60042127b82 */ /* 0x000f700000000a00 */
[----:B------:R-:W2:Y:S01]  /*14260*/  LDC.64 R12, c[0x0][R66+0x3e0] ;  /* 0x0000f800420c7b82 */ /* 0x000ea20000000a00 */
[----:B-1----:R1:W-:Y:S07]  /*14270*/  STS.128 [UR10+-0x1040], R20 ;  /* 0xffefc014ff007988 */ /* 0x0023ee0008000c0a */
[----:B------:R-:W2:Y:S01]  /*14280*/  LDC.64 R14, c[0x0][R66+0x3e8] ;  /* 0x0000fa00420e7b82 */ /* 0x000ea20000000a00 */
[----:B-----5:R5:W-:Y:S07]  /*14290*/  STS.128 [UR10+-0x1030], R16 ;  /* 0xffefd010ff007988 */ /* 0x020bee0008000c0a */
[----:B------:R-:W3:Y:S08]  /*142a0*/  LDC.64 R56, c[0x0][R65+0x380] ;  /* 0x0000e00041387b82 */ /* 0x000ef00000000a00 */
[----:B------:R-:W3:Y:S01]  /*142b0*/  LDC.64 R58, c[0x0][R65+0x388] ;  /* 0x0000e200413a7b82 */ /* 0x000ee20000000a00 */
[----:B--2---:R2:W-:Y:S07]  /*142c0*/  STS.128 [UR10+-0x1020], R12 ;  /* 0xffefe00cff007988 */ /* 0x0045ee0008000c0a */
[----:B------:R-:W4:Y:S08]  /*142d0*/  LDC.64 R52, c[0x0][R65+0x390] ;  /* 0x0000e40041347b82 */ /* 0x000f300000000a00 */
        /* <DEDUP_REMOVED lines=9> */
[----:B------:R-:W2:Y:S08]  /*14370*/  LDC.64 R42, c[0x0][R65+0x3c8] ;  /* 0x0000f200412a7b82 */ /* 0x000eb00000000a00 */
[----:B------:R-:W3:Y:S01]  /*14380*/  LDC.64 R36, c[0x0][R65+0x3d0] ;  /* 0x0000f40041247b82 */ /* 0x000ee20000000a00 */
[----:B-----5:R-:W-:Y:S07]  /*14390*/  STS.128 [UR10+-0xfd0], R44 ;  /* 0xfff0302cff007988 */ /* 0x020fee0008000c0a */
[----:B------:R-:W3:Y:S08]  /*143a0*/  LDC.64 R38, c[0x0][R65+0x3d8] ;  /* 0x0000f60041267b82 */ /* 0x000ef00000000a00 */
[----:B------:R-:W5:Y:S01]  /*143b0*/  LDC.64 R32, c[0x0][R65+0x3e0] ;  /* 0x0000f80041207b82 */ /* 0x000f620000000a00 */
[----:B--2---:R2:W-:Y:S07]  /*143c0*/  STS.128 [UR10+-0xfc0], R40 ;  /* 0xfff04028ff007988 */ /* 0x0045ee0008000c0a */
[----:B------:R-:W5:Y:S08]  /*143d0*/  LDC.64 R34, c[0x0][R65+0x3e8] ;  /* 0x0000fa0041227b82 */ /* 0x000f700000000a00 */
[----:B------:R-:W4:Y:S01]  /*143e0*/  LDC.64 R28, c[0x0][R64+0x380] ;  /* 0x0000e000401c7b82 */ /* 0x000f220000000a00 */
[----:B---3--:R3:W-:Y:S07]  /*143f0*/  STS.128 [UR10+-0xfb0], R36 ;  /* 0xfff05024ff007988 */ /* 0x0087ee0008000c0a */
[----:B------:R-:W4:Y:S08]  /*14400*/  LDC.64 R30, c[0x0][R64+0x388] ;  /* 0x0000e200401e7b82 */ /* 0x000f300000000a00 */
[----:B------:R-:W1:Y:S01]  /*14410*/  LDC.64 R24, c[0x0][R64+0x390] ;  /* 0x0000e40040187b82 */ /* 0x000e620000000a00 */
[----:B-----5:R5:W-:Y:S07]  /*14420*/  STS.128 [UR10+-0xfa0], R32 ;  /* 0xfff06020ff007988 */ /* 0x020bee0008000c0a */
[----:B------:R-:W1:Y:S08]  /*14430*/  LDC.64 R26, c[0x0][R64+0x398] ;  /* 0x0000e600401a7b82 */ /* 0x000e700000000a00 */
[----:B------:R-:W2:Y:S01]  /*14440*/  LDC.64 R20, c[0x0][R64+0x3a0] ;  /* 0x0000e80040147b82 */ /* 0x000ea20000000a00 */
[----:B----4-:R4:W-:Y:S07]  /*14450*/  STS.128 [UR10+-0xf80], R28 ;  /* 0xfff0801cff007988 */ /* 0x0109ee0008000c0a */
[----:B------:R-:W2:Y:S08]  /*14460*/  LDC.64 R22, c[0x0][R64+0x3a8] ;  /* 0x0000ea0040167b82 */ /* 0x000eb00000000a00 */
[----:B------:R-:W3:Y:S01]  /*14470*/  LDC.64 R16, c[0x0][R64+0x3b0] ;  /* 0x0000ec0040107b82 */ /* 0x000ee20000000a00 */
[----:B-1----:R1:W-:Y:S07]  /*14480*/  STS.128 [UR10+-0xf70], R24 ;  /* 0xfff09018ff007988 */ /* 0x0023ee0008000c0a */
[----:B------:R-:W3:Y:S08]  /*14490*/  LDC.64 R18, c[0x0][R64+0x3b8] ;  /* 0x0000ee0040127b82 */ /* 0x000ef00000000a00 */
[----:B------:R-:W5:Y:S01]  /*144a0*/  LDC.64 R12, c[0x0][R64+0x3c0] ;  /* 0x0000f000400c7b82 */ /* 0x000f620000000a00 */
[----:B--2---:R2:W-:Y:S07]  /*144b0*/  STS.128 [UR10+-0xf60], R20 ;  /* 0xfff0a014ff007988 */ /* 0x0045ee0008000c0a */
[----:B------:R-:W5:Y:S01]  /*144c0*/  LDC.64 R14, c[0x0][R64+0x3c8] ;  /* 0x0000f200400e7b82 */ /* 0x000f620000000a00 */
[----:B---3--:R3:W-:Y:S07]  /*144d0*/  STS.128 [UR10+-0xf50], R16 ;  /* 0xfff0b010ff007988 */ /* 0x0087ee0008000c0a */
[----:B------:R-:W4:Y:S08]  /*144e0*/  LDC.64 R60, c[0x0][R66+0x3f0] ;  /* 0x0000fc00423c7b82 */ /* 0x000f300000000a00 */
[----:B------:R-:W4:Y:S01]  /*144f0*/  LDC.64 R62, c[0x0][R66+0x3f8] ;  /* 0x0000fe00423e7b82 */ /* 0x000f220000000a00 */
[----:B-----5:R5:W-:Y:S07]  /*14500*/  STS.128 [UR10+-0xf40], R12 ;  /* 0xfff0c00cff007988 */ /* 0x020bee0008000c0a */
[----:B------:R-:W1:Y:S08]  /*14510*/  LDC.64 R56, c[0x0][R65+0x3f0] ;  /* 0x0000fc0041387b82 */ /* 0x000e700000000a00 */
[----:B------:R-:W1:Y:S08]  /*14520*/  LDC.64 R58, c[0x0][R65+0x3f8] ;  /* 0x0000fe00413a7b82 */ /* 0x000e700000000a00 */
[----:B------:R-:W2:Y:S01]  /*14530*/  LDC.64 R52, c[0x0][R64+0x3d0] ;  /* 0x0000f40040347b82 */ /* 0x000ea20000000a00 */
[----:B----4-:R4:W-:Y:S07]  /*14540*/  STS.128 [UR10+-0x1010], R60 ;  /* 0xffeff03cff007988 */ /* 0x0109ee0008000c0a */
[----:B------:R-:W2:Y:S08]  /*14550*/  LDC.64 R54, c[0x0][R64+0x3d8] ;  /* 0x0000f60040367b82 */ /* 0x000eb00000000a00 */
[----:B------:R-:W3:Y:S01]  /*14560*/  LDC.64 R48, c[0x0][R64+0x3e0] ;  /* 0x0000f80040307b82 */ /* 0x000ee20000000a00 */
[----:B-1----:R4:W-:Y:S07]  /*14570*/  STS.128 [UR10+-0xf90], R56 ;  /* 0xfff07038ff007988 */ /* 0x0029ee0008000c0a */
[----:B------:R-:W3:Y:S08]  /*14580*/  LDC.64 R50, c[0x0][R64+0x3e8] ;  /* 0x0000fa0040327b82 */ /* 0x000ef00000000a00 */
[----:B------:R-:W1:Y:S01]  /*14590*/  LDC.64 R40, c[0x0][R2+0x380] ;  /* 0x0000e00002287b82 */ /* 0x000e620000000a00 */
[----:B--2---:R4:W-:Y:S07]  /*145a0*/  STS.128 [UR10+-0xf30], R52 ;  /* 0xfff0d034ff007988 */ /* 0x0049ee0008000c0a */
[----:B------:R-:W1:Y:S08]  /*145b0*/  LDC.64 R42, c[0x0][R2+0x388] ;  /* 0x0000e200022a7b82 */ /* 0x000e700000000a00 */
[----:B------:R-:W2:Y:S01]  /*145c0*/  LDC.64 R36, c[0x0][R2+0x390] ;  /* 0x0000e40002247b82 */ /* 0x000ea20000000a00 */
[----:B---3--:R4:W-:Y:S07]  /*145d0*/  STS.128 [UR10+-0xf20], R48 ;  /* 0xfff0e030ff007988 */ /* 0x0089ee0008000c0a */
        /* <DEDUP_REMOVED lines=19> */
[----:B-----5:R-:W3:Y:S01]  /*14710*/  LDC.64 R12, c[0x0][R2+0x3f0] ;  /* 0x0000fc00020c7b82 */ /* 0x020ee20000000a00 */
[----:B-1----:R4:W-:Y:S07]  /*14720*/  STS.128 [UR10+-0xea0], R16 ;  /* 0xfff16010ff007988 */ /* 0x0029ee0008000c0a */
[----:B------:R-:W3:Y:S01]  /*14730*/  LDC.64 R14, c[0x0][R2+0x3f8] ;  /* 0x0000fe00020e7b82 */ /* 0x000ee20000000a00 */
[----:B--2---:R4:W-:Y:S04]  /*14740*/  STS.128 [UR10+-0xf10], R44 ;  /* 0xfff0f02cff007988 */ /* 0x0049e80008000c0a */
[----:B---3--:R4:W-:Y:S02]  /*14750*/  STS.128 [UR10+-0xe90], R12 ;  /* 0xfff1700cff007988 */ /* 0x0089e40008000c0a */
.L_x_238:
[----:B------:R-:W-:Y:S05]  /*14760*/  BSYNC.RECONVERGENT B0 ;  /* 0x0000000000007941 */ /* 0x000fea0003800200 */
.L_x_237:
[----:B----4-:R-:W4:Y:S01]  /*14770*/  LDC.64 R12, c[0x0][0xd30] ;  /* 0x00034c00ff0c7b82 */ /* 0x010f220000000a00 */
[----:B------:R-:W-:Y:S01]  /*14780*/  ELECT P1, URZ, PT ;  /* 0x0000000000ff782f */ /* 0x000fe20003820000 */
[----:B------:R-:W-:-:S06]  /*14790*/  NOP ;  /* 0x0000000000007918 */ /* 0x000fcc0000000000 */
[----:B------:R-:W4:Y:S01]  /*147a0*/  LDC.64 R14, c[0x0][0xd38] ;  /* 0x00034e00ff0e7b82 */ /* 0x000f220000000a00 */
[----:B------:R-:W-:Y:S01]  /*147b0*/  ELECT P0, URZ, PT ;  /* 0x0000000000ff782f */ /* 0x000fe20003800000 */
[----:B------:R-:W5:Y:S04]  /*147c0*/  LDCU UR27, c[0x0][0x101c] ;  /* 0x00020380ff1b77ac */ /* 0x000f680008000800 */
[----:B--23--:R-:W-:Y:S01]  /*147d0*/  @P1 STS.128 [UR10+-0x1180], R8 ;  /* 0xffee8008ff001988 */ /* 0x00cfe20008000c0a */
[----:B------:R-:W-:Y:S01]  /*147e0*/  ULOP3.LUT UR7, UR7, 0x7, URZ, 0xc0, !UPT ;  /* 0x0000000707077892 */ /* 0x000fe2000f8ec0ff */
[----:B------:R-:W2:Y:S01]  /*147f0*/  LDC.64 R52, c[0x0][0xd20] ;  /* 0x00034800ff347b82 */ /* 0x000ea20000000a00 */
[----:B------:R-:W-:Y:S01]  /*14800*/  UIADD3 UR9, UPT, UPT, UR10, -0x1080, URZ ;  /* 0xffffef800a097890 */ /* 0x000fe2000fffe0ff */
[----:B-1----:R-:W-:Y:S01]  /*14810*/  @P1 STS.128 [UR10+-0x1170], R4 ;  /* 0xffee9004ff001988 */ /* 0x002fe20008000c0a */
[----:B------:R-:W-:-:S02]  /*14820*/  UIADD3 UR14, UPT, UPT, UR10, -0xf80, URZ ;  /* 0xfffff0800a0e7890 */ /* 0x000fc4000fffe0ff */
[----:B------:R-:W-:Y:S02]  /*14830*/  UIADD3 UR13, UPT, UPT, UR10, -0x1000, URZ ;  /* 0xfffff0000a0d7890 */ /* 0x000fe4000fffe0ff */
[----:B------:R-:W-:Y:S01]  /*14840*/  UIADD3 UR12, UPT, UPT, UR10, -0xf00, URZ ;  /* 0xfffff1000a0c7890 */ /* 0x000fe2000fffe0ff */
[----:B------:R-:W2:Y:S01]  /*14850*/  LDC.64 R54, c[0x0][0xd28] ;  /* 0x00034a00ff367b82 */ /* 0x000ea20000000a00 */
[----:B------:R-:W-:Y:S02]  /*14860*/  UIADD3 UR11, UPT, UPT, UR10, -0x1180, URZ ;  /* 0xffffee800a0b7890 */ /* 0x000fe4000fffe0ff */
[----:B------:R-:W-:Y:S02]  /*14870*/  UIMAD UR37, UR41, 0xe, URZ ;  /* 0x0000000e292578a4 */ /* 0x000fe4000f8e02ff */
[----:B-----5:R-:W-:Y:S01]  /*14880*/  UIADD3 UR27, UPT, UPT, UR41, UR27, URZ ;  /* 0x0000001b291b7290 */ /* 0x020fe2000fffe0ff */
[----:B------:R-:W1:Y:S02]  /*14890*/  LDCU.64 UR34, c[0x0][0xf18] ;  /* 0x0001e300ff2277ac */ /* 0x000e640008000a00 */
[----:B------:R-:W3:Y:S01]  /*148a0*/  LDC.64 R48, c[0x0][0xd40] ;  /* 0x00035000ff307b82 */ /* 0x000ee20000000a00 */
[----:B----4-:R4:W-:Y:S01]  /*148b0*/  @P1 STS.128 [UR10+-0x1150], R12 ;  /* 0xffeeb00cff001988 */ /* 0x0109e20008000c0a */
[----:B------:R-:W1:Y:S01]  /*148c0*/  LDCU.64 UR30, c[0x0][0xf20] ;  /* 0x0001e400ff1e77ac */ /* 0x000e620008000a00 */
[----:B------:R-:W1:Y:S05]  /*148d0*/  LDCU.64 UR38, c[0x0][0xc20] ;  /* 0x00018400ff2677ac */ /* 0x000e6a0008000a00 */
[----:B------:R-:W3:Y:S01]  /*148e0*/  LDC.64 R50, c[0x0][0xd48] ;  /* 0x00035200ff327b82 */ /* 0x000ee20000000a00 */
[----:B------:R-:W1:Y:S01]  /*148f0*/  LDCU.64 UR32, c[0x0][0xf00] ;  /* 0x0001e000ff2077ac */ /* 0x000e620008000a00 */
[----:B------:R-:W-:-:S06]  /*14900*/  UIMAD UR27, UR27, 0xe, URZ ;  /* 0x0000000e1b1b78a4 */ /* 0x000fcc000f8e02ff */
[----:B------:R-:W5:Y:S01]  /*14910*/  LDC.64 R44, c[0x0][0xd50] ;  /* 0x00035400ff2c7b82 */ /* 0x000f620000000a00 */
[----:B--2---:R-:W-:Y:S01]  /*14920*/  @P1 STS.128 [UR10+-0x1160], R52 ;  /* 0xffeea034ff001988 */ /* 0x004fe20008000c0a */
[----:B------:R-:W-:-:S06]  /*14930*/  UMOV UR8, UR7 ;  /* 0x0000000700087c82 */ /* 0x000fcc0008000000 */
[----:B------:R-:W5:Y:S08]  /*14940*/  LDC.64 R46, c[0x0][0xd58] ;  /* 0x00035600ff2e7b82 */ /* 0x000f700000000a00 */
[----:B------:R-:W2:Y:S01]  /*14950*/  LDC.64 R40, c[0x0][0xd60] ;  /* 0x00035800ff287b82 */ /* 0x000ea20000000a00 */
[----:B---3--:R-:W-:Y:S07]  /*14960*/  @P1 STS.128 [UR10+-0x1140], R48 ;  /* 0xffeec030ff001988 */ /* 0x008fee0008000c0a */
[----:B------:R-:W2:Y:S08]  /*14970*/  LDC.64 R42, c[0x0][0xd68] ;  /* 0x00035a00ff2a7b82 */ /* 0x000eb00000000a00 */
[----:B------:R-:W3:Y:S01]  /*14980*/  LDC.64 R36, c[0x0][0xd70] ;  /* 0x00035c00ff247b82 */ /* 0x000ee20000000a00 */
[----:B-----5:R-:W-:Y:S07]  /*14990*/  @P1 STS.128 [UR10+-0x1130], R44 ;  /* 0xffeed02cff001988 */ /* 0x020fee0008000c0a */
[----:B------:R-:W3:Y:S08]  /*149a0*/  LDC.64 R38, c[0x0][0xd78] ;  /* 0x00035e00ff267b82 */ /* 0x000ef00000000a00 */
[----:B------:R-:W5:Y:S01]  /*149b0*/  LDC.64 R32, c[0x0][0xe00] ;  /* 0x00038000ff207b82 */ /* 0x000f620000000a00 */
[----:B--2---:R-:W-:Y:S07]  /*149c0*/  @P1 STS.128 [UR10+-0x1120], R40 ;  /* 0xffeee028ff001988 */ /* 0x004fee0008000c0a */
[----:B------:R-:W5:Y:S08]  /*149d0*/  LDC.64 R34, c[0x0][0xe08] ;  /* 0x00038200ff227b82 */ /* 0x000f700000000a00 */
[----:B------:R-:W2:Y:S01]  /*149e0*/  LDC.64 R28, c[0x0][0xe10] ;  /* 0x00038400ff1c7b82 */ /* 0x000ea20000000a00 */
[----:B---3--:R-:W-:Y:S01]  /*149f0*/  @P1 STS.128 [UR10+-0x1110], R36 ;  /* 0xffeef024ff001988 */ /* 0x008fe20008000c0a */
[----:B------:R-:W-:-:S06]  /*14a00*/  NOP ;  /* 0x0000000000007918 */ /* 0x000fcc0000000000 */
        /* <DEDUP_REMOVED lines=8> */
[----:B---3--:R-:W-:Y:S07]  /*14a90*/  @P0 STS.128 [UR10+-0x10e0], R24 ;  /* 0xffef2018ff000988 */ /* 0x008fee0008000c0a */
[----:B------:R-:W2:Y:S08]  /*14aa0*/  LDC.64 R18, c[0x0][0xe48] ;  /* 0x00039200ff127b82 */ /* 0x000eb00000000a00 */
[----:B----4-:R-:W3:Y:S01]  /*14ab0*/  LDC.64 R12, c[0x0][0xe50] ;  /* 0x00039400ff0c7b82 */ /* 0x010ee20000000a00 */
[----:B-----5:R-:W-:Y:S07]  /*14ac0*/  @P0 STS.128 [UR10+-0x10d0], R20 ;  /* 0xffef3014ff000988 */ /* 0x020fee0008000c0a */
[----:B------:R-:W3:Y:S08]  /*14ad0*/  LDC.64 R14, c[0x0][0xe58] ;  /* 0x00039600ff0e7b82 */ /* 0x000ef00000000a00 */
[----:B------:R-:W4:Y:S01]  /*14ae0*/  LDC.64 R8, c[0x0][0xe60] ;  /* 0x00039800ff087b82 */ /* 0x000f220000000a00 */
[----:B--2---:R2:W-:Y:S07]  /*14af0*/  @P0 STS.128 [UR10+-0x10c0], R16 ;  /* 0xffef4010ff000988 */ /* 0x0045ee0008000c0a */
[----:B------:R-:W4:Y:S08]  /*14b00*/  LDC.64 R10, c[0x0][0xe68] ;  /* 0x00039a00ff0a7b82 */ /* 0x000f300000000a00 */
[----:B------:R-:W5:Y:S01]  /*14b10*/  LDC.64 R4, c[0x0][0xe70] ;  /* 0x00039c00ff047b82 */ /* 0x000f620000000a00 */
[----:B---3--:R3:W-:Y:S07]  /*14b20*/  @P0 STS.128 [UR10+-0x10b0], R12 ;  /* 0xffef500cff000988 */ /* 0x0087ee0008000c0a */
[----:B------:R-:W5:Y:S01]  /*14b30*/  LDC.64 R6, c[0x0][0xe78] ;  /* 0x00039e00ff067b82 */ /* 0x000f620000000a00 */
[----:B--2---:R-:W-:-:S07]  /*14b40*/  LOP3.LUT R17, R0, 0x1, RZ, 0x3c, !PT ;  /* 0x0000000100117812 */ /* 0x004fce00078e3cff */
[----:B------:R-:W2:Y:S01]  /*14b50*/  LDC.64 R32, c[0x0][0x390] ;  /* 0x0000e400ff207b82 */ /* 0x000ea20000000a00 */
[----:B----4-:R3:W-:Y:S04]  /*14b60*/  @P0 STS.128 [UR10+-0x10a0], R8 ;  /* 0xffef6008ff000988 */ /* 0x0107e80008000c0a */
[----:B-----5:R3:W-:Y:S01]  /*14b70*/  @P0 STS.128 [UR10+-0x1090], R4 ;  /* 0xffef7004ff000988 */ /* 0x0207e20008000c0a */
[----:B------:R-:W-:Y:S01]  /*14b80*/  UIADD3 UR10, UPT, UPT, UR10, -0x1100, URZ ;  /* 0xffffef000a0a7890 */ /* 0x000fe2000fffe0ff */
[----:B-1----:R-:W-:-:S06]  /*14b90*/  NOP ;  /* 0x0000000000007918 */ /* 0x002fcc0000000000 */
.L_x_252:
[----:B------:R-:W-:Y:S11]  /*14ba0*/  R2UR UR6, R132 ;  /* 0x00000000840672ca */ /* 0x000ff600000e0000 */
[----:B------:R-:W-:Y:S02]  /*14bb0*/  @!UPT UIADD3 URZ, UPT, UPT, URZ, URZ, URZ ;  /* 0x000000fffffff290 */ /* 0x000fe4000fffe0ff */
[----:B------:R-:W-:Y:S09]  /*14bc0*/  UISETP.NE.AND UP0, UPT, UR6, 0x1, UPT ;  /* 0x000000010600788c */ /* 0x000ff2000bf05270 */
[----:B-1-3--:R-:W-:Y:S05]  /*14bd0*/  BRA.U UP0, `(.L_x_239) ;  /* 0x0000000100047547 */ /* 0x00afea000b800000 */
[----:B------:R-:W-:Y:S05]  /*14be0*/  BPT.TRAP 0x1 ;  /* 0x000000040000795c */ /* 0x000fea0000300000 */
.L_x_239:
[----:B------:R-:W-:Y:S01]  /*14bf0*/  ULEA UR15, UR7, UR4, 0x3 ;  /* 0x00000004070f7291 */ /* 0x000fe2000f8e18ff */
[----:B------:R-:W-:Y:S08]  /*14c00*/  SHF.L.U32 R3, R17, 0x1f, RZ ;  /* 0x0000001f11037819 */ /* 0x000ff000000006ff */
[----:B------:R-:W1:Y:S02]  /*14c10*/  SYNCS.PHASECHK.TRANS64.TRYWAIT P0, [UR15+0x90], R3 ;  /* 0x00009003ff0075a7 */ /* 0x000e64000800110f */
[----:B-1----:R-:W-:Y:S05]  /*14c20*/  @!P0 BRA `(.L_x_240) ;  /* 0x00000048003c8947 */ /* 0x002fea0003800000 */
.L_x_367:
[----:B------:R-:W-:Y:S09]  /*14c30*/  UIMAD UR6, UR7, 0x14, UR36 ;  /* 0x00000014070678a4 */ /* 0x000ff2000f8e0224 */
[----:B---3--:R-:W3:Y:S04]  /*14c40*/  LDS R12, [UR6+0x10] ;  /* 0x00001006ff0c7984 */ /* 0x008ee80008000800 */
[----:B------:R-:W4:Y:S04]  /*14c50*/  LDS R16, [UR6] ;  /* 0x00000006ff107984 */ /* 0x000f280008000800 */
[----:B------:R-:W1:Y:S04]  /*14c60*/  LDS R15, [UR6+0x4] ;  /* 0x00000406ff0f7984 */ /* 0x000e680008000800 */
        /* <DEDUP_REMOVED lines=8> */
[----:B---3--:R-:W-:Y:S01]  /*14cf0*/  PRMT R18, R12, 0x7632, R18 ;  /* 0x000076320c127816 */ /* 0x008fe20000000012 */
[----:B------:R-:W-:Y:S06]  /*14d00*/  BRA.U UP0, `(.L_x_241) ;  /* 0x0000000100047547 */ /* 0x000fec000b800000 */
[----:B------:R-:W-:Y:S05]  /*14d10*/  BPT.TRAP 0x1 ;  /* 0x000000040000795c */ /* 0x000fea0000300000 */
.L_x_241:
[----:B------:R-:W-:Y:S01]  /*14d20*/  UIADD3 UR6, UPT, UPT, UR15, 0xd0, URZ ;  /* 0x000000d00f067890 */ /* 0x000fe2000fffe0ff */
[----:B------:R-:W-:Y:S03]  /*14d30*/  R2UR UR16, R132 ;  /* 0x00000000841072ca */ /* 0x000fe600000e0000 */
[----:B------:R-:W-:Y:S09]  /*14d40*/  UPRMT UR6, UR5, 0x654, UR6 ;  /* 0x0000065405067896 */ /* 0x000ff20008000006 */
[----:B-1----:R-:W-:Y:S01]  /*14d50*/  SYNCS.ARRIVE.TRANS64.RED.A1T0 RZ, [UR6], RZ ;  /* 0x000000ffffff79a7 */ /* 0x002fe20008100406 */
[----:B------:R-:W-:Y:S09]  /*14d60*/  UISETP.NE.AND UP0, UPT, UR16, 0x8, UPT ;  /* 0x000000081000788c */ /* 0x000ff2000bf05270 */
[----:B------:R-:W-:Y:S05]  /*14d70*/  BRA.U !UP0, `(.L_x_242) ;  /* 0x0000000108047547 */ /* 0x000fea000b800000 */
[----:B------:R-:W-:Y:S05]  /*14d80*/  BPT.TRAP 0x1 ;  /* 0x000000040000795c */ /* 0x000fea0000300000 */
.L_x_242:
[----:B------:R-:W-:Y:S01]  /*14d90*/  ULEA UR26, UR8, UR4, 0x3 ;  /* 0x00000004081a7291 */ /* 0x000fe2000f8e18ff */
[----:B------:R-:W-:Y:S02]  /*14da0*/  SHF.L.U32 R3, R0, 0x1f, RZ ;  /* 0x0000001f00037819 */ /* 0x000fe400000006ff */
[----:B------:R-:W-:Y:S04]  /*14db0*/  PRMT R2, R12, 0x9910, RZ ;  /* 0x000099100c027816 */ /* 0x000fe800000000ff */
[----:B------:R-:W-:Y:S02]  /*14dc0*/  ISETP.NE.AND P0, PT, R2, RZ, PT ;  /* 0x000000ff0200720c */ /* 0x000fe40003f05270 */
[----:B------:R-:W1:Y:S02]  /*14dd0*/  SYNCS.PHASECHK.TRANS64.TRYWAIT P1, [UR26+0x180], R3 ;  /* 0x00018003ff0075a7 */ /* 0x000e64000802111a */
[----:B------:R-:W-:Y:S01]  /*14de0*/  ISETP.EQ.OR P0, PT, R13, RZ, !P0 ;  /* 0x000000ff0d00720c */ /* 0x000fe20004702670 */
[----:B------:R-:W-:Y:S01]  /*14df0*/  @!UPT UIADD3 URZ, UPT, UPT, URZ, URZ, URZ ;  /* 0x000000fffffff290 */ /* 0x000fe2000fffe0ff */
[----:B-1----:R-:W-:Y:S11]  /*14e00*/  @!P1 BRA `(.L_x_243) ;  /* 0x0000004400dc9947 */ /* 0x002ff60003800000 */
.L_x_369:
[----:B------:R-:W-:Y:S05]  /*14e10*/  @P0 BRA `(.L_x_244) ;  /* 0x0000001400880947 */ /* 0x000fea0003800000 */
[----:B-1----:R-:W1:Y:S01]  /*14e20*/  LDC.64 R2, c[0x0][0xc30] ;  /* 0x00030c00ff027b82 */ /* 0x002e620000000a00 */
[----:B------:R-:W3:Y:S01]  /*14e30*/  LDCU.64 UR16, c[0x0][0x358] ;  /* 0x00006b00ff1077ac */ /* 0x000ee20008000a00 */
[----:B------:R-:W-:Y:S01]  /*14e40*/  BSSY.RECONVERGENT B0, `(.L_x_245) ;  /* 0x00000fe000007945 */ /* 0x000fe20003800200 */
[----:B------:R-:W-:Y:S05]  /*14e50*/  ELECT P0, URZ, PT ;  /* 0x0000000000ff782f */ /* 0x000fea0003800000 */
[----:B------:R-:W5:Y:S08]  /*14e60*/  LDC.64 R30, c[0x0][0xc50] ;  /* 0x00031400ff1e7b82 */ /* 0x000f700000000a00 */
[----:B------:R-:W2:Y:S01]  /*14e70*/  LDC.64 R28, c[0x0][0xc40] ;  /* 0x00031000ff1c7b82 */ /* 0x000ea20000000a00 */
[----:B------:R-:W-:Y:S07]  /*14e80*/  @P0 STS [UR9+0x30], RZ ;  /* 0x000030ffff000988 */ /* 0x000fee0008000809 */
[----:B------:R-:W4:Y:S02]  /*14e90*/  @P0 LDC.64 R26, c[0x0][0x390] ;  /* 0x0000e400ff1a0b82 */ /* 0x000f240000000a00 */
[C---:B----4-:R-:W-:Y:S04]  /*14ea0*/  @P0 IMAD.WIDE R26, R14.reuse, 0xc, R26 ;  /* 0x0000000c0e1a0825 */ /* 0x050fe800078e021a */
[C---:B-1----:R-:W-:Y:S01]  /*14eb0*/  @P0 IMAD.WIDE R2, R14.reuse, 0x8, R2 ;  /* 0x000000080e020825 */ /* 0x042fe200078e0202 */
[----:B---3--:R-:W3:Y:S03]  /*14ec0*/  @P0 LDG.E R5, desc[UR16][R26.64] ;  /* 0x000000101a050981 */ /* 0x008ee6000c1e1900 */
[C---:B-----5:R-:W-:Y:S01]  /*14ed0*/  @P0 IMAD.WIDE R30, R14.reuse, 0x14, R30 ;  /* 0x000000140e1e0825 */ /* 0x060fe200078e021e */
[----:B------:R1:W4:Y:S03]  /*14ee0*/  @P0 LDG.E.64 R22, desc[UR16][R2.64] ;  /* 0x0000001002160981 */ /* 0x000326000c1e1b00 */
[C---:B--2---:R-:W-:Y:S01]  /*14ef0*/  @P0 IMAD.WIDE R28, R14.reuse, 0x8, R28 ;  /* 0x000000080e1c0825 */ /* 0x044fe200078e021c */
[----:B------:R-:W2:Y:S04]  /*14f00*/  @P0 LDG.E R4, desc[UR16][R26.64+0x8] ;  /* 0x000008101a040981 */ /* 0x000ea8000c1e1900 */
[----:B------:R-:W5:Y:S04]  /*14f10*/  @P0 LDG.E R21, desc[UR16][R30.64+0xc] ;  /* 0x00000c101e150981 */ /* 0x000f68000c1e1900 */
[----:B------:R-:W5:Y:S04]  /*14f20*/  @P0 LDG.E R20, desc[UR16][R30.64+0x10] ;  /* 0x000010101e140981 */ /* 0x000f68000c1e1900 */
[----:B------:R-:W5:Y:S04]  /*14f30*/  @P0 LDG.E R10, desc[UR16][R30.64] ;  /* 0x000000101e0a0981 */ /* 0x000f68000c1e1900 */
[----:B------:R-:W5:Y:S04]  /*14f40*/  @P0 LDG.E R9, desc[UR16][R30.64+0x4] ;  /* 0x000004101e090981 */ /* 0x000f68000c1e1900 */
[----:B------:R1:W5:Y:S04]  /*14f50*/  @P0 LDG.E R11, desc[UR16][R30.64+0x8] ;  /* 0x000008101e0b0981 */ /* 0x000368000c1e1900 */
[----:B-1----:R-:W1:Y:S04]  /*14f60*/  @P0 LDS R3, [UR9+0x1c] ;  /* 0x00001c09ff030984 */ /* 0x002e680008000800 */
[----:B------:R1:W5:Y:S04]  /*14f70*/  @P0 LDG.E.64 R34, desc[UR16][R28.64] ;  /* 0x000000101c220981 */ /* 0x000368000c1e1b00 */
[----:B------:R5:W5:Y:S01]  /*14f80*/  @P0 LDG.E R26, desc[UR16][R26.64+0x4] ;  /* 0x000004101a1a0981 */ /* 0x000b62000c1e1900 */
[----:B------:R-:W1:Y:S08]  /*14f90*/  @P0 LDC.64 R30, c[0x0][0xc28] ;  /* 0x00030a00ff1e0b82 */ /* 0x000e700000000a00 */
[----:B-1----:R-:W1:Y:S01]  /*14fa0*/  LDC.64 R28, c[0x0][0xc38] ;  /* 0x00030e00ff1c7b82 */ /* 0x002e620000000a00 */
[C---:B------:R-:W-:Y:S06]  /*14fb0*/  @P0 IMAD.WIDE R30, R14.reuse, 0x8, R30 ;  /* 0x000000080e1e0825 */ /* 0x040fec00078e021e */
[----:B------:R-:W5:Y:S01]  /*14fc0*/  @P0 LDG.E.64 R30, desc[UR16][R30.64] ;  /* 0x000000101e1e0981 */ /* 0x000f62000c1e1b00 */
[----:B-1----:R-:W-:Y:S06]  /*14fd0*/  @P0 IMAD.WIDE R28, R14, 0x8, R28 ;  /* 0x000000080e1c0825 */ /* 0x002fec00078e021c */
[----:B------:R-:W5:Y:S01]  /*14fe0*/  @P0 LDG.E.64 R28, desc[UR16][R28.64] ;  /* 0x000000101c1c0981 */ /* 0x000f62000c1e1b00 */
[----:B---3--:R-:W-:Y:S01]  /*14ff0*/  @P0 VIADD R5, R5, 0xffffffff ;  /* 0xffffffff05050836 */ /* 0x008fe20000000000 */
[--C-:B----4-:R-:W-:Y:S02]  /*15000*/  @P0 SHF.R.U32.HI R19, RZ, 0x1, R23.reuse ;  /* 0x00000001ff130819 */ /* 0x110fe40000011617 */
[----:B------:R-:W-:Y:S02]  /*15010*/  @P0 SHF.R.U64 R22, R22, 0x1, R23 ;  /* 0x0000000116160819 */ /* 0x000fe40000001217 */
[----:B------:R-:W-:Y:S01]  /*15020*/  @P0 LOP3.LUT R19, R19, 0x1fffffff, RZ, 0xc0, !PT ;  /* 0x1fffffff13130812 */ /* 0x000fe200078ec0ff */
[----:B--2---:R-:W-:Y:S03]  /*15030*/  @P0 VIADD R4, R4, 0xffffffff ;  /* 0xffffffff04040836 */ /* 0x004fe60000000000 */
[--C-:B------:R-:W-:Y:S02]  /*15040*/  @P0 SHF.R.U32.HI R2, RZ, 0x4, R19.reuse ;  /* 0x00000004ff020819 */ /* 0x100fe40000011613 */
[----:B------:R-:W-:Y:S02]  /*15050*/  @P0 SHF.R.U64 R19, R22, 0x4, R19 ;  /* 0x0000000416130819 */ /* 0x000fe40000001213 */
[----:B------:R-:W-:Y:S02]  /*15060*/  @P0 LOP3.LUT R7, R3, 0xf, R2, 0xb8, !PT ;  /* 0x0000000f03070812 */ /* 0x000fe400078eb802 */
[----:B-----5:R-:W-:Y:S01]  /*15070*/  @P0 SHF.R.S32.HI R22, RZ, 0x1f, R21 ;  /* 0x0000001fff160819 */ /* 0x020fe20000011415 */
[----:B------:R-:W-:Y:S01]  /*15080*/  @P0 STS [UR9+0xc], R19 ;  /* 0x00000c13ff000988 */ /* 0x000fe20008000809 */
[----:B------:R-:W-:Y:S02]  /*15090*/  @P0 VIADD R10, R10, 0xffffffff ;  /* 0xffffffff0a0a0836 */ /* 0x000fe40000000000 */
[----:B------:R-:W-:Y:S01]  /*150a0*/  @P0 LOP3.LUT R22, R22, 0x1fffffff, RZ, 0xc0, !PT ;  /* 0x1fffffff16160812 */ /* 0x000fe200078ec0ff */
[----:B------:R1:W-:Y:S01]  /*150b0*/  @P0 STS [UR9+0x1c], R7 ;  /* 0x00001c07ff000988 */ /* 0x0003e20008000809 */
[----:B------:R-:W-:Y:S03]  /*150c0*/  @P0 VIADD R9, R9, 0xffffffff ;  /* 0xffffffff09090836 */ /* 0x000fe60000000000 */
[----:B------:R-:W2:Y:S01]  /*150d0*/  @P0 LDS R2, [UR9+0x1c] ;  /* 0x00001c09ff020984 */ /* 0x000ea20008000800 */
[----:B------:R-:W-:Y:S01]  /*150e0*/  @P0 VIADD R11, R11, 0xffffffff ;  /* 0xffffffff0b0b0836 */ /* 0x000fe20000000000 */
[--C-:B------:R-:W-:Y:S02]  /*150f0*/  @P0 SHF.R.U32.HI R27, RZ, 0x1, R35.reuse ;  /* 0x00000001ff1b0819 */ /* 0x100fe40000011623 */
[----:B------:R-:W-:Y:S02]  /*15100*/  @P0 SHF.R.U64 R34, R34, 0x1, R35 ;  /* 0x0000000122220819 */ /* 0x000fe40000001223 */
[----:B------:R-:W-:Y:S01]  /*15110*/  @P0 LOP3.LUT R27, R27, 0x1fffffff, RZ, 0xc0, !PT ;  /* 0x1fffffff1b1b0812 */ /* 0x000fe200078ec0ff */
[----:B-1----:R-:W-:Y:S01]  /*15120*/  IMAD.U32 R7, RZ, RZ, UR9 ;  /* 0x00000009ff077e24 */ /* 0x002fe2000f8e00ff */
[----:B--2---:R-:W-:Y:S04]  /*15130*/  @P0 LOP3.LUT R24, R2, 0xf0, RZ, 0xb8, !PT ;  /* 0x000000f002180812 */ /* 0x004fe800078eb8ff */
[----:B------:R-:W-:Y:S01]  /*15140*/  @P0 SHF.R.U64 R2, R7, 0x4, RZ ;  /* 0x0000000407020819 */ /* 0x000fe200000012ff */
[----:B------:R-:W-:Y:S04]  /*15150*/  @P0 STS [UR9+0x1c], R24 ;  /* 0x00001c18ff000988 */ /* 0x000fe80008000809 */
[----:B------:R-:W1:Y:S04]  /*15160*/  @P0 LDS R6, [UR9+0x1c] ;  /* 0x00001c09ff060984 */ /* 0x000e680008000800 */
[----:B------:R-:W-:Y:S04]  /*15170*/  @P0 STS [UR9+0x10], R2 ;  /* 0x00001002ff000988 */ /* 0x000fe80008000809 */
[----:B------:R-:W-:Y:S01]  /*15180*/  @P0 STS [UR9+0x14], R2 ;  /* 0x00001402ff000988 */ /* 0x000fe20008000809 */
[----:B-1----:R-:W-:Y:S02]  /*15190*/  @P0 LOP3.LUT R3, R6, 0xf00, RZ, 0xb8, !PT ;  /* 0x00000f0006030812 */ /* 0x002fe400078eb8ff */
[----:B------:R-:W-:Y:S03]  /*151a0*/  CS2R R6, SRZ ;  /* 0x0000000000067805 */ /* 0x000fe6000001ff00 */
[----:B------:R1:W-:Y:S04]  /*151b0*/  @P0 STS.64 [UR9+0x18], R2 ;  /* 0x00001802ff000988 */ /* 0x0003e80008000a09 */
[----:B------:R-:W2:Y:S04]  /*151c0*/  @P0 LDS R8, [UR9+0x1c] ;  /* 0x00001c09ff080984 */ /* 0x000ea80008000800 */
[----:B------:R3:W-:Y:S01]  /*151d0*/  @P0 STS.128 [UR9+0x20], R4 ;  /* 0x00002004ff000988 */ /* 0x0007e20008000c09 */
[--C-:B-1----:R-:W-:Y:S02]  /*151e0*/  @P0 SHF.R.U32.HI R2, RZ, 0x4, R22.reuse ;  /* 0x00000004ff020819 */ /* 0x102fe40000011616 */
[----:B------:R-:W-:Y:S03]  /*151f0*/  @P0 SHF.R.U64 R22, R21, 0x4, R22 ;  /* 0x0000000415160819 */ /* 0x000fe60000001216 */
[----:B------:R-:W-:Y:S01]  /*15200*/  @P0 IMAD.SHL.U32 R2, R2, 0x10, RZ ;  /* 0x0000001002020824 */ /* 0x000fe200078e00ff */
[----:B---3--:R-:W1:Y:S01]  /*15210*/  @P0 LDC.64 R6, c[0x0][0xc60] ;  /* 0x00031800ff060b82 */ /* 0x008e620000000a00 */
[----:B------:R-:W-:Y:S04]  /*15220*/  @P0 SHF.R.S32.HI R5, RZ, 0x1f, R20 ;  /* 0x0000001fff050819 */ /* 0x000fe80000011414 */
[----:B------:R-:W-:Y:S02]  /*15230*/  @P0 LOP3.LUT R5, R5, 0x1fffffff, RZ, 0xc0, !PT ;  /* 0x1fffffff05050812 */ /* 0x000fe400078ec0ff */
[----:B--2---:R-:W-:Y:S05]  /*15240*/  @P0 LOP3.LUT R8, R8, 0xf000, RZ, 0xb8, !PT ;  /* 0x0000f00008080812 */ /* 0x004fea00078eb8ff */
[----:B------:R2:W-:Y:S04]  /*15250*/  @P0 STS [UR9+0x1c], R8 ;  /* 0x00001c08ff000988 */ /* 0x0005e80008000809 */
[----:B------:R-:W3:Y:S04]  /*15260*/  @P0 LDS R3, [UR14+0x1c] ;  /* 0x00001c0eff030984 */ /* 0x000ee80008000800 */
[----:B------:R-:W-:Y:S04]  /*15270*/  @P0 STS [UR14+0x10], R22 ;  /* 0x00001016ff000988 */ /* 0x000fe8000800080e */
[----:B------:R-:W-:Y:S01]  /*15280*/  @P0 STS [UR14+0x30], RZ ;  /* 0x000030ffff000988 */ /* 0x000fe2000800080e */
[----:B-1----:R-:W-:Y:S05]  /*15290*/  @P0 IMAD.WIDE R6, R14, 0x14, R6 ;  /* 0x000000140e060825 */ /* 0x002fea00078e0206 */
[----:B------:R-:W4:Y:S04]  /*152a0*/  @P0 LDG.E R19, desc[UR16][R6.64+0xc] ;  /* 0x00000c1006130981 */ /* 0x000f28000c1e1900 */
[----:B------:R-:W5:Y:S01]  /*152b0*/  @P0 LDG.E R21, desc[UR16][R6.64+0x10] ;  /* 0x0000101006150981 */ /* 0x000f62000c1e1900 */
[----:B--2---:R-:W-:Y:S01]  /*152c0*/  IMAD.U32 R8, RZ, RZ, UR14 ;  /* 0x0000000eff087e24 */ /* 0x004fe2000f8e00ff */
[----:B---3--:R-:W-:Y:S05]  /*152d0*/  @P0 LOP3.LUT R24, R3, 0xf, RZ, 0xb8, !PT ;  /* 0x0000000f03180812 */ /* 0x008fea00078eb8ff */
[----:B------:R1:W-:Y:S04]  /*152e0*/  @P0 STS [UR14+0x1c], R24 ;  /* 0x00001c18ff000988 */ /* 0x0003e8000800080e */
[----:B------:R-:W2:Y:S01]  /*152f0*/  @P0 LDS R3, [UR14+0x1c] ;  /* 0x00001c0eff030984 */ /* 0x000ea20008000800 */
[--C-:B-1----:R-:W-:Y:S02]  /*15300*/  @P0 SHF.R.U32.HI R24, RZ, 0x4, R5.reuse ;  /* 0x00000004ff180819 */ /* 0x102fe40000011605 */
[----:B------:R-:W-:Y:S01]  /*15310*/  @P0 SHF.R.U64 R5, R20, 0x4, R5 ;  /* 0x0000000414050819 */ /* 0x000fe20000001205 */
[----:B------:R-:W-:Y:S02]  /*15320*/  @P0 IMAD.MOV.U32 R20, RZ, RZ, 0x20 ;  /* 0x00000020ff140424 */ /* 0x000fe400078e00ff */
[----:B------:R-:W-:Y:S02]  /*15330*/  @P0 IMAD.SHL.U32 R24, R24, 0x100, RZ ;  /* 0x0000010018180824 */ /* 0x000fe400078e00ff */
[----:B------:R-:W-:Y:S04]  /*15340*/  @P0 STS [UR14+0x14], R5 ;  /* 0x00001405ff000988 */ /* 0x000fe8000800080e */
[----:B------:R-:W-:Y:S01]  /*15350*/  @P0 STS [UR14+0xc], R20 ;  /* 0x00000c14ff000988 */ /* 0x000fe2000800080e */
[----:B--2---:R-:W-:Y:S02]  /*15360*/  @P0 LOP3.LUT R25, R3, 0xf0, R2, 0xb8, !PT ;  /* 0x000000f003190812 */ /* 0x004fe400078eb802 */
[----:B------:R-:W-:Y:S01]  /*15370*/  @P0 SHF.R.U64 R2, R8, 0x4, RZ ;  /* 0x0000000408020819 */ /* 0x000fe200000012ff */
[----:B------:R-:W-:Y:S02]  /*15380*/  @P0 IMAD.MOV.U32 R8, RZ, RZ, 0x1ff ;  /* 0x000001ffff080424 */ /* 0x000fe400078e00ff */
[----:B------:R-:W-:Y:S04]  /*15390*/  @P0 STS [UR14+0x1c], R25 ;  /* 0x00001c19ff000988 */ /* 0x000fe8000800080e */
[----:B------:R-:W1:Y:S04]  /*153a0*/  @P0 LDS R23, [UR14+0x1c] ;  /* 0x00001c0eff170984 */ /* 0x000e680008000800 */
[----:B------:R2:W-:Y:S04]  /*153b0*/  @P0 STS.128 [UR14+0x20], R8 ;  /* 0x00002008ff000988 */ /* 0x0005e80008000c0e */
[----:B--2---:R-:W2:Y:S04]  /*153c0*/  @P0 LDG.E R9, desc[UR16][R6.64] ;  /* 0x0000001006090981 */ /* 0x004ea8000c1e1900 */
[----:B------:R-:W3:Y:S01]  /*153d0*/  @P0 LDG.E R10, desc[UR16][R6.64+0x4] ;  /* 0x00000410060a0981 */ /* 0x000ee2000c1e1900 */
[----:B-1----:R-:W-:Y:S03]  /*153e0*/  @P0 LOP3.LUT R3, R23, 0xf00, R24, 0xb8, !PT ;  /* 0x00000f0017030812 */ /* 0x002fe600078eb818 */
[----:B------:R1:W3:Y:S01]  /*153f0*/  @P0 LDG.E R11, desc[UR16][R6.64+0x8] ;  /* 0x00000810060b0981 */ /* 0x0002e2000c1e1900 */
[----:B------:R-:W1:Y:S03]  /*15400*/  LDC.64 R24, c[0x0][0xc48] ;  /* 0x00031200ff187b82 */ /* 0x000e660000000a00 */
[----:B------:R1:W-:Y:S04]  /*15410*/  @P0 STS.64 [UR14+0x18], R2 ;  /* 0x00001802ff000988 */ /* 0x0003e80008000a0e */
[----:B------:R-:W1:Y:S02]  /*15420*/  @P0 LDS R23, [UR14+0x1c] ;  /* 0x00001c0eff170984 */ /* 0x000e640008000800 */
[----:B-1----:R-:W-:Y:S01]  /*15430*/  @P0 IMAD.WIDE R24, R14, 0x8, R24 ;  /* 0x000000080e180825 */ /* 0x002fe200078e0218 */
[--C-:B------:R-:W-:Y:S03]  /*15440*/  @P0 SHF.R.U32.HI R2, RZ, 0x4, R27.reuse ;  /* 0x00000004ff020819 */ /* 0x100fe6000001161b */
[----:B------:R-:W-:Y:S02]  /*15450*/  IMAD.U32 R6, RZ, RZ, UR13 ;  /* 0x0000000dff067e24 */ /* 0x000fe4000f8e00ff */
[----:B------:R-:W3:Y:S01]  /*15460*/  @P0 LDG.E.64 R24, desc[UR16][R24.64] ;  /* 0x0000001018180981 */ /* 0x000ee2000c1e1b00 */
[----:B------:R-:W-:Y:S02]  /*15470*/  @P0 SHF.R.U64 R27, R34, 0x4, R27 ;  /* 0x00000004221b0819 */ /* 0x000fe4000000121b */
[----:B------:R-:W-:Y:S05]  /*15480*/  @P0 LOP3.LUT R23, R23, 0xf000, RZ, 0xb8, !PT ;  /* 0x0000f00017170812 */ /* 0x000fea00078eb8ff */
[----:B------:R1:W-:Y:S04]  /*15490*/  @P0 STS [UR14+0x1c], R23 ;  /* 0x00001c17ff000988 */ /* 0x0003e8000800080e */
[----:B------:R-:W1:Y:S04]  /*154a0*/  @P0 LDS R3, [UR13+0x1c] ;  /* 0x00001c0dff030984 */ /* 0x000e680008000800 */
[----:B------:R-:W-:Y:S04]  /*154b0*/  @P0 STS [UR13+0xc], R27 ;  /* 0x00000c1bff000988 */ /* 0x000fe8000800080d */
[----:B------:R-:W-:Y:S01]  /*154c0*/  @P0 STS [UR13+0x30], RZ ;  /* 0x000030ffff000988 */ /* 0x000fe2000800080d */
[----:B-1----:R-:W1:Y:S01]  /*154d0*/  LDC.64 R22, c[0x0][0xc58] ;  /* 0x00031600ff167b82 */ /* 0x002e620000000a00 */
[----:B------:R-:W-:Y:S01]  /*154e0*/  @P0 LOP3.LUT R36, R3, 0xf, R2, 0xb8, !PT ;  /* 0x0000000f03240812 */ /* 0x000fe200078eb802 */
[----:B-1----:R-:W-:Y:S04]  /*154f0*/  @P0 IMAD.WIDE R22, R14, 0x8, R22 ;  /* 0x000000080e160825 */ /* 0x002fe800078e0216 */
[----:B------:R-:W-:Y:S04]  /*15500*/  @P0 STS [UR13+0x1c], R36 ;  /* 0x00001c24ff000988 */ /* 0x000fe8000800080d */
[----:B------:R-:W3:Y:S04]  /*15510*/  @P0 LDG.E.64 R22, desc[UR16][R22.64] ;  /* 0x0000001016160981 */ /* 0x000ee8000c1e1b00 */
[----:B------:R-:W1:Y:S02]  /*15520*/  @P0 LDS R2, [UR13+0x1c] ;  /* 0x00001c0dff020984 */ /* 0x000e640008000800 */
[----:B-1----:R-:W-:Y:S02]  /*15530*/  @P0 LOP3.LUT R37, R2, 0xf0, RZ, 0xb8, !PT ;  /* 0x000000f002250812 */ /* 0x002fe400078eb8ff */
[----:B------:R-:W-:Y:S02]  /*15540*/  @P0 SHF.R.U64 R2, R6, 0x4, RZ ;  /* 0x0000000406020819 */ /* 0x000fe400000012ff */
[----:B------:R-:W-:Y:S01]  /*15550*/  CS2R R6, SRZ ;  /* 0x0000000000067805 */ /* 0x000fe2000001ff00 */
[----:B------:R-:W-:Y:S04]  /*15560*/  @P0 STS [UR13+0x1c], R37 ;  /* 0x00001c25ff000988 */ /* 0x000fe8000800080d */
[----:B------:R-:W1:Y:S04]  /*15570*/  @P0 LDS R5, [UR13+0x1c] ;  /* 0x00001c0dff050984 */ /* 0x000e680008000800 */
[----:B------:R-:W-:Y:S04]  /*15580*/  @P0 STS [UR13+0x10], R2 ;  /* 0x00001002ff000988 */ /* 0x000fe8000800080d */
[----:B------:R-:W-:Y:S01]  /*15590*/  @P0 STS [UR13+0x14], R2 ;  /* 0x00001402ff000988 */ /* 0x000fe2000800080d */
[----:B-1----:R-:W-:Y:S01]  /*155a0*/  @P0 LOP3.LUT R3, R5, 0xf00, RZ, 0xb8, !PT ;  /* 0x00000f0005030812 */ /* 0x002fe200078eb8ff */
[----:B------:R-:W-:Y:S01]  /*155b0*/  @P0 VIADD R5, R26, 0xffffffff ;  /* 0xffffffff1a050836 */ /* 0x000fe20000000000 */
[----:B----4-:R-:W-:Y:S03]  /*155c0*/  @P0 SHF.R.S32.HI R26, RZ, 0x1f, R19 ;  /* 0x0000001fff1a0819 */ /* 0x010fe60000011413 */
[----:B------:R1:W-:Y:S01]  /*155d0*/  @P0 STS.64 [UR13+0x18], R2 ;  /* 0x00001802ff000988 */ /* 0x0003e20008000a0d */
[----:B------:R-:W-:Y:S03]  /*155e0*/  @P0 LOP3.LUT R26, R26, 0x1fffffff, RZ, 0xc0, !PT ;  /* 0x1fffffff1a1a0812 */ /* 0x000fe600078ec0ff */
[----:B------:R-:W4:Y:S01]  /*155f0*/  @P0 LDS R36, [UR13+0x1c] ;  /* 0x00001c0dff240984 */ /* 0x000f220008000800 */
[--C-:B------:R-:W-:Y:S03]  /*15600*/  @P0 SHF.R.U64 R19, R19, 0x4, R26.reuse ;  /* 0x0000000413130819 */ /* 0x100fe6000000121a */
[----:B------:R5:W-:Y:S01]  /*15610*/  @P0 STS.128 [UR13+0x20], R4 ;  /* 0x00002004ff000988 */ /* 0x000be20008000c0d */
[----:B-1----:R-:W-:Y:S02]  /*15620*/  @P0 SHF.R.U32.HI R3, RZ, 0x4, R26 ;  /* 0x00000004ff030819 */ /* 0x002fe4000001161a */
[----:B-----5:R-:W-:Y:S01]  /*15630*/  @P0 SHF.R.S32.HI R4, RZ, 0x1f, R21 ;  /* 0x0000001fff040819 */ /* 0x020fe20000011415 */
[----:B------:R-:W-:Y:S01]  /*15640*/  IMAD.U32 R6, RZ, RZ, UR12 ;  /* 0x0000000cff067e24 */ /* 0x000fe2000f8e00ff */
[----:B------:R-:W-:Y:S02]  /*15650*/  PRMT R5, R12, 0x7732, RZ ;  /* 0x000077320c057816 */ /* 0x000fe400000000ff */
[----:B------:R-:W-:Y:S02]  /*15660*/  @P0 LOP3.LUT R4, R4, 0x1fffffff, RZ, 0xc0, !PT ;  /* 0x1fffffff04040812 */ /* 0x000fe400078ec0ff */
[----:B------:R-:W-:Y:S02]  /*15670*/  SHF.R.U32.HI R5, RZ, 0x1, R5 ;  /* 0x00000001ff057819 */ /* 0x000fe40000011605 */
[----:B----4-:R-:W-:Y:S02]  /*15680*/  @P0 LOP3.LUT R36, R36, 0xf000, RZ, 0xb8, !PT ;  /* 0x0000f00024240812 */ /* 0x010fe400078eb8ff */
[----:B------:R-:W-:Y:S03]  /*15690*/  LOP3.LUT R5, R5, 0xffff, RZ, 0xc0, !PT ;  /* 0x0000ffff05057812 */ /* 0x000fe600078ec0ff */
[----:B------:R-:W-:Y:S02]  /*156a0*/  @P0 STS [UR13+0x1c], R36 ;  /* 0x00001c24ff000988 */ /* 0x000fe4000800080d */
[----:B------:R-:W-:Y:S02]  /*156b0*/  IMAD R5, R5, 0x4925, RZ ;  /* 0x0000492505057824 */ /* 0x000fe400078e02ff */
[----:B------:R-:W1:Y:S03]  /*156c0*/  @P0 LDS R34, [UR12+0x1c] ;  /* 0x00001c0cff220984 */ /* 0x000e660008000800 */
[----:B------:R-:W-:Y:S01]  /*156d0*/  SHF.R.U32.HI R5, RZ, 0x11, R5 ;  /* 0x00000011ff057819 */ /* 0x000fe20000011605 */
[----:B------:R4:W-:Y:S03]  /*156e0*/  @P0 STS [UR12+0x10], R20 ;  /* 0x00001014ff000988 */ /* 0x0009e6000800080c */
[----:B------:R-:W-:Y:S01]  /*156f0*/  PRMT R5, R5, 0x9910, RZ ;  /* 0x0000991005057816 */ /* 0x000fe200000000ff */
[----:B------:R-:W-:Y:S04]  /*15700*/  @P0 STS [UR12+0xc], R19 ;  /* 0x00000c13ff000988 */ /* 0x000fe8000800080c */
[----:B------:R-:W-:Y:S01]  /*15710*/  @P0 STS [UR12+0x30], RZ ;  /* 0x000030ffff000988 */ /* 0x000fe2000800080c */
[----:B------:R-:W-:Y:S02]  /*15720*/  IMAD R7, R5, 0xe, RZ ;  /* 0x0000000e05077824 */ /* 0x000fe400078e02ff */
[----:B------:R-:W5:Y:S02]  /*15730*/  S2R R5, SR_LANEID ;  /* 0x0000000000057919 */ /* 0x000f640000000000 */
[----:B------:R-:W-:Y:S05]  /*15740*/  IMAD.MOV R7, RZ, RZ, -R7 ;  /* 0x000000ffff077224 */ /* 0x000fea00078e0a07 */
[----:B------:R-:W-:Y:S05]  /*15750*/  PRMT R7, R7, 0x7710, RZ ;  /* 0x0000771007077816 */ /* 0x000fea00000000ff */
[----:B------:R-:W-:Y:S05]  /*15760*/  IMAD.IADD R7, R18, 0x1, R7 ;  /* 0x0000000112077824 */ /* 0x000fea00078e0207 */
[----:B------:R-:W-:Y:S01]  /*15770*/  R2UR UR18, R7 ;  /* 0x00000000071272ca */ /* 0x000fe200000e0000 */
[----:B--2---:R-:W-:Y:S02]  /*15780*/  @P0 VIADD R9, R9, 0xffffffff ;  /* 0xffffffff09090836 */ /* 0x004fe40000000000 */
[----:B---3--:R-:W-:Y:S01]  /*15790*/  @P0 VIADD R10, R10, 0xffffffff ;  /* 0xffffffff0a0a0836 */ /* 0x008fe20000000000 */
[----:B-1----:R-:W-:Y:S01]  /*157a0*/  @P0 LOP3.LUT R35, R34, 0xf, R3, 0xb8, !PT ;  /* 0x0000000f22230812 */ /* 0x002fe200078eb803 */
[----:B------:R-:W-:Y:S01]  /*157b0*/  @P0 VIADD R11, R11, 0xffffffff ;  /* 0xffffffff0b0b0836 */ /* 0x000fe20000000000 */
[--C-:B------:R-:W-:Y:S03]  /*157c0*/  @P0 SHF.R.U32.HI R34, RZ, 0x4, R4.reuse ;  /* 0x00000004ff220819 */ /* 0x100fe60000011604 */
[----:B------:R-:W-:Y:S01]  /*157d0*/  @P0 STS [UR12+0x1c], R35 ;  /* 0x00001c23ff000988 */ /* 0x000fe2000800080c */
[----:B------:R-:W-:Y:S03]  /*157e0*/  @P0 SHF.R.U64 R4, R21, 0x4, R4 ;  /* 0x0000000415040819 */ /* 0x000fe60000001204 */
[----:B------:R-:W-:Y:S01]  /*157f0*/  ULOP3.LUT UR18, UR18, 0xffff, URZ, 0xc0, !UPT ;  /* 0x0000ffff12127892 */ /* 0x000fe2000f8ec0ff */
[----:B-----5:R-:W-:Y:S01]  /*15800*/  IMAD.SHL.U32 R18, R5, 0x4, RZ ;  /* 0x0000000405127824 */ /* 0x020fe200078e00ff */
[----:B------:R-:W1:Y:S01]  /*15810*/  @P0 LDS R3, [UR12+0x1c] ;  /* 0x00001c0cff030984 */ /* 0x000e620008000800 */
[----:B------:R-:W-:Y:S01]  /*15820*/  @P0 IMAD.SHL.U32 R34, R34, 0x100, RZ ;  /* 0x0000010022220824 */ /* 0x000fe200078e00ff */
[----:B------:R-:W-:Y:S02]  /*15830*/  UIADD3 UR16, UP2, UPT, UR37, UR18, URZ ;  /* 0x0000001225107290 */ /* 0x000fe4000ff5e0ff */
[----:B------:R2:W-:Y:S02]  /*15840*/  @P0 STS.128 [UR12+0x20], R8 ;  /* 0x00002008ff000988 */ /* 0x0005e40008000c0c */
[----:B------:R-:W-:Y:S02]  /*15850*/  ULEA UR15, UP1, UR16, UR38, 0x9 ;  /* 0x00000026100f7291 */ /* 0x000fe4000f8248ff */
[----:B------:R-:W-:Y:S01]  /*15860*/  @P0 STS [UR12+0x14], R4 ;  /* 0x00001404ff000988 */ /* 0x000fe2000800080c */
[----:B------:R-:W-:Y:S02]  /*15870*/  UIADD3.X UR17, UPT, UPT, URZ, URZ, URZ, UP2, !UPT ;  /* 0x000000ffff117290 */ /* 0x000fe400097fe4ff */
[----:B------:R-:W-:Y:S02]  /*15880*/  UIADD3 UR19, UP3, UPT, UR15, 0x80, URZ ;  /* 0x000000800f137890 */ /* 0x000fe4000ff7e0ff */
[----:B------:R-:W-:Y:S02]  /*15890*/  ULEA.HI.X UR6, UR16, UR39, UR17, 0x9, UP1 ;  /* 0x0000002710067291 */ /* 0x000fe400088f4c11 */
[----:B------:R-:W-:Y:S02]  /*158a0*/  UIADD3 UR20, UP2, UPT, UR15, 0x100, URZ ;  /* 0x000001000f147890 */ /* 0x000fe4000ff5e0ff */
[C---:B----4-:R-:W-:Y:S01]  /*158b0*/  IADD3 R20, P5, PT, R18.reuse, UR19, RZ ;  /* 0x0000001312147c10 */ /* 0x050fe2000ffbe0ff */
[----:B------:R-:W-:Y:S01]  /*158c0*/  UIADD3 UR21, UP1, UPT, UR15, 0x180, URZ ;  /* 0x000001800f157890 */ /* 0x000fe2000ff3e0ff */
[----:B------:R-:W-:Y:S02]  /*158d0*/  PLOP3.LUT P2, PT, PT, PT, UP3, 0x80, 0x8 ;  /* 0x000000000008781c */ /* 0x000fe40003f4f038 */
[----:B------:R-:W-:Y:S02]  /*158e0*/  PLOP3.LUT P1, PT, PT, PT, UP2, 0x80, 0x8 ;  /* 0x000000000008781c */ /* 0x000fe40003f2f028 */
[----:B------:R-:W-:Y:S02]  /*158f0*/  IADD3.X R21, PT, PT, RZ, UR6, RZ, P5, P2 ;  /* 0x00000006ff157c10 */ /* 0x000fe4000afe44ff */
[C---:B--2---:R-:W-:Y:S02]  /*15900*/  IADD3 R10, P4, PT, R18.reuse, UR20, RZ ;  /* 0x00000014120a7c10 */ /* 0x044fe4000ff9e0ff */
[----:B------:R-:W-:Y:S02]  /*15910*/  IADD3 R8, P3, PT, R18, UR21, RZ ;  /* 0x0000001512087c10 */ /* 0x000fe4000ff7e0ff */
[----:B------:R-:W-:Y:S02]  /*15920*/  IADD3.X R11, PT, PT, RZ, UR6, RZ, P4, P1 ;  /* 0x00000006ff0b7c10 */ /* 0x000fe4000a7e24ff */
[----:B-1----:R-:W-:Y:S05]  /*15930*/  @P0 LOP3.LUT R2, R3, 0xf0, RZ, 0xb8, !PT ;  /* 0x000000f003020812 */ /* 0x002fea00078eb8ff */
[----:B------:R1:W-:Y:S04]  /*15940*/  @P0 STS [UR12+0x1c], R2 ;  /* 0x00001c02ff000988 */ /* 0x0003e8000800080c */
[----:B------:R-:W2:Y:S01]  /*15950*/  @P0 LDS R3, [UR12+0x1c] ;  /* 0x00001c0cff030984 */ /* 0x000ea20008000800 */
[----:B-1----:R-:W-:Y:S02]  /*15960*/  @P0 SHF.R.U64 R2, R6, 0x4, RZ ;  /* 0x0000000406020819 */ /* 0x002fe400000012ff */
[----:B--2---:R-:W-:Y:S05]  /*15970*/  @P0 LOP3.LUT R3, R3, 0xf00, R34, 0xb8, !PT ;  /* 0x00000f0003030812 */ /* 0x004fea00078eb822 */
[----:B------:R-:W-:Y:S04]  /*15980*/  @P0 STS.64 [UR12+0x18], R2 ;  /* 0x00001802ff000988 */ /* 0x000fe80008000a0c */
[----:B------:R-:W1:Y:S02]  /*15990*/  @P0 LDS R6, [UR12+0x1c] ;  /* 0x00001c0cff060984 */ /* 0x000e640008000800 */
[----:B-1----:R-:W-:Y:S05]  /*159a0*/  @P0 LOP3.LUT R6, R6, 0xf000, RZ, 0xb8, !PT ;  /* 0x0000f00006060812 */ /* 0x002fea00078eb8ff */
[----:B------:R-:W-:Y:S04]  /*159b0*/  @P0 STS [UR12+0x1c], R6 ;  /* 0x00001c06ff000988 */ /* 0x000fe8000800080c */
[----:B------:R-:W-:Y:S04]  /*159c0*/  @P0 STS.64 [UR9], R30 ;  /* 0x0000001eff000988 */ /* 0x000fe80008000a09 */
[----:B------:R-:W-:Y:S04]  /*159d0*/  @P0 STS.64 [UR13], R28 ;  /* 0x0000001cff000988 */ /* 0x000fe80008000a0d */
[----:B------:R-:W-:Y:S04]  /*159e0*/  @P0 STS.64 [UR14], R24 ;  /* 0x00000018ff000988 */ /* 0x000fe80008000a0e */
[----:B------:R1:W-:Y:S01]  /*159f0*/  @P0 STS.64 [UR12], R22 ;  /* 0x00000016ff000988 */ /* 0x0003e20008000a0c */
[----:B------:R-:W-:Y:S03]  /*15a00*/  NOP ;  /* 0x0000000000007918 */ /* 0x000fe60000000000 */
[----:B------:R-:W2:Y:S04]  /*15a10*/  LDS R7, [R18+UR9] ;  /* 0x0000000912077984 */ /* 0x000ea80008000800 */
[----:B------:R-:W3:Y:S04]  /*15a20*/  LDS R5, [R18+UR9+0x80] ;  /* 0x0000800912057984 */ /* 0x000ee80008000800 */
[----:B------:R-:W4:Y:S04]  /*15a30*/  LDS R3, [R18+UR9+0x100] ;  /* 0x0001000912037984 */ /* 0x000f280008000800 */
[----:B------:R-:W5:Y:S01]  /*15a40*/  LDS R2, [R18+UR9+0x180] ;  /* 0x0001800912027984 */ /* 0x000f620008000800 */
[----:B-1----:R-:W-:Y:S05]  /*15a50*/  IADD3 R22, P0, PT, R18, UR15, RZ ;  /* 0x0000000f12167c10 */ /* 0x002fea000ff1e0ff */
[----:B------:R-:W-:Y:S01]  /*15a60*/  IMAD.X R23, RZ, RZ, UR6, P0 ;  /* 0x00000006ff177e24 */ /* 0x000fe200080e06ff */
[----:B------:R-:W-:Y:S04]  /*15a70*/  PLOP3.LUT P0, PT, PT, PT, UP1, 0x80, 0x8 ;  /* 0x000000000008781c */ /* 0x000fe80003f0f018 */
[----:B------:R-:W-:Y:S01]  /*15a80*/  IADD3.X R9, PT, PT, RZ, UR6, RZ, P3, P0 ;  /* 0x00000006ff097c10 */ /* 0x000fe20009fe04ff */
[----:B--2---:R1:W2:Y:S04]  /*15a90*/  ATOMG.E.EXCH.STRONG.GPU PT, RZ, [R22], R7 ;  /* 0x0000000716ff73a8 */ /* 0x0042a800041ee100 */
[----:B---3--:R1:W2:Y:S04]  /*15aa0*/  ATOMG.E.EXCH.STRONG.GPU PT, RZ, [R20], R5 ;  /* 0x0000000514ff73a8 */ /* 0x0082a800041ee100 */
[----:B----4-:R1:W2:Y:S04]  /*15ab0*/  ATOMG.E.EXCH.STRONG.GPU PT, RZ, [R10], R3 ;  /* 0x000000030aff73a8 */ /* 0x0102a800041ee100 */
[----:B-----5:R1:W2:Y:S02]  /*15ac0*/  ATOMG.E.EXCH.STRONG.GPU PT, RZ, [R8], R2 ;  /* 0x0000000208ff73a8 */ /* 0x0202a400041ee100 */
[----:B--2---:R-:W-:Y:S11]  /*15ad0*/  ELECT P0, URZ, PT ;  /* 0x0000000000ff782f */ /* 0x004ff60003800000 */
[----:B------:R-:W-:Y:S02]  /*15ae0*/  @!UPT UIADD3 URZ, UPT, UPT, URZ, URZ, URZ ;  /* 0x000000fffffff290 */ /* 0x000fe4000fffe0ff */
[----:B------:R-:W-:Y:S05]  /*15af0*/  @!P0 BRA `(.L_x_246) ;  /* 0x0000000000c88947 */ /* 0x000fea0003800000 */
[----:B------:R-:W-:Y:S01]  /*15b00*/  STS [UR11+0x30], RZ ;  /* 0x000030ffff007988 */ /* 0x000fe2000800080b */
[----:B-1----:R-:W1:Y:S01]  /*15b10*/  LDC.64 R2, c[0x0][0xf10] ;  /* 0x0003c400ff027b82 */ /* 0x002e620000000a00 */
[----:B------:R-:W2:Y:S01]  /*15b20*/  LDCU.64 UR20, c[0x0][0x358] ;  /* 0x00006b00ff1477ac */ /* 0x000ea20008000a00 */
[----:B------:R-:W-:Y:S05]  /*15b30*/  IMAD.WIDE R24, R14, 0xc, R32 ;  /* 0x0000000c0e187825 */ /* 0x000fea00078e0220 */
[----:B--2---:R-:W2:Y:S04]  /*15b40*/  LDG.E R4, desc[UR20][R24.64+0x4] ;  /* 0x0000041418047981 */ /* 0x004ea8000c1e1900 */
[----:B------:R-:W3:Y:S01]  /*15b50*/  LDG.E R10, desc[UR20][R24.64] ;  /* 0x00000014180a7981 */ /* 0x000ee2000c1e1900 */
[----:B-1----:R-:W-:Y:S04]  /*15b60*/  ISETP.NE.U32.AND P0, PT, R2, RZ, PT ;  /* 0x000000ff0200720c */ /* 0x002fe80003f05070 */
[----:B------:R-:W-:Y:S11]  /*15b70*/  ISETP.NE.AND.EX P0, PT, R3, RZ, PT, P0 ;  /* 0x000000ff0300720c */ /* 0x000ff60003f05300 */
[----:B------:R-:W-:Y:S02]  /*15b80*/  @!UPT UIADD3 URZ, UPT, UPT, URZ, URZ, URZ ;  /* 0x000000fffffff290 */ /* 0x000fe4000fffe0ff */
[----:B------:R-:W1:Y:S02]  /*15b90*/  @P0 LDC.64 R2, c[0x0][0xf10] ;  /* 0x0003c400ff020b82 */ /* 0x000e640000000a00 */
[----:B-1----:R-:W-:Y:S05]  /*15ba0*/  @P0 IMAD.WIDE R2, R14, 0x8, R2 ;  /* 0x000000080e020825 */ /* 0x002fea00078e0202 */
[----:B------:R1:W4:Y:S02]  /*15bb0*/  @P0 LDG.E.64 R6, desc[UR20][R2.64] ;  /* 0x0000001402060981 */ /* 0x000324000c1e1b00 */
[----:B-1----:R-:W1:Y:S02]  /*15bc0*/  LDC.64 R2, c[0x0][0xf08] ;  /* 0x0003c200ff027b82 */ /* 0x002e640000000a00 */
[----:B-1----:R-:W-:Y:S04]  /*15bd0*/  ISETP.NE.U32.AND P1, PT, R2, RZ, PT ;  /* 0x000000ff0200720c */ /* 0x002fe80003f25070 */
[----:B------:R-:W-:Y:S11]  /*15be0*/  ISETP.NE.AND.EX P1, PT, R3, RZ, PT, P1 ;  /* 0x000000ff0300720c */ /* 0x000ff60003f25310 */
[----:B------:R-:W-:Y:S02]  /*15bf0*/  @!UPT UIADD3 URZ, UPT, UPT, URZ, URZ, URZ ;  /* 0x000000fffffff290 */ /* 0x000fe4000fffe0ff */
[----:B------:R-:W1:Y:S02]  /*15c00*/  @P1 LDC.64 R2, c[0x0][0xf08] ;  /* 0x0003c200ff021b82 */ /* 0x000e640000000a00 */
[----:B-1----:R-:W-:Y:S05]  /*15c10*/  @P1 IMAD.WIDE R2, R14, 0x8, R2 ;  /* 0x000000080e021825 */ /* 0x002fea00078e0202 */
[----:B------:R1:W5:Y:S04]  /*15c20*/  @P1 LDG.E.64 R20, desc[UR20][R2.64] ;  /* 0x0000001402141981 */ /* 0x000368000c1e1b00 */
[----:B-1----:R-:W1:Y:S01]  /*15c30*/  LDS R2, [UR11+0x1c] ;  /* 0x00001c0bff027984 */ /* 0x002e620008000800 */
[--C-:B--2---:R-:W-:Y:S01]  /*15c40*/  SHF.R.S32.HI R5, RZ, 0x1f, R4.reuse ;  /* 0x0000001fff057819 */ /* 0x104fe20000011404 */
[----:B------:R-:W-:Y:S04]  /*15c50*/  @!P0 IMAD.MOV.U32 R6, RZ, RZ, R4 ;  /* 0x000000ffff068224 */ /* 0x000fe800078e0004 */
[----:B------:R-:W-:Y:S02]  /*15c60*/  @!P0 IMAD.MOV.U32 R7, RZ, RZ, R5 ;  /* 0x000000ffff078224 */ /* 0x000fe400078e0005 */
[----:B------:R-:W-:Y:S02]  /*15c70*/  VIADD R4, R4, 0xffffffff ;  /* 0xffffffff04047836 */ /* 0x000fe40000000000 */
[C---:B----4-:R-:W-:Y:S01]  /*15c80*/  IMAD.SHL.U32 R11, R6.reuse, 0x2, RZ ;  /* 0x00000002060b7824 */ /* 0x050fe200078e00ff */
[----:B------:R-:W-:Y:S01]  /*15c90*/  SHF.L.U64.HI R8, R6, 0x1, R7 ;  /* 0x0000000106087819 */ /* 0x000fe20000010207 */
[----:B------:R-:W-:Y:S03]  /*15ca0*/  IMAD.U32 R7, RZ, RZ, UR11 ;  /* 0x0000000bff077e24 */ /* 0x000fe6000f8e00ff */
[----:B------:R-:W-:Y:S02]  /*15cb0*/  LOP3.LUT R8, R8, 0x1fffffff, RZ, 0xc0, !PT ;  /* 0x1fffffff08087812 */ /* 0x000fe400078ec0ff */
[----:B------:R-:W-:Y:S02]  /*15cc0*/  LOP3.LUT R11, R11, 0xfffffffe, RZ, 0xc0, !PT ;  /* 0xfffffffe0b0b7812 */ /* 0x000fe400078ec0ff */
[--C-:B------:R-:W-:Y:S02]  /*15cd0*/  SHF.R.U32.HI R5, RZ, 0x4, R8.reuse ;  /* 0x00000004ff057819 */ /* 0x100fe40000011608 */
[----:B------:R-:W-:Y:S02]  /*15ce0*/  SHF.R.U64 R8, R11, 0x4, R8 ;  /* 0x000000040b087819 */ /* 0x000fe40000001208 */
[----:B-1----:R-:W-:Y:S02]  /*15cf0*/  LOP3.LUT R22, R2, 0xf, R5, 0xb8, !PT ;  /* 0x0000000f02167812 */ /* 0x002fe400078eb805 */
[----:B------:R-:W-:Y:S01]  /*15d00*/  SHF.R.U64 R2, R7, 0x4, RZ ;  /* 0x0000000407027819 */ /* 0x000fe200000012ff */
[----:B------:R-:W-:Y:S01]  /*15d10*/  STS [UR11+0xc], R8 ;  /* 0x00000c08ff007988 */ /* 0x000fe2000800080b */
[----:B------:R-:W-:Y:S03]  /*15d20*/  CS2R R6, SRZ ;  /* 0x0000000000067805 */ /* 0x000fe6000001ff00 */
[----:B------:R-:W-:Y:S04]  /*15d30*/  STS [UR11+0x1c], R22 ;  /* 0x00001c16ff007988 */ /* 0x000fe8000800080b */
[----:B------:R-:W1:Y:S04]  /*15d40*/  LDS R5, [UR11+0x1c] ;  /* 0x00001c0bff057984 */ /* 0x000e680008000800 */
[----:B------:R-:W-:Y:S04]  /*15d50*/  STS [UR11+0x10], R2 ;  /* 0x00001002ff007988 */ /* 0x000fe8000800080b */
[----:B------:R-:W-:Y:S01]  /*15d60*/  STS [UR11+0x14], R2 ;  /* 0x00001402ff007988 */ /* 0x000fe2000800080b */
[----:B-1----:R-:W-:Y:S05]  /*15d70*/  LOP3.LUT R19, R5, 0xf0, RZ, 0xb8, !PT ;  /* 0x000000f005137812 */ /* 0x002fea00078eb8ff */
[----:B------:R-:W-:Y:S04]  /*15d80*/  STS [UR11+0x1c], R19 ;  /* 0x00001c13ff007988 */ /* 0x000fe8000800080b */
[----:B------:R-:W1:Y:S04]  /*15d90*/  LDS R5, [UR11+0x1c] ;  /* 0x00001c0bff057984 */ /* 0x000e680008000800 */
[----:B-----5:R-:W-:Y:S01]  /*15da0*/  @P1 STS.64 [UR11], R20 ;  /* 0x00000014ff001988 */ /* 0x020fe20008000a0b */
[----:B-1----:R-:W-:Y:S01]  /*15db0*/  LOP3.LUT R3, R5, 0xf00, RZ, 0xb8, !PT ;  /* 0x00000f0005037812 */ /* 0x002fe200078eb8ff */
[----:B---3--:R-:W-:Y:S04]  /*15dc0*/  VIADD R5, R10, 0xffffffff ;  /* 0xffffffff0a057836 */ /* 0x008fe80000000000 */
[----:B------:R-:W-:Y:S04]  /*15dd0*/  STS.64 [UR11+0x18], R2 ;  /* 0x00001802ff007988 */ /* 0x000fe80008000a0b */
[----:B------:R-:W1:Y:S04]  /*15de0*/  LDS R9, [UR11+0x1c] ;  /* 0x00001c0bff097984 */ /* 0x000e680008000800 */
[----:B------:R2:W-:Y:S01]  /*15df0*/  STS.128 [UR11+0x20], R4 ;  /* 0x00002004ff007988 */ /* 0x0005e20008000c0b */
[----:B-1----:R-:W-:Y:S05]  /*15e00*/  LOP3.LUT R9, R9, 0xf000, RZ, 0xb8, !PT ;  /* 0x0000f00009097812 */ /* 0x002fea00078eb8ff */
[----:B------:R2:W-:Y:S02]  /*15e10*/  STS [UR11+0x1c], R9 ;  /* 0x00001c09ff007988 */ /* 0x0005e4000800080b */
.L_x_246:
[----:B------:R-:W-:Y:S05]  /*15e20*/  BSYNC.RECONVERGENT B0 ;  /* 0x0000000000007941 */ /* 0x000fea0003800200 */
.L_x_245:
[----:B------:R-:W-:Y:S01]  /*15e30*/  ULEA UR25, UP1, UR16, UR32, 0x7 ;  /* 0x0000002010197291 */ /* 0x000fe2000f8238ff */
[----:B------:R-:W-:Y:S03]  /*15e40*/  NOP ;  /* 0x0000000000007918 */ /* 0x000fe60000000000 */
[----:B------:R-:W-:Y:S01]  /*15e50*/  ULEA.HI.X UR24, UR16, UR33, UR17, 0x7, UP1 ;  /* 0x0000002110187291 */ /* 0x000fe200088f3c11 */
[----:B-1----:R-:W1:Y:S01]  /*15e60*/  LDS R2, [R18+UR11] ;  /* 0x0000000b12027984 */ /* 0x002e620008000800 */
[----:B------:R-:W-:Y:S01]  /*15e70*/  UIADD3 UR17, UP1, UPT, UR27, UR18, URZ ;  /* 0x000000121b117290 */ /* 0x000fe2000ff3e0ff */
[----:B--2---:R-:W-:Y:S01]  /*15e80*/  IADD3 R4, P0, PT, R18, UR25, RZ ;  /* 0x0000001912047c10 */ /* 0x004fe2000ff1e0ff */
[----:B------:R-:W-:Y:S02]  /*15e90*/  BSSY.RECONVERGENT B0, `(.L_x_247) ;  /* 0x0000035000007945 */ /* 0x000fe40003800200 */
[----:B------:R-:W-:Y:S02]  /*15ea0*/  UIADD3.X UR18, UPT, UPT, URZ, URZ, URZ, UP1, !UPT ;  /* 0x000000ffff127290 */ /* 0x000fe40008ffe4ff */
[----:B------:R-:W-:Y:S05]  /*15eb0*/  IMAD.X R5, RZ, RZ, UR24, P0 ;  /* 0x00000018ff057e24 */ /* 0x000fea00080e06ff */
[----:B-1----:R1:W2:Y:S02]  /*15ec0*/  ATOMG.E.EXCH.STRONG.GPU PT, RZ, [R4], R2 ;  /* 0x0000000204ff73a8 */ /* 0x0022a400041ee100 */
[----:B--2---:R-:W-:Y:S11]  /*15ed0*/  ELECT P0, URZ, PT ;  /* 0x0000000000ff782f */ /* 0x004ff60003800000 */
[----:B------:R-:W-:Y:S02]  /*15ee0*/  @!UPT UIADD3 URZ, UPT, UPT, URZ, URZ, URZ ;  /* 0x000000fffffff290 */ /* 0x000fe4000fffe0ff */
[----:B------:R-:W-:Y:S05]  /*15ef0*/  @!P0 BRA `(.L_x_248) ;  /* 0x0000000000b88947 */ /* 0x000fea0003800000 */
[----:B------:R-:W-:Y:S01]  /*15f00*/  STS [UR10+0x30], RZ ;  /* 0x000030ffff007988 */ /* 0x000fe2000800080a */
[----:B------:R-:W-:Y:S01]  /*15f10*/  ISETP.NE.U32.AND P1, PT, RZ, UR30, PT ;  /* 0x0000001eff007c0c */ /* 0x000fe2000bf25070 */
[----:B------:R-:W2:Y:S01]  /*15f20*/  LDCU.64 UR20, c[0x0][0x358] ;  /* 0x00006b00ff1477ac */ /* 0x000ea20008000a00 */
[C---:B-1----:R-:W-:Y:S01]  /*15f30*/  LEA R2, P0, R14.reuse, RZ, 0x3 ;  /* 0x000000ff0e027211 */ /* 0x042fe200078018ff */
[C---:B------:R-:W-:Y:S01]  /*15f40*/  IMAD.WIDE R24, R14.reuse, 0xc, R32 ;  /* 0x0000000c0e187825 */ /* 0x040fe200078e0220 */
[----:B------:R-:W-:Y:S02]  /*15f50*/  ISETP.NE.AND.EX P1, PT, RZ, UR31, PT, P1 ;  /* 0x0000001fff007c0c */ /* 0x000fe4000bf25310 */
[----:B------:R-:W-:Y:S11]  /*15f60*/  LEA.HI.X.SX32 R3, R14, RZ, 0x3, P0 ;  /* 0x000000ff0e037211 */ /* 0x000ff600000f1eff */
[C---:B------:R-:W-:Y:S01]  /*15f70*/  @P1 IADD3 R6, P0, PT, R2.reuse, UR30, RZ ;  /* 0x0000001e02061c10 */ /* 0x040fe2000ff1e0ff */
[----:B--2---:R-:W2:Y:S03]  /*15f80*/  LDG.E R10, desc[UR20][R24.64+0x4] ;  /* 0x00000414180a7981 */ /* 0x004ea6000c1e1900 */
[C---:B------:R-:W-:Y:S01]  /*15f90*/  @P1 IADD3.X R7, PT, PT, R3.reuse, UR31, RZ, P0, !PT ;  /* 0x0000001f03071c10 */ /* 0x040fe200087fe4ff */
[----:B------:R-:W3:Y:S01]  /*15fa0*/  LDG.E R5, desc[UR20][R24.64] ;  /* 0x0000001418057981 */ /* 0x000ee2000c1e1900 */
[----:B------:R-:W-:Y:S03]  /*15fb0*/  IADD3 R20, P0, PT, R2, UR34, RZ ;  /* 0x0000002202147c10 */ /* 0x000fe6000ff1e0ff */
[----:B------:R1:W4:Y:S01]  /*15fc0*/  @P1 LDG.E.64 R22, desc[UR20][R6.64] ;  /* 0x0000001406161981 */ /* 0x000322000c1e1b00 */
[----:B------:R-:W-:Y:S03]  /*15fd0*/  IADD3.X R21, PT, PT, R3, UR35, RZ, P0, !PT ;  /* 0x0000002303157c10 */ /* 0x000fe600087fe4ff */
[----:B------:R-:W5:Y:S04]  /*15fe0*/  LDS R3, [UR10+0x1c] ;  /* 0x00001c0aff037984 */ /* 0x000f680008000800 */
[----:B------:R-:W5:Y:S01]  /*15ff0*/  LDG.E.64 R20, desc[UR20][R20.64] ;  /* 0x0000001414147981 */ /* 0x000f62000c1e1b00 */
[----:B-1----:R-:W-:Y:S05]  /*16000*/  IMAD.U32 R6, RZ, RZ, UR10 ;  /* 0x0000000aff067e24 */ /* 0x002fea000f8e00ff */
[----:B------:R-:W-:Y:S05]  /*16010*/  SHF.R.U64 R2, R6, 0x4, RZ ;  /* 0x0000000406027819 */ /* 0x000fea00000012ff */
[----:B------:R-:W-:Y:S04]  /*16020*/  STS [UR10+0x10], R2 ;  /* 0x00001002ff007988 */ /* 0x000fe8000800080a */
[----:B------:R-:W-:Y:S01]  /*16030*/  STS [UR10+0x14], R2 ;  /* 0x00001402ff007988 */ /* 0x000fe2000800080a */
[--C-:B--2---:R-:W-:Y:S01]  /*16040*/  SHF.R.S32.HI R11, RZ, 0x1f, R10.reuse ;  /* 0x0000001fff0b7819 */ /* 0x104fe2000001140a */
[----:B---3--:R-:W-:Y:S02]  /*16050*/  VIADD R5, R5, 0xffffffff ;  /* 0xffffffff05057836 */ /* 0x008fe40000000000 */
[----:B------:R-:W-:Y:S02]  /*16060*/  @!P1 IMAD.MOV.U32 R22, RZ, RZ, R10 ;  /* 0x000000ffff169224 */ /* 0x000fe400078e000a */
[----:B------:R-:W-:Y:S02]  /*16070*/  @!P1 IMAD.MOV.U32 R23, RZ, RZ, R11 ;  /* 0x000000ffff179224 */ /* 0x000fe400078e000b */
[C---:B----4-:R-:W-:Y:S03]  /*16080*/  IMAD.SHL.U32 R11, R22.reuse, 0x2, RZ ;  /* 0x00000002160b7824 */ /* 0x050fe600078e00ff */
[----:B------:R-:W-:Y:S01]  /*16090*/  SHF.L.U64.HI R8, R22, 0x1, R23 ;  /* 0x0000000116087819 */ /* 0x000fe20000010217 */
[----:B-----5:R-:W-:Y:S01]  /*160a0*/  STS.64 [UR10], R20 ;  /* 0x00000014ff007988 */ /* 0x020fe20008000a0a */
[----:B------:R-:W-:Y:S02]  /*160b0*/  LOP3.LUT R11, R11, 0xfffffffe, RZ, 0xc0, !PT ;  /* 0xfffffffe0b0b7812 */ /* 0x000fe400078ec0ff */
[----:B------:R-:W-:Y:S04]  /*160c0*/  LOP3.LUT R8, R8, 0x1fffffff, RZ, 0xc0, !PT ;  /* 0x1fffffff08087812 */ /* 0x000fe800078ec0ff */
[--C-:B------:R-:W-:Y:S02]  /*160d0*/  SHF.R.U32.HI R4, RZ, 0x4, R8.reuse ;  /* 0x00000004ff047819 */ /* 0x100fe40000011608 */
[----:B------:R-:W-:Y:S02]  /*160e0*/  SHF.R.U64 R8, R11, 0x4, R8 ;  /* 0x000000040b087819 */ /* 0x000fe40000001208 */
[----:B------:R-:W-:Y:S03]  /*160f0*/  LOP3.LUT R7, R3, 0xf, R4, 0xb8, !PT ;  /* 0x0000000f03077812 */ /* 0x000fe600078eb804 */
[----:B------:R-:W-:Y:S04]  /*16100*/  STS [UR10+0xc], R8 ;  /* 0x00000c08ff007988 */ /* 0x000fe8000800080a */
[----:B------:R1:W-:Y:S04]  /*16110*/  STS [UR10+0x1c], R7 ;  /* 0x00001c07ff007988 */ /* 0x0003e8000800080a */
[----:B------:R-:W2:Y:S01]  /*16120*/  LDS R4, [UR10+0x1c] ;  /* 0x00001c0aff047984 */ /* 0x000ea20008000800 */
[----:B-1----:R-:W-:Y:S02]  /*16130*/  CS2R R6, SRZ ;  /* 0x0000000000067805 */ /* 0x002fe4000001ff00 */
        /* <DEDUP_REMOVED lines=10> */
.L_x_248:
[----:B------:R-:W-:Y:S05]  /*161e0*/  BSYNC.RECONVERGENT B0 ;  /* 0x0000000000007941 */ /* 0x000fea0003800200 */
.L_x_247:
[----:B------:R-:W-:Y:S01]  /*161f0*/  NOP ;  /* 0x0000000000007918 */ /* 0x000fe20000000000 */
[----:B-1----:R-:W1:Y:S01]  /*16200*/  LDS R2, [R18+UR10] ;  /* 0x0000000a12027984 */ /* 0x002e620008000800 */
[----:B------:R-:W-:Y:S02]  /*16210*/  ULEA UR16, UP1, UR17, UR32, 0x7 ;  /* 0x0000002011107291 */ /* 0x000fe4000f8238ff */
[----:B------:R-:W-:Y:S02]  /*16220*/  UIADD3 UR22, UP3, UPT, UR15, 0x80, URZ ;  /* 0x000000800f167890 */ /* 0x000fe4000ff7e0ff */
[----:B------:R-:W-:Y:S02]  /*16230*/  ULEA.HI.X UR17, UR17, UR33, UR18, 0x7, UP1 ;  /* 0x0000002111117291 */ /* 0x000fe400088f3c12 */
[----:B--2---:R-:W-:Y:S01]  /*16240*/  IADD3 R4, P0, PT, R18, UR16, RZ ;  /* 0x0000001012047c10 */ /* 0x004fe2000ff1e0ff */
[----:B------:R-:W-:Y:S02]  /*16250*/  UIADD3 UR20, UP2, UPT, UR15, 0x100, URZ ;  /* 0x000001000f147890 */ /* 0x000fe4000ff5e0ff */
[----:B------:R-:W-:Y:S01]  /*16260*/  UIADD3.X UR23, UPT, UPT, URZ, UR6, URZ, UP3, !UPT ;  /* 0x00000006ff177290 */ /* 0x000fe20009ffe4ff */
[----:B------:R-:W-:Y:S01]  /*16270*/  IADD3.X R5, PT, PT, RZ, UR17, RZ, P0, !PT ;  /* 0x00000011ff057c10 */ /* 0x000fe200087fe4ff */
[----:B------:R-:W-:Y:S01]  /*16280*/  UMOV UR28, UR15 ;  /* 0x0000000f001c7c82 */ /* 0x000fe20008000000 */
[----:B------:R-:W-:Y:S01]  /*16290*/  UMOV UR29, UR6 ;  /* 0x00000006001d7c82 */ /* 0x000fe20008000000 */
[----:B------:R-:W-:Y:S02]  /*162a0*/  UIADD3 UR18, UP1, UPT, UR15, 0x180, URZ ;  /* 0x000001800f127890 */ /* 0x000fe4000ff3e0ff */
[----:B------:R-:W-:Y:S02]  /*162b0*/  UIADD3.X UR21, UPT, UPT, URZ, UR6, URZ, UP2, !UPT ;  /* 0x00000006ff157290 */ /* 0x000fe400097fe4ff */
[----:B------:R-:W-:Y:S02]  /*162c0*/  UIADD3.X UR19, UPT, UPT, URZ, UR6, URZ, UP1, !UPT ;  /* 0x00000006ff137290 */ /* 0x000fe40008ffe4ff */
[----:B------:R-:W-:Y:S04]  /*162d0*/  ULOP3.LUT UR25, UR25, UR24, URZ, 0x3c, !UPT ;  /* 0x0000001819197292 */ /* 0x000fe8000f8e3cff */
[----:B------:R-:W-:Y:S04]  /*162e0*/  ULOP3.LUT UR24, UR25, UR24, URZ, 0x3c, !UPT ;  /* 0x0000001819187292 */ /* 0x000fe8000f8e3cff */
[----:B------:R-:W-:Y:S01]  /*162f0*/  ULOP3.LUT UR25, UR25, UR24, URZ, 0x3c, !UPT ;  /* 0x0000001819197292 */ /* 0x000fe2000f8e3cff */
[----:B-1----:R3:W5:Y:S01]  /*16300*/  ATOMG.E.EXCH.STRONG.GPU PT, RZ, [R4], R2 ;  /* 0x0000000204ff73a8 */ /* 0x00276200041ee100 */
[----:B------:R-:W-:Y:S04]  /*16310*/  DEPBAR {5,4,3,2,1,0} ;  /* 0x0000003f0000791a */ /* 0x000fe80000000000 */
[----:B------:R-:W1:Y:S02]  /*16320*/  CCTL.E.C.LDCU.IV.DEEP [UR28] ;  /* 0x000000001c007540 */ /* 0x000e640009c08000 */
[----:B-1----:R3:W-:Y:S01]  /*16330*/  UTMACCTL.IV [UR28] ;  /* 0x000000001c0079b9 */ /* 0x0027e20008000000 */
        /* <DEDUP_REMOVED lines=14> */
[----:B-1----:R3:W-:Y:S02]  /*16420*/  UTMACCTL.IV [UR16] ;  /* 0x00000000100079b9 */ /* 0x0027e40008000000 */
[----:B---3--:R-:W-:Y:S01]  /*16430*/  NOP ;  /* 0x0000000000007918 */ /* 0x008fe20000000000 */
.L_x_244:
[----:B-----5:R-:W-:Y:S01]  /*16440*/  ELECT P0, URZ, PT ;  /* 0x0000000000ff782f */ /* 0x020fe20003800000 */
[----:B------:R-:W-:Y:S11]  /*16450*/  BSSY.RECONVERGENT B0, `(.L_x_249) ;  /* 0x0000011000007945 */ /* 0x000ff60003800200 */
[----:B------:R-:W-:Y:S01]  /*16460*/  @!UPT UIADD3 URZ, UPT, UPT, URZ, URZ, URZ ;  /* 0x000000fffffff290 */ /* 0x000fe2000fffe0ff */
[----:B------:R-:W-:Y:S05]  /*16470*/  @!P0 BRA `(.L_x_250) ;  /* 0x0000000000388947 */ /* 0x000fea0003800000 */
[----:B------:R0:W-:Y:S01]  /*16480*/  UTMACMDFLUSH ;  /* 0x00000000000079b7 */ /* 0x0001e20000000000 */
[----:B------:R-:W-:Y:S09]  /*16490*/  UIMAD UR6, UR8, 0x14, UR4 ;  /* 0x00000014080678a4 */ /* 0x000ff2000f8e0204 */
[----:B----4-:R3:W-:Y:S04]  /*164a0*/  STS [UR6+0x260], R16 ;  /* 0x00026010ff007988 */ /* 0x0107e80008000806 */
        /* <DEDUP_REMOVED lines=9> */
[----:B----4-:R-:W4:Y:S01]  /*16540*/  FENCE.VIEW.ASYNC.S ;  /* 0x00000000000073c6 */ /* 0x010f220000000000 */
[----:B------:R-:W-:Y:S04]  /*16550*/  DEPBAR.LE SB0, 0x0 ;  /* 0x000080000000791a */ /* 0x000fe80000000000 */
.L_x_250:
[----:B------:R-:W-:Y:S05]  /*16560*/  BSYNC.RECONVERGENT B0 ;  /* 0x0000000000007941 */ /* 0x000fea0003800200 */
.L_x_249:
[----:B------:R-:W-:Y:S05]  /*16570*/  BRA.U !UP0, `(.L_x_251) ;  /* 0x0000000108047547 */ /* 0x000fea000b800000 */
[----:B------:R-:W-:Y:S05]  /*16580*/  BPT.TRAP 0x1 ;  /* 0x000000040000795c */ /* 0x000fea0000300000 */
.L_x_251:
[----:B------:R-:W-:Y:S01]  /*16590*/  UIADD3 UR15, UPT, UPT, UR8, -0x4, URZ ;  /* 0xfffffffc080f7890 */ /* 0x000fe2000fffe0ff */
[----:B----4-:R-:W-:Y:S01]  /*165a0*/  SYNCS.ARRIVE.TRANS64.A1T0 RZ, [UR26+0x140], RZ ;  /* 0x000140ffffff79a7 */ /* 0x010fe2000810001a */
[----:B------:R-:W-:Y:S01]  /*165b0*/  UIADD3 UR6, UPT, UPT, UR7, -0x4, URZ ;  /* 0xfffffffc07067890 */ /* 0x000fe2000fffe0ff */
[----:B------:R-:W-:Y:S01]  /*165c0*/  ISETP.NE.AND P0, PT, R13, RZ, PT ;  /* 0x000000ff0d00720c */ /* 0x000fe20003f05270 */
[----:B------:R-:W-:Y:S02]  /*165d0*/  UISETP.GE.U32.AND UP1, UPT, UR15, -0x8, UPT ;  /* 0xfffffff80f00788c */ /* 0x000fe4000bf26070 */
[----:B------:R-:W-:Y:S02]  /*165e0*/  UISETP.GE.U32.AND UP0, UPT, UR6, -0x8, UPT ;  /* 0xfffffff80600788c */ /* 0x000fe4000bf06070 */
[----:B------:R-:W-:Y:S02]  /*165f0*/  USEL UR15, URZ, 0x1, UP1 ;  /* 0x00000001ff0f7887 */ /* 0x000fe40008800000 */
[----:B------:R-:W-:Y:S02]  /*16600*/  USEL UR6, URZ, 0x1, UP0 ;  /* 0x00000001ff067887 */ /* 0x000fe40008000000 */
[----:B------:R-:W-:Y:S02]  /*16610*/  ULOP3.LUT UR8, UR8, 0x7, URZ, 0xc0, !UPT ;  /* 0x0000000708087892 */ /* 0x000fe4000f8ec0ff */
[----:B------:R-:W-:Y:S01]  /*16620*/  ULOP3.LUT UR7, UR7, 0x7, URZ, 0xc0, !UPT ;  /* 0x0000000707077892 */ /* 0x000fe2000f8ec0ff */
[----:B------:R-:W-:Y:S01]  /*16630*/  LOP3.LUT R0, R0, UR15, RZ, 0x3c, !PT ;  /* 0x0000000f00007c12 */ /* 0x000fe2000f8e3cff */
[----:B------:R-:W-:Y:S01]  /*16640*/  ULOP3.LUT UR8, UR8, 0x4, URZ, 0x3c, !UPT ;  /* 0x0000000408087892 */ /* 0x000fe2000f8e3cff */
[----:B------:R-:W-:Y:S01]  /*16650*/  LOP3.LUT R17, R17, UR6, RZ, 0x3c, !PT ;  /* 0x0000000611117c12 */ /* 0x000fe2000f8e3cff */
[----:B------:R-:W-:Y:S01]  /*16660*/  ULOP3.LUT UR7, UR7, 0x4, URZ, 0x3c, !UPT ;  /* 0x0000000407077892 */ /* 0x000fe2000f8e3cff */
[----:B------:R-:W-:Y:S11]  /*16670*/  @!P0 EXIT ;  /* 0x000000000000894d */ /* 0x000ff60003800000 */
[----:B------:R-:W-:Y:S05]  /*16680*/  BRA `(.L_x_252) ;  /* 0xffffffe400447947 */ /* 0x000fea000383ffff */
.L_x_746:
[----:B------:R-:W-:Y:S01]  /*16690*/  UMOV UR6, 0x40 ;  /* 0x0000004000067882 */ /* 0x000fe20000000000 */
[----:B------:R-:W-:Y:S01]  /*166a0*/  NOP ;  /* 0x0000000000007918 */ /* 0x000fe20000000000 */
[----:B------:R-:W-:Y:S01]  /*166b0*/  ULEA UR6, UR5, UR6, 0x18 ;  /* 0x0000000605067291 */ /* 0x000fe2000f8ec0ff */
[----:B------:R-:W-:Y:S01]  /*166c0*/  R2UR UR4, R132 ;  /* 0x00000000840472ca */ /* 0x000fe200000e0000 */
[----:B------:R-:W-:Y:S02]  /*166d0*/  UMOV UR7, 0x400 ;  /* 0x0000040000077882 */ /* 0x000fe40000000000 */
[----:B------:R-:W-:-:S05]  /*166e0*/  ULEA UR7, UR5, UR7, 0x18 ;  /* 0x0000000705077291 */ /* 0x000fca000f8ec0ff */
[----:B------:R-:W1:Y:S05]  /*166f0*/  LDS.U8 R0, [UR6+0x1c] ;  /* 0x00001c06ff007984 */ /* 0x000e6a0008000000 */
[----:B------:R-:W-:Y:S01]  /*16700*/  UISETP.NE.AND UP2, UPT, UR4, URZ, UPT ;  /* 0x000000ff0400728c */ /* 0x000fe2000bf45270 */
[----:B-1----:R-:W-:-:S13]  /*16710*/  ISETP.NE.AND P0, PT, R0, RZ, PT ;  /* 0x000000ff0000720c */ /* 0x002fda0003f05270 */
[----:B------:R-:W-:Y:S05]  /*16720*/  @P0 BRA `(.L_x_253) ;  /* 0x0000000400140947 */ /* 0x000fea0003800000 */
[----:B------:R-:W-:Y:S02]  /*16730*/  ULOP3.LUT UR4, UR5, 0x1, URZ, 0xc0, !UPT ;  /* 0x0000000105047892 */ /* 0x000fe4000f8ec0ff */
[----:B------:R-:W-:Y:S02]  /*16740*/  ULOP3.LUT UR8, UR5, 0x1, URZ, 0x3c, !UPT ;  /* 0x0000000105087892 */ /* 0x000fe4000f8e3cff */
[----:B------:R-:W-:Y:S02]  /*16750*/  UISETP.NE.U32.AND UP0, UPT, UR4, 0x1, UPT ;  /* 0x000000010400788c */ /* 0x000fe4000bf05070 */
[----:B------:R-:W-:Y:S01]  /*16760*/  MOV R67, UR4 ;  /* 0x0000000400437c02 */ /* 0x000fe20008000f00 */
[----:B------:R-:W-:-:S06]  /*16770*/  UIADD3 UR5, UPT, UPT, UR6, 0x8, URZ ;  /* 0x0000000806057890 */ /* 0x000fcc000fffe0ff */
[----:B------:R-:W-:Y:S06]  /*16780*/  BRA.U !UP0, `(.L_x_254) ;  /* 0x00000001089c7547 */ /* 0x000fec000b800000 */
[----:B------:R-:W-:Y:S01]  /*16790*/  ELECT P0, URZ, PT ;  /* 0x0000000000ff782f */ /* 0x000fe20003800000 */
[----:B------:R-:W-:-:S12]  /*167a0*/  BSSY B0, `(.L_x_254) ;  /* 0x0000025000007945 */ /* 0x000fd80003800000 */
[----:B------:R-:W-:Y:S05]  /*167b0*/  @!P0 BRA `(.L_x_255) ;  /* 0x00000000008c8947 */ /* 0x000fea0003800000 */
[----:B------:R-:W-:-:S05]  /*167c0*/  UMOV UR4, 0x10 ;  /* 0x0000001000047882 */ /* 0x000fca0000000000 */
[----:B------:R-:W-:Y:S04]  /*167d0*/  DEPBAR.LE SB1, 0x36 ;  /* 0x00009d800000791a */ /* 0x000fe80000000000 */
[----:B------:R-:W1:Y:S02]  /*167e0*/  UTCATOMSWS.2CTA.FIND_AND_SET.ALIGN UP1, UR4, UR4 ;  /* 0x00000004000475e3 */ /* 0x000e640008220800 */
[----:B-1---5:R-:W-:Y:S01]  /*167f0*/  MOV R9, UR4 ;  /* 0x0000000400097c02 */ /* 0x022fe20008000f00 */
[----:B------:R-:W-:Y:S06]  /*16800*/  BRA.U UP1, `(.L_x_256) ;  /* 0x0000000101187547 */ /* 0x000fec000b800000 */
.L_x_257:
[----:B------:R-:W-:Y:S05]  /*16810*/  NANOSLEEP 0x64 ;  /* 0x000000640000795d */ /* 0x000fea0003800000 */
[----:B------:R-:W-:-:S05]  /*16820*/  UMOV UR4, 0x10 ;  /* 0x0000001000047882 */ /* 0x000fca0000000000 */
[----:B------:R-:W-:Y:S04]  /*16830*/  DEPBAR.LE SB1, 0x36 ;  /* 0x00009d800000791a */ /* 0x000fe80000000000 */
[----:B------:R-:W1:Y:S02]  /*16840*/  UTCATOMSWS.2CTA.FIND_AND_SET.ALIGN UP1, UR4, UR4 ;  /* 0x00000004000475e3 */ /* 0x000e640008220800 */
[----:B-1----:R-:W-:Y:S01]  /*16850*/  MOV R9, UR4 ;  /* 0x0000000400097c02 */ /* 0x002fe20008000f00 */
[----:B------:R-:W-:Y:S05]  /*16860*/  BRA.U !UP1, `(.L_x_257) ;  /* 0xfffffffd09e87547 */ /* 0x000fea000b83ffff */
.L_x_256:
[----:B------:R-:W1:Y:S01]  /*16870*/  LDS R5, [UR6+0x10] ;  /* 0x00001006ff057984 */ /* 0x000e620008000800 */
[----:B------:R-:W-:Y:S01]  /*16880*/  IMAD.U32 R3, RZ, RZ, UR7 ;  /* 0x00000007ff037e24 */ /* 0x000fe2000f8e00ff */
[----:B------:R-:W-:-:S03]  /*16890*/  MOV R2, UR8 ;  /* 0x0000000800027c02 */ /* 0x000fc60008000f00 */
[----:B------:R-:W-:Y:S01]  /*168a0*/  VIADD R3, R3, 0x300 ;  /* 0x0000030003037836 */ /* 0x000fe20000000000 */
[----:B-1----:R-:W-:-:S04]  /*168b0*/  SHF.L.U32 R5, R5, 0x1f, RZ ;  /* 0x0000001f05057819 */ /* 0x002fc800000006ff */
[----:B------:R-:W1:Y:S02]  /*168c0*/  SYNCS.PHASECHK.TRANS64.TRYWAIT P0, [UR6+0x8], R5 ;  /* 0x00000805ff0075a7 */ /* 0x000e640008001106 */
[----:B-1----:R-:W-:Y:S05]  /*168d0*/  @P0 BRA `(.L_x_258) ;  /* 0x0000000000080947 */ /* 0x002fea0003800000 */
[----:B------:R-:W1:Y:S02]  /*168e0*/  SYNCS.PHASECHK.TRANS64.TRYWAIT P0, [UR6+0x8], R5 ;  /* 0x00000805ff0075a7 */ /* 0x000e640008001106 */
[----:B-1----:R-:W-:Y:S05]  /*168f0*/  @!P0 BRA `(.L_x_259) ;  /* 0x0000002c00388947 */ /* 0x002fea0003800000 */
.L_x_258:
[----:B-1----:R-:W-:Y:S01]  /*16900*/  HFMA2 R0, -RZ, RZ, 0, 5.9604644775390625e-08 ;  /* 0x00000001ff007431 */ /* 0x002fe200000001ff */
[----:B------:R-:W-:Y:S01]  /*16910*/  UPRMT UR4, UR8, 0x654, UR5 ;  /* 0x0000065408047896 */ /* 0x000fe20008000005 */
[----:B------:R-:W-:Y:S01]  /*16920*/  IMAD.MOV.U32 R6, RZ, RZ, 0xffff ;  /* 0x0000ffffff067424 */ /* 0x000fe200078e00ff */
[----:B------:R-:W-:Y:S01]  /*16930*/  PRMT R2, R2, 0x654, R3 ;  /* 0x0000065402027816 */ /* 0x000fe20000000003 */
[----:B------:R-:W-:Y:S02]  /*16940*/  IMAD.MOV.U32 R4, RZ, RZ, 0x4 ;  /* 0x00000004ff047424 */ /* 0x000fe400078e00ff */
[----:B------:R-:W-:Y:S01]  /*16950*/  IMAD.SHL.U32 R7, R9, 0x20, RZ ;  /* 0x0000002009077824 */ /* 0x000fe200078e00ff */
[----:B------:R-:W-:Y:S02]  /*16960*/  MOV R3, UR4 ;  /* 0x0000000400037c02 */ /* 0x000fe40008000f00 */
[-C--:B------:R-:W-:Y:S01]  /*16970*/  SHF.L.U32 R6, R6, R9.reuse, RZ ;  /* 0x0000000906067219 */ /* 0x080fe200000006ff */
[----:B------:R1:W-:Y:S01]  /*16980*/  SYNCS.ARRIVE.TRANS64.RED RZ, [UR4], R4 ;  /* 0x00000004ffff79a7 */ /* 0x0003e20008000404 */
[----:B------:R-:W-:Y:S01]  /*16990*/  SHF.L.U32 R5, R0, R9, RZ ;  /* 0x0000000900057219 */ /* 0x000fe200000006ff */
[----:B------:R1:W-:Y:S04]  /*169a0*/  STS [UR7+0x300], R7 ;  /* 0x00030007ff007988 */ /* 0x0003e80008000807 */
[----:B------:R1:W-:Y:S04]  /*169b0*/  STAS [R2.64], R9 ;  /* 0x0000000902007dbd */ /* 0x0003e8000c0008ff */
[----:B------:R1:W-:Y:S04]  /*169c0*/  ATOMS.OR RZ, [UR6+0x14], R6 ;  /* 0x00001406ffff798c */ /* 0x0003e8000b000006 */
[----:B------:R1:W-:Y:S04]  /*169d0*/  ATOMS.OR RZ, [UR6+0x18], R5 ;  /* 0x00001805ffff798c */ /* 0x0003e8000b000006 */
[----:B------:R1:W-:Y:S02]  /*169e0*/  ATOMS.XOR RZ, [UR6+0x10], R0 ;  /* 0x00001000ffff798c */ /* 0x0003e4000b800006 */
.L_x_255:
[----:B------:R-:W-:Y:S05]  /*169f0*/  BSYNC B0 ;  /* 0x0000000000007941 */ /* 0x000fea0003800000 */
.L_x_254:
[----:B------:R-:W-:Y:S05]  /*16a00*/  BRA.U UP0, `(.L_x_260) ;  /* 0x00000001006c7547 */ /* 0x000fea000b800000 */
[----:B------:R-:W-:-:S03]  /*16a10*/  UMOV UR4, 0xffffffff ;  /* 0xffffffff00047882 */ /* 0x000fc60000000000 */
[----:B------:R-:W-:Y:S05]  /*16a20*/  BRA.DIV UR4, `(.L_x_261) ;  /* 0x0000002e04047947 */ /* 0x000fea000b800000 */
[----:B------:R-:W-:-:S13]  /*16a30*/  ELECT P6, URZ, PT ;  /* 0x0000000000ff782f */ /* 0x000fda00038c0000 */
.L_x_372:
[----:B------:R-:W-:Y:S05]  /*16a40*/  @!P6 BRA `(.L_x_260) ;  /* 0x00000000005ce947 */ /* 0x000fea0003800000 */
[----:B-1----:R-:W1:Y:S02]  /*16a50*/  LDS R3, [UR6+0x10] ;  /* 0x00001006ff037984 */ /* 0x002e640008000800 */
[----:B-1----:R-:W-:-:S04]  /*16a60*/  SHF.L.U32 R3, R3, 0x1f, RZ ;  /* 0x0000001f03037819 */ /* 0x002fc800000006ff */
[----:B------:R-:W1:Y:S02]  /*16a70*/  SYNCS.PHASECHK.TRANS64.TRYWAIT P0, [UR6+0x8], R3 ;  /* 0x00000803ff0075a7 */ /* 0x000e640008001106 */
[----:B-1----:R-:W-:Y:S05]  /*16a80*/  @P0 BRA `(.L_x_262) ;  /* 0x0000000000080947 */ /* 0x002fea0003800000 */
[----:B------:R-:W1:Y:S02]  /*16a90*/  SYNCS.PHASECHK.TRANS64.TRYWAIT P0, [UR6+0x8], R3 ;  /* 0x00000803ff0075a7 */ /* 0x000e640008001106 */
[----:B-1----:R-:W-:Y:S05]  /*16aa0*/  @!P0 BRA `(.L_x_263) ;  /* 0x0000002c00048947 */ /* 0x002fea0003800000 */
.L_x_262:
[----:B------:R-:W2:Y:S01]  /*16ab0*/  LDS R5, [UR7+0x300] ;  /* 0x00030007ff057984 */ /* 0x000ea20008000800 */
[----:B-1----:R-:W-:Y:S02]  /*16ac0*/  HFMA2 R0, -RZ, RZ, 0, 5.9604644775390625e-08 ;  /* 0x00000001ff007431 */ /* 0x002fe400000001ff */
[----:B------:R-:W-:Y:S01]  /*16ad0*/  IMAD.MOV.U32 R2, RZ, RZ, 0xffff ;  /* 0x0000ffffff027424 */ /* 0x000fe200078e00ff */
[----:B------:R-:W-:Y:S01]  /*16ae0*/  UPRMT UR4, UR8, 0x654, UR5 ;  /* 0x0000065408047896 */ /* 0x000fe20008000005 */
[----:B--2---:R-:W-:-:S03]  /*16af0*/  IMAD.SHL.U32 R3, R5, 0x20, RZ ;  /* 0x0000002005037824 */ /* 0x004fc600078e00ff */
[-C--:B------:R-:W-:Y:S02]  /*16b00*/  SHF.L.U32 R2, R2, R5.reuse, RZ ;  /* 0x0000000502027219 */ /* 0x080fe400000006ff */
[----:B------:R-:W-:Y:S01]  /*16b10*/  SHF.L.U32 R5, R0, R5, RZ ;  /* 0x0000000500057219 */ /* 0x000fe200000006ff */
[----:B------:R2:W-:Y:S04]  /*16b20*/  STS [UR7+0x300], R3 ;  /* 0x00030003ff007988 */ /* 0x0005e80008000807 */
[----:B------:R2:W-:Y:S04]  /*16b30*/  ATOMS.OR RZ, [UR6+0x14], R2 ;  /* 0x00001402ffff798c */ /* 0x0005e8000b000006 */
[----:B------:R2:W-:Y:S01]  /*16b40*/  ATOMS.OR RZ, [UR6+0x18], R5 ;  /* 0x00001805ffff798c */ /* 0x0005e2000b000006 */
[----:B------:R-:W-:Y:S03]  /*16b50*/  SYNCS.ARRIVE.TRANS64.RED.A1T0 RZ, [UR4], RZ ;  /* 0x000000ffffff79a7 */ /* 0x000fe60008100404 */
[----:B------:R2:W-:Y:S01]  /*16b60*/  ATOMS.XOR RZ, [UR6+0x10], R0 ;  /* 0x00001000ffff798c */ /* 0x0005e2000b800006 */
[----:B------:R-:W-:Y:S05]  /*16b70*/  BRA `(.L_x_260) ;  /* 0x0000000000107947 */ /* 0x000fea0003800000 */
.L_x_253:
[----:B------:R-:W-:Y:S02]  /*16b80*/  MOV R0, 0xffffffff ;  /* 0xffffffff00007802 */ /* 0x000fe40000000f00 */
[----:B------:R-:W-:-:S03]  /*16b90*/  MOV R2, 0x16bc0 ;  /* 0x00016bc000027802 */ /* 0x000fc60000000f00 */
[----:B------:R1:W-:Y:S04]  /*16ba0*/  STS [UR7+0x300], R0 ;  /* 0x00030000ff007988 */ /* 0x0003e80008000807 */
[----:B-1---5:R-:W-:Y:S05]  /*16bb0*/  CALL.REL.NOINC `($__internal_1_$__cuda_sm10x_tcgen05_guardrail_trap_phase_invalid_during_alloc) ;  /* 0x0000002c005c7944 */ /* 0x022fea0003c00000 */
.L_x_260:
[----:B------:R-:W-:Y:S05]  /*16bc0*/  WARPSYNC.ALL ;  /* 0x0000000000007948 */ /* 0x000fea0003800000 */
[----:B------:R-:W3:Y:S01]  /*16bd0*/  S2UR UR4, SR_CgaCtaId ;  /* 0x00000000000479c3 */ /* 0x000ee20000008800 */
[----:B------:R-:W-:Y:S01]  /*16be0*/  UMOV UR52, 0x400 ;  /* 0x0000040000347882 */ /* 0x000fe20000000000 */
[----:B------:R-:W-:-:S06]  /*16bf0*/  NOP ;  /* 0x0000000000007918 */ /* 0x000fcc0000000000 */
[----:B------:R-:W-:Y:S06]  /*16c00*/  BAR.ARV 0x6, 0xa0 ;  /* 0x0182800000007b1d */ /* 0x000fec0000002000 */
[----:B---3--:R-:W-:-:S04]  /*16c10*/  ULEA UR52, UR4, UR52, 0x18 ;  /* 0x0000003404347291 */ /* 0x008fc8000f8ec0ff */
[----:B------:R-:W-:Y:S02]  /*16c20*/  UIADD3 UR6, UPT, UPT, UR52, 0x11800, URZ ;  /* 0x0001180034067890 */ /* 0x000fe4000fffe0ff */
[----:B------:R-:W-:Y:S02]  /*16c30*/  UIADD3 UR5, UPT, UPT, UR52, 0x21800, URZ ;  /* 0x0002180034057890 */ /* 0x000fe4000fffe0ff */
[----:B------:R-:W-:Y:S01]  /*16c40*/  UIADD3 UR4, UPT, UPT, UR52, 0x31800, URZ ;  /* 0x0003180034047890 */ /* 0x000fe2000fffe0ff */
[----:B-12---:R-:W1:Y:S01]  /*16c50*/  LDS R0, [UR52+0x300] ;  /* 0x00030034ff007984 */ /* 0x006e620008000800 */
[----:B------:R-:W-:Y:S02]  /*16c60*/  UIADD3 UR7, UPT, UPT, UR52, 0x33800, URZ ;  /* 0x0003380034077890 */ /* 0x000fe4000fffe0ff */
[----:B------:R-:W-:Y:S02]  /*16c70*/  USHF.R.U32.HI UR8, URZ, 0x4, UR6 ;  /* 0x00000004ff087899 */ /* 0x000fe40008011606 */
[----:B------:R-:W-:-:S02]  /*16c80*/  USHF.R.U32.HI UR6, URZ, 0x4, UR5 ;  /* 0x00000004ff067899 */ /* 0x000fc40008011605 */
[----:B------:R-:W-:Y:S02]  /*16c90*/  USHF.R.U32.HI UR5, URZ, 0x4, UR4 ;  /* 0x00000004ff057899 */ /* 0x000fe40008011604 */
[----:B------:R-:W-:Y:S02]  /*16ca0*/  USHF.R.U32.HI UR4, URZ, 0x4, UR7 ;  /* 0x00000004ff047899 */ /* 0x000fe40008011607 */
[----:B------:R-:W-:Y:S02]  /*16cb0*/  ULOP3.LUT UR8, UR8, 0x3fff, URZ, 0xc0, !UPT ;  /* 0x00003fff08087892 */ /* 0x000fe4000f8ec0ff */
[----:B------:R-:W-:Y:S02]  /*16cc0*/  ULOP3.LUT UR6, UR6, 0x3fff, URZ, 0xc0, !UPT ;  /* 0x00003fff06067892 */ /* 0x000fe4000f8ec0ff */
[----:B------:R-:W-:Y:S02]  /*16cd0*/  ULOP3.LUT UR5, UR5, 0x3fff, URZ, 0xc0, !UPT ;  /* 0x00003fff05057892 */ /* 0x000fe4000f8ec0ff */
[----:B------:R-:W-:-:S02]  /*16ce0*/  ULOP3.LUT UR4, UR4, 0x3fff, URZ, 0xc0, !UPT ;  /* 0x00003fff04047892 */ /* 0x000fc4000f8ec0ff */
[----:B------:R-:W-:Y:S02]  /*16cf0*/  ULOP3.LUT UR70, UR8, 0x10000, URZ, 0xfc, !UPT ;  /* 0x0001000008467892 */ /* 0x000fe4000f8efcff */
[----:B------:R-:W-:Y:S02]  /*16d00*/  ULOP3.LUT UR71, UR6, 0x10000, URZ, 0xfc, !UPT ;  /* 0x0001000006477892 */ /* 0x000fe4000f8efcff */
[----:B------:R-:W-:Y:S02]  /*16d10*/  ULOP3.LUT UR72, UR5, 0x10000, URZ, 0xfc, !UPT ;  /* 0x0001000005487892 */ /* 0x000fe4000f8efcff */
[----:B------:R-:W-:Y:S01]  /*16d20*/  ULOP3.LUT UR73, UR4, 0x10000, URZ, 0xfc, !UPT ;  /* 0x0001000004497892 */ /* 0x000fe2000f8efcff */
[----:B-1----:R-:W-:-:S13]  /*16d30*/  R2UR UR12, R0 ;  /* 0x00000000000c72ca */ /* 0x002fda00000e0000 */
[----:B------:R-:W-:Y:S02]  /*16d40*/  UIADD3 UR68, UPT, UPT, UR12, 0x1c0, URZ ;  /* 0x000001c00c447890 */ /* 0x000fe4000fffe0ff */
[----:B------:R-:W-:Y:S01]  /*16d50*/  UIADD3 UR69, UPT, UPT, UR12, 0x1d0, URZ ;  /* 0x000001d00c457890 */ /* 0x000fe2000fffe0ff */
[----:B-----5:R-:W1:-:S00]  /*16d60*/  USETMAXREG.DEALLOC.CTAPOOL 0x88 ;  /* 0x00000088000079c8 */ /* 0x020e4000080e0500 */
[----:B------:R-:W-:Y:S01]  /*16d70*/  USHF.R.U32.HI UR5, URZ, 0x11, UR68 ;  /* 0x00000011ff057899 */ /* 0x000fe20008011644 */
[----:B-1----:R-:W-:Y:S01]  /*16d80*/  HFMA2 R2, -RZ, RZ, 0, 0 ;  /* 0x00000000ff027431 */ /* 0x002fe200000001ff */
[----:B------:R-:W-:Y:S01]  /*16d90*/  USHF.R.U32.HI UR4, URZ, 0x1a, UR69 ;  /* 0x0000001aff047899 */ /* 0x000fe20008011645 */
[----:B------:R-:W-:Y:S01]  /*16da0*/  MOV R0, RZ ;  /* 0x000000ff00007202 */ /* 0x000fe20000000f00 */
[----:B------:R-:W-:Y:S02]  /*16db0*/  UIADD3 UR66, UPT, UPT, UR12, 0x1c4, URZ ;  /* 0x000001c40c427890 */ /* 0x000fe4000fffe0ff */
[----:B------:R-:W-:Y:S02]  /*16dc0*/  UIADD3 UR64, UPT, UPT, UR12, 0x1c8, URZ ;  /* 0x000001c80c407890 */ /* 0x000fe4000fffe0ff */
[----:B------:R-:W-:Y:S02]  /*16dd0*/  UIADD3 UR67, UPT, UPT, UR12, 0x1d8, URZ ;  /* 0x000001d80c437890 */ /* 0x000fe4000fffe0ff */
[----:B------:R-:W-:-:S02]  /*16de0*/  UIADD3 UR62, UPT, UPT, UR12, 0x1cc, URZ ;  /* 0x000001cc0c3e7890 */ /* 0x000fc4000fffe0ff */
[----:B------:R-:W-:Y:S02]  /*16df0*/  UIADD3 UR65, UPT, UPT, UR12, 0x1e0, URZ ;  /* 0x000001e00c417890 */ /* 0x000fe4000fffe0ff */
[----:B------:R-:W-:Y:S02]  /*16e00*/  UIADD3 UR63, UPT, UPT, UR12, 0x1e8, URZ ;  /* 0x000001e80c3f7890 */ /* 0x000fe4000fffe0ff */
[----:B------:R-:W-:Y:S02]  /*16e10*/  ULOP3.LUT UR8, UR5, 0x6000, URZ, 0xc0, !UPT ;  /* 0x0000600005087892 */ /* 0x000fe4000f8ec0ff */
[----:B------:R-:W-:Y:S02]  /*16e20*/  ULOP3.LUT UR7, UR4, 0x30, URZ, 0xc0, !UPT ;  /* 0x0000003004077892 */ /* 0x000fe4000f8ec0ff */
[----:B------:R-:W-:Y:S02]  /*16e30*/  USHF.R.U32.HI UR6, URZ, 0x11, UR66 ;  /* 0x00000011ff067899 */ /* 0x000fe40008011642 */
[----:B------:R-:W-:-:S02]  /*16e40*/  USHF.R.U32.HI UR5, URZ, 0x1a, UR67 ;  /* 0x0000001aff057899 */ /* 0x000fc40008011643 */
[----:B------:R-:W-:Y:S02]  /*16e50*/  USHF.R.U32.HI UR4, URZ, 0x11, UR64 ;  /* 0x00000011ff047899 */ /* 0x000fe40008011640 */
[----:B------:R-:W-:Y:S02]  /*16e60*/  USHF.R.U32.HI UR9, URZ, 0x1a, UR65 ;  /* 0x0000001aff097899 */ /* 0x000fe40008011641 */
[----:B------:R-:W-:Y:S02]  /*16e70*/  USHF.R.U32.HI UR11, URZ, 0x11, UR62 ;  /* 0x00000011ff0b7899 */ /* 0x000fe4000801163e */
[----:B------:R-:W-:Y:S02]  /*16e80*/  USHF.R.U32.HI UR13, URZ, 0x1a, UR63 ;  /* 0x0000001aff0d7899 */ /* 0x000fe4000801163f */
[----:B------:R-:W-:Y:S02]  /*16e90*/  ULOP3.LUT UR14, UR8, 0x1040, URZ, 0xfc, !UPT ;  /* 0x00001040080e7892 */ /* 0x000fe4000f8efcff */
[----:B------:R-:W-:-:S02]  /*16ea0*/  ULOP3.LUT UR61, UR7, 0x480, URZ, 0xfc, !UPT ;  /* 0x00000480073d7892 */ /* 0x000fc4000f8efcff */
[----:B------:R-:W-:Y:S02]  /*16eb0*/  ULOP3.LUT UR10, UR6, 0x6000, URZ, 0xc0, !UPT ;  /* 0x00006000060a7892 */ /* 0x000fe4000f8ec0ff */
[----:B------:R-:W-:Y:S02]  /*16ec0*/  ULOP3.LUT UR8, UR5, 0x30, URZ, 0xc0, !UPT ;  /* 0x0000003005087892 */ /* 0x000fe4000f8ec0ff */
[----:B------:R-:W-:Y:S02]  /*16ed0*/  ULOP3.LUT UR7, UR4, 0x6000, URZ, 0xc0, !UPT ;  /* 0x0000600004077892 */ /* 0x000fe4000f8ec0ff */
[----:B------:R-:W-:Y:S02]  /*16ee0*/  ULOP3.LUT UR6, UR9, 0x30, URZ, 0xc0, !UPT ;  /* 0x0000003009067892 */ /* 0x000fe4000f8ec0ff */
        /* <DEDUP_REMOVED lines=8> */
[----:B------:R-:W-:Y:S01]  /*16f70*/  UISETP.NE.AND UP2, UPT, UR30, 0x4, !UP2 ;  /* 0x000000041e00788c */ /* 0x000fe2000d745270 */
[----:B------:R-:W-:Y:S01]  /*16f80*/  UMOV UR75, URZ ;  /* 0x000000ff004b7c82 */ /* 0x000fe20008000000 */
[----:B------:R-:W-:Y:S01]  /*16f90*/  UMOV UR76, 0x1 ;  /* 0x00000001004c7882 */ /* 0x000fe20000000000 */
[----:B------:R-:W-:Y:S01]  /*16fa0*/  UMOV UR22, URZ ;  /* 0x000000ff00167c82 */ /* 0x000fe20008000000 */
[----:B------:R-:W-:Y:S01]  /*16fb0*/  UMOV UR34, URZ ;  /* 0x000000ff00227c82 */ /* 0x000fe20008000000 */
[----:B------:R-:W-:Y:S02]  /*16fc0*/  UPRMT UR61, UR61, 0x5410, UR14 ;  /* 0x000054103d3d7896 */ /* 0x000fe4000800000e */
[----:B------:R-:W-:Y:S02]  /*16fd0*/  UPRMT UR59, UR8, 0x5410, UR10 ;  /* 0x00005410083b7896 */ /* 0x000fe4000800000a */
[----:B------:R-:W-:Y:S02]  /*16fe0*/  UPRMT UR57, UR6, 0x5410, UR7 ;  /* 0x0000541006397896 */ /* 0x000fe40008000007 */
[----:B------:R-:W-:-:S12]  /*16ff0*/  UPRMT UR55, UR4, 0x5410, UR5 ;  /* 0x0000541004377896 */ /* 0x000fd80008000005 */
.L_x_279:
[----:B------:R-:W1:Y:S01]  /*17000*/  LDC.64 R4, c[0x0][0x390] ;  /* 0x0000e400ff047b82 */ /* 0x000e620000000a00 */
[----:B--2---:R-:W2:Y:S01]  /*17010*/  LDCU.64 UR4, c[0x0][0x358] ;  /* 0x00006b00ff0477ac */ /* 0x004ea20008000a00 */
[----:B------:R-:W-:Y:S01]  /*17020*/  R2UR UR6, R67 ;  /* 0x00000000430672ca */ /* 0x000fe200000e0000 */
[----:B-1----:R-:W-:-:S05]  /*17030*/  IMAD.WIDE R4, R16, 0xc, R4 ;  /* 0x0000000c10047825 */ /* 0x002fca00078e0204 */
[----:B--2---:R-:W2:Y:S01]  /*17040*/  LDG.E R3, desc[UR4][R4.64+0x8] ;  /* 0x0000080404037981 */ /* 0x004ea2000c1e1900 */
[----:B------:R-:W-:Y:S01]  /*17050*/  ULOP3.LUT UR77, UR76, 0x1, URZ, 0x3c, !UPT ;  /* 0x000000014c4d7892 */ /* 0x000fe2000f8e3cff */
[----:B--2---:R-:W-:-:S13]  /*17060*/  R2UR UR74, R3 ;  /* 0x00000000034a72ca */ /* 0x004fda00000e0000 */
[----:B------:R-:W-:Y:S02]  /*17070*/  UISETP.GE.AND UP0, UPT, UR74, 0x1, UPT ;  /* 0x000000014a00788c */ /* 0x000fe4000bf06270 */
[----:B------:R-:W-:Y:S02]  /*17080*/  UIADD3 UR4, UPT, UPT, UR74, 0xff, URZ ;  /* 0x000000ff4a047890 */ /* 0x000fe4000fffe0ff */
[----:B------:R-:W-:Y:S02]  /*17090*/  UISETP.NE.OR UP0, UPT, UR6, URZ, !UP0 ;  /* 0x000000ff0600728c */ /* 0x000fe4000c705670 */
[----:B------:R-:W-:-:S04]  /*170a0*/  USHF.R.S32.HI UR5, URZ, 0x1f, UR4 ;  /* 0x0000001fff057899 */ /* 0x000fc80008011404 */
[----:B------:R-:W-:-:S03]  /*170b0*/  ULEA.HI UR4, UR5, UR4, URZ, 0x8 ;  /* 0x0000000405047291 */ /* 0x000fc6000f8f40ff */
[----:B------:R-:W-:Y:S09]  /*170c0*/  BRA.U UP0, `(.L_x_264) ;  /* 0x0000000d00407547 */ /* 0x000ff2000b800000 */
[----:B------:R-:W-:Y:S01]  /*170d0*/  ULEA UR5, UR22, UR52, 0x3 ;  /* 0x0000003416057291 */ /* 0x000fe2000f8e18ff */
[----:B------:R-:W-:Y:S01]  /*170e0*/  SHF.L.U32 R4, R0, 0x1f, RZ ;  /* 0x0000001f00047819 */ /* 0x000fe200000006ff */
[----:B------:R-:W-:Y:S02]  /*170f0*/  UISETP.GE.U32.AND UP0, UPT, UR74, 0x101, UPT ;  /* 0x000001014a00788c */ /* 0x000fe4000bf06070 */
[----:B------:R-:W-:-:S05]  /*17100*/  USHF.R.S32.HI UR48, URZ, 0x8, UR4 ;  /* 0x00000008ff307899 */ /* 0x000fca0008011404 */
[----:B------:R-:W1:Y:S02]  /*17110*/  SYNCS.PHASECHK.TRANS64.TRYWAIT P0, [UR5], R4 ;  /* 0x00000004ff0075a7 */ /* 0x000e640008001105 */
[----:B-1----:R-:W-:Y:S05]  /*17120*/  @P0 BRA `(.L_x_265) ;  /* 0x0000000000080947 */ /* 0x002fea0003800000 */
[----:B------:R-:W1:Y:S02]  /*17130*/  SYNCS.PHASECHK.TRANS64.TRYWAIT P0, [UR5], R4 ;  /* 0x00000004ff0075a7 */ /* 0x000e640008001105 */
[----:B-1----:R-:W-:Y:S05]  /*17140*/  @!P0 BRA `(.L_x_266) ;  /* 0x0000002400748947 */ /* 0x002fea0003800000 */
.L_x_265:
[----:B------:R-:W-:Y:S01]  /*17150*/  UIADD3 UR4, UPT, UPT, UR22, 0x1, URZ ;  /* 0x0000000116047890 */ /* 0x000fe2000fffe0ff */
[----:B------:R-:W-:Y:S02]  /*17160*/  PLOP3.LUT P1, PT, PT, PT, UP0, 0x80, 0x8 ;  /* 0x000000000008781c */ /* 0x000fe40003f2f008 */
[----:B------:R-:W-:Y:S01]  /*17170*/  ELECT P2, URZ, PT ;  /* 0x0000000000ff782f */ /* 0x000fe20003840000 */
[----:B------:R-:W-:Y:S01]  /*17180*/  BSSY.RECONVERGENT B0, `(.L_x_267) ;  /* 0x0000032000007945 */ /* 0x000fe20003800200 */
[----:B------:R-:W-:Y:S02]  /*17190*/  UISETP.NE.AND UP1, UPT, UR4, 0x4, UPT ;  /* 0x000000040400788c */ /* 0x000fe4000bf25270 */
[----:B------:R-:W-:Y:S02]  /*171a0*/  UIMAD UR13, UR77, 0xc0, UR12 ;  /* 0x000000c04d0d78a4 */ /* 0x000fe4000f8e020c */
[----:B------:R-:W-:Y:S02]  /*171b0*/  USEL UR6, URZ, 0x1, UP1 ;  /* 0x00000001ff067887 */ /* 0x000fe40008800000 */
[----:B------:R-:W-:-:S04]  /*171c0*/  USEL UR49, UR4, URZ, UP1 ;  /* 0x000000ff04317287 */ /* 0x000fc80008800000 */
[----:B------:R-:W-:Y:S01]  /*171d0*/  @UP0 ULEA UR4, UR49, UR52, 0x3 ;  /* 0x0000003431040291 */ /* 0x000fe2000f8e18ff */
[----:B------:R-:W-:-:S04]  /*171e0*/  LOP3.LUT R0, R0, UR6, RZ, 0x3c, !PT ;  /* 0x0000000600007c12 */ /* 0x000fc8000f8e3cff */
[----:B-1----:R-:W-:-:S04]  /*171f0*/  @P1 SHF.L.U32 R3, R0, 0x1f, RZ ;  /* 0x0000001f00031819 */ /* 0x002fc800000006ff */
[----:B------:R-:W1:Y:S01]  /*17200*/  @P1 SYNCS.PHASECHK.TRANS64.TRYWAIT P0, [UR4], R3 ;  /* 0x00000003ff0015a7 */ /* 0x000e620008001104 */
[----:B------:R-:W-:Y:S01]  /*17210*/  UMOV UR4, 0x1 ;  /* 0x0000000100047882 */ /* 0x000fe20000000000 */
[----:B-1----:R-:W-:Y:S01]  /*17220*/  @P1 VOTEU.ANY UP1, P0 ;  /* 0x0000000000ff1886 */ /* 0x002fe20000020100 */
[----:B------:R-:W-:Y:S01]  /*17230*/  @UP0 USEL UR4, URZ, 0x1, !UP1 ;  /* 0x00000001ff040887 */ /* 0x000fe2000c800000 */
[----:B------:R-:W-:Y:S11]  /*17240*/  @!P2 BRA `(.L_x_268) ;  /* 0x000000000094a947 */ /* 0x000ff60003800000 */
[----:B------:R-:W-:Y:S02]  /*17250*/  ULEA UR8, UR22, UR72, 0x7 ;  /* 0x0000004816087291 */ /* 0x000fe4000f8e38ff */
[----:B------:R-:W-:Y:S02]  /*17260*/  ULEA UR6, UR22, UR73, 0x8 ;  /* 0x0000004916067291 */ /* 0x000fe4000f8e40ff */
[----:B------:R-:W-:Y:S02]  /*17270*/  UIADD3 UR28, UPT, UPT, UR8, 0x20, URZ ;  /* 0x00000020081c7890 */ /* 0x000fe4000fffe0ff */
[----:B------:R-:W-:Y:S02]  /*17280*/  UIADD3 UR30, UPT, UPT, UR8, 0x40, URZ ;  /* 0x00000040081e7890 */ /* 0x000fe4000fffe0ff */
[----:B------:R-:W-:Y:S02]  /*17290*/  UIADD3 UR32, UPT, UPT, UR8, 0x60, URZ ;  /* 0x0000006008207890 */ /* 0x000fe4000fffe0ff */
[----:B------:R-:W-:-:S02]  /*172a0*/  UIADD3 UR10, UPT, UPT, UR6, 0x20, URZ ;  /* 0x00000020060a7890 */ /* 0x000fc4000fffe0ff */
[----:B------:R-:W-:Y:S02]  /*172b0*/  UIADD3 UR14, UPT, UPT, UR6, 0x40, URZ ;  /* 0x00000040060e7890 */ /* 0x000fe4000fffe0ff */
[----:B------:R-:W-:Y:S01]  /*172c0*/  UIADD3 UR16, UPT, UPT, UR6, 0x60, URZ ;  /* 0x0000006006107890 */ /* 0x000fe2000fffe0ff */
[----:B------:R-:W-:Y:S01]  /*172d0*/  UMOV UR9, 0x4008 ;  /* 0x0000400800097882 */ /* 0x000fe20000000000 */
[----:B------:R-:W-:Y:S01]  /*172e0*/  UIADD3 UR18, UPT, UPT, UR6, 0x80, URZ ;  /* 0x0000008006127890 */ /* 0x000fe2000fffe0ff */
[----:B------:R1:W-:Y:S01]  /*172f0*/  UTCCP.T.S.2CTA.4x32dp128bit tmem[UR12+0x1c0], gdesc[UR8] ;  /* 0x0001c0080c0079e7 */ /* 0x0003e20009300000 */
        /* <DEDUP_REMOVED lines=10> */
[----:B------:R-:W-:Y:S01]  /*173a0*/  UMOV UR11, 0x4008 ;  /* 0x00004008000b7882 */ /* 0x000fe20000000000 */
[----:B------:R-:W-:Y:S01]  /*173b0*/  UMOV UR15, 0x4008 ;  /* 0x00004008000f7882 */ /* 0x000fe20000000000 */
[----:B------:R1:W-:Y:S01]  /*173c0*/  UTCCP.T.S.2CTA.4x32dp128bit tmem[UR12+0x1d0], gdesc[UR6] ;  /* 0x0001d0060c0079e7 */ /* 0x0003e20009300000 */
        /* <DEDUP_REMOVED lines=10> */
[----:B------:R1:W-:Y:S01]  /*17470*/  UTCCP.T.S.2CTA.4x32dp128bit tmem[UR12+0x1e8], gdesc[UR24] ;  /* 0x0001e8180c0079e7 */ /* 0x0003e20009300000 */
[----:B------:R1:W-:Y:S01]  /*17480*/  UTCCP.T.S.2CTA.4x32dp128bit tmem[UR12+0x1ec], gdesc[UR26] ;  /* 0x0001ec1a0c0079e7 */ /* 0x0003e20009300000 */
[----:B------:R-:W-:Y:S01]  /*17490*/  NOP ;  /* 0x0000000000007918 */ /* 0x000fe20000000000 */
.L_x_268:
[----:B-1----:R-:W-:Y:S05]  /*174a0*/  BSYNC.RECONVERGENT B0 ;  /* 0x0000000000007941 */ /* 0x002fea0003800200 */
.L_x_267:
[----:B------:R-:W-:Y:S05]  /*174b0*/  BRA.U UP2, `(.L_x_269) ;  /* 0x0000000102047547 */ /* 0x000fea000b800000 */
[----:B------:R-:W-:Y:S05]  /*174c0*/  BPT.TRAP 0x1 ;  /* 0x000000040000795c */ /* 0x000fea0000300000 */
.L_x_269:
[----:B------:R-:W-:-:S04]  /*174d0*/  MOV R4, UR76 ;  /* 0x0000004c00047c02 */ /* 0x000fc80008000f00 */
[----:B------:R-:W-:-:S04]  /*174e0*/  SHF.L.U32 R4, R4, 0x1f, RZ ;  /* 0x0000001f04047819 */ /* 0x000fc800000006ff */
[----:B------:R-:W1:Y:S02]  /*174f0*/  SYNCS.PHASECHK.TRANS64.TRYWAIT P0, [UR52+0x118], R4 ;  /* 0x00011804ff0075a7 */ /* 0x000e640008001134 */
[----:B-1----:R-:W-:Y:S05]  /*17500*/  @!P0 BRA `(.L_x_270) ;  /* 0x00000020009c8947 */ /* 0x002fea0003800000 */
.L_x_375:
[----:B------:R-:W-:Y:S01]  /*17510*/  ELECT P0, URZ, PT ;  /* 0x0000000000ff782f */ /* 0x000fe20003800000 */
[----:B------:R-:W-:Y:S02]  /*17520*/  ULEA UR6, UR22, UR70, 0xa ;  /* 0x0000004616067291 */ /* 0x000fe4000f8e50ff */
[----:B------:R-:W-:Y:S02]  /*17530*/  ULEA UR8, UR22, UR71, 0xa ;  /* 0x0000004716087291 */ /* 0x000fe4000f8e50ff */
[----:B------:R-:W-:Y:S02]  /*17540*/  UIADD3 UR20, UPT, UPT, UR6, 0x2, URZ ;  /* 0x0000000206147890 */ /* 0x000fe4000fffe0ff */
[----:B------:R-:W-:Y:S02]  /*17550*/  UIADD3 UR22, UPT, UPT, UR8, 0x2, URZ ;  /* 0x0000000208167890 */ /* 0x000fe4000fffe0ff */
[----:B------:R-:W-:Y:S02]  /*17560*/  UIADD3 UR18, UPT, UPT, UR8, 0x4, URZ ;  /* 0x0000000408127890 */ /* 0x000fe4000fffe0ff */
[----:B------:R-:W-:-:S02]  /*17570*/  UIADD3 UR16, UPT, UPT, UR6, 0x4, URZ ;  /* 0x0000000406107890 */ /* 0x000fc4000fffe0ff */
[----:B-1----:R-:W-:Y:S01]  /*17580*/  @P0 LOP3.LUT R3, R17, 0xffff, RZ, 0xc0, !PT ;  /* 0x0000ffff11030812 */ /* 0x002fe200078ec0ff */
[----:B------:R-:W-:Y:S02]  /*17590*/  UIADD3 UR10, UPT, UPT, UR6, 0x6, URZ ;  /* 0x00000006060a7890 */ /* 0x000fe4000fffe0ff */
[----:B------:R-:W-:Y:S01]  /*175a0*/  UIADD3 UR14, UPT, UPT, UR8, 0x6, URZ ;  /* 0x00000006080e7890 */ /* 0x000fe2000fffe0ff */
[----:B------:R-:W-:Y:S01]  /*175b0*/  @P0 R2UR UR32, R3 ;  /* 0x00000000032002ca */ /* 0x000fe200000e0000 */
[----:B------:R-:W-:Y:S01]  /*175c0*/  UIADD3 UR5, UPT, UPT, UR5, 0x20, URZ ;  /* 0x0000002005057890 */ /* 0x000fe2000fffe0ff */
[----:B------:R-:W-:Y:S01]  /*175d0*/  UMOV UR30, URZ ;  /* 0x000000ff001e7c82 */ /* 0x000fe20008000000 */
[----:B------:R-:W-:Y:S01]  /*175e0*/  UMOV UR31, UR61 ;  /* 0x0000003d001f7c82 */ /* 0x000fe20008000000 */
[----:B------:R-:W-:Y:S01]  /*175f0*/  UMOV UR9, 0x40004040 ;  /* 0x4000404000097882 */ /* 0x000fe20000000000 */
[----:B------:R-:W-:Y:S01]  /*17600*/  UMOV UR7, 0x40004040 ;  /* 0x4000404000077882 */ /* 0x000fe20000000000 */
[----:B------:R-:W-:Y:S01]  /*17610*/  UMOV UR28, URZ ;  /* 0x000000ff001c7c82 */ /* 0x000fe20008000000 */
[----:B------:R-:W-:Y:S01]  /*17620*/  UMOV UR29, UR59 ;  /* 0x0000003b001d7c82 */ /* 0x000fe20008000000 */
[----:B------:R-:W-:Y:S01]  /*17630*/  UMOV UR23, 0x40004040 ;  /* 0x4000404000177882 */ /* 0x000fe20000000000 */
[----:B------:R-:W-:Y:S01]  /*17640*/  UMOV UR21, 0x40004040 ;  /* 0x4000404000157882 */ /* 0x000fe20000000000 */
[----:B------:R-:W-:Y:S01]  /*17650*/  UMOV UR26, URZ ;  /* 0x000000ff001a7c82 */ /* 0x000fe20008000000 */
[----:B------:R-:W-:Y:S01]  /*17660*/  UMOV UR27, UR57 ;  /* 0x00000039001b7c82 */ /* 0x000fe20008000000 */
[----:B------:R1:W-:Y:S01]  /*17670*/  UTCOMMA.2CTA.4X gdesc[UR6], gdesc[UR8], tmem[UR13], tmem[UR30], idesc[UR31], tmem[UR68], !UPT ;  /* 0x80441e08060075ea */ /* 0x0003e2000fa0000d */
[----:B------:R-:W-:Y:S01]  /*17680*/  UMOV UR19, 0x40004040 ;  /* 0x4000404000137882 */ /* 0x000fe20000000000 */
[----:B------:R-:W-:Y:S01]  /*17690*/  UMOV UR17, 0x40004040 ;  /* 0x4000404000117882 */ /* 0x000fe20000000000 */
[----:B------:R-:W-:Y:S01]  /*176a0*/  UMOV UR24, URZ ;  /* 0x000000ff00187c82 */ /* 0x000fe20008000000 */
[----:B------:R-:W-:Y:S01]  /*176b0*/  UMOV UR25, UR55 ;  /* 0x0000003700197c82 */ /* 0x000fe20008000000 */
[----:B------:R-:W-:Y:S01]  /*176c0*/  UMOV UR15, 0x40004040 ;  /* 0x40004040000f7882 */ /* 0x000fe20000000000 */
[----:B------:R-:W-:Y:S01]  /*176d0*/  UMOV UR11, 0x40004040 ;  /* 0x40004040000b7882 */ /* 0x000fe20000000000 */
[----:B------:R1:W-:Y:S01]  /*176e0*/  UTCOMMA.2CTA.4X gdesc[UR20], gdesc[UR22], tmem[UR13], tmem[UR28], idesc[UR29], tmem[UR66], UPT ;  /* 0x80421c16140075ea */ /* 0x0003e2000ba0000d */
[----:B------:R1:W-:Y:S01]  /*176f0*/  UTCOMMA.2CTA.4X gdesc[UR16], gdesc[UR18], tmem[UR13], tmem[UR26], idesc[UR27], tmem[UR64], UPT ;  /* 0x80401a12100075ea */ /* 0x0003e2000ba0000d */
[----:B------:R1:W-:Y:S01]  /*17700*/  UTCOMMA.2CTA.4X gdesc[UR10], gdesc[UR14], tmem[UR13], tmem[UR24], idesc[UR25], tmem[UR62], UPT ;  /* 0x803e180e0a0075ea */ /* 0x0003e2000ba0000d */
[----:B------:R1:W-:Y:S01]  /*17710*/  UTCBAR.2CTA.MULTICAST [UR5], URZ, UR32 ;  /* 0x000000ff050073e9 */ /* 0x0003e20008200820 */
[----:B------:R-:W-:-:S07]  /*17720*/  UIADD3 UR37, UPT, UPT, UR34, 0x1, URZ ;  /* 0x0000000122257890 */ /* 0x000fce000fffe0ff */
[----:B------:R-:W-:Y:S01]  /*17730*/  UMOV UR53, UR37 ;  /* 0x0000002500357c82 */ /* 0x000fe20008000000 */
[----:B------:R-:W-:Y:S05]  /*17740*/  BRA.U !UP0, `(.L_x_271) ;  /* 0x0000000508787547 */ /* 0x000fea000b800000 */
[----:B------:R-:W-:Y:S01]  /*17750*/  UISETP.LT.AND UP0, UPT, UR48, 0x2, UPT ;  /* 0x000000023000788c */ /* 0x000fe2000bf01270 */
[----:B-1----:R-:W-:Y:S01]  /*17760*/  UMOV UR5, UR49 ;  /* 0x0000003100057c82 */ /* 0x002fe20008000000 */
[----:B------:R-:W-:Y:S02]  /*17770*/  UMOV UR60, URZ ;  /* 0x000000ff003c7c82 */ /* 0x000fe40008000000 */
[----:B------:R-:W-:Y:S01]  /*17780*/  USEL UR53, UR48, 0x2, UP0 ;  /* 0x0000000230357887 */ /* 0x000fe20008000000 */
[----:B------:R-:W-:Y:S01]  /*17790*/  UMOV UR58, URZ ;  /* 0x000000ff003a7c82 */ /* 0x000fe20008000000 */
[----:B------:R-:W-:Y:S02]  /*177a0*/  UMOV UR56, URZ ;  /* 0x000000ff00387c82 */ /* 0x000fe40008000000 */
[----:B------:R-:W-:Y:S01]  /*177b0*/  UIADD3 UR53, UPT, UPT, -UR53, UR34, UR48 ;  /* 0x0000002235357290 */ /* 0x000fe2000fffe130 */
[----:B------:R-:W-:-:S03]  /*177c0*/  UMOV UR54, URZ ;  /* 0x000000ff00367c82 */ /* 0x000fc60008000000 */
[----:B------:R-:W-:-:S12]  /*177d0*/  UIADD3 UR53, UPT, UPT, UR53, 0x2, URZ ;  /* 0x0000000235357890 */ /* 0x000fd8000fffe0ff */
.L_x_274:
[----:B------:R-:W-:Y:S02]  /*177e0*/  UISETP.NE.AND UP0, UPT, UR4, URZ, UPT ;  /* 0x000000ff0400728c */ /* 0x000fe4000bf05270 */
[----:B------:R-:W-:Y:S02]  /*177f0*/  UIADD3 UR48, UPT, UPT, UR48, -0x1, URZ ;  /* 0xffffffff30307890 */ /* 0x000fe4000fffe0ff */
[----:B------:R-:W-:Y:S05]  /*17800*/  ULEA UR7, UR5, UR52, 0x3 ;  /* 0x0000003405077291 */ /* 0x000fea000f8e18ff */
[----:B------:R-:W-:Y:S07]  /*17810*/  BRA.U UP0, `(.L_x_272) ;  /* 0x00000001000c7547 */ /* 0x000fee000b800000 */
[----:B------:R-:W-:Y:S04]  /*17820*/  SHF.L.U32 R4, R0, 0x1f, RZ ;  /* 0x0000001f00047819 */ /* 0x000fe800000006ff */
[----:B------:R-:W1:Y:S02]  /*17830*/  SYNCS.PHASECHK.TRANS64.TRYWAIT P0, [UR7], R4 ;  /* 0x00000004ff0075a7 */ /* 0x000e640008001107 */
[----:B-1----:R-:W-:Y:S05]  /*17840*/  @!P0 BRA `(.L_x_273) ;  /* 0x0000001c00e48947 */ /* 0x002fea0003800000 */
.L_x_272:
[----:B------:R-:W-:Y:S02]  /*17850*/  UISETP.NE.AND UP0, UPT, UR48, 0x1, UPT ;  /* 0x000000013000788c */ /* 0x000fe4000bf05270 */
[----:B------:R-:W-:Y:S02]  /*17860*/  UIADD3 UR4, UPT, UPT, UR5, 0x1, URZ ;  /* 0x0000000105047890 */ /* 0x000fe4000fffe0ff */
[----:B------:R-:W-:Y:S02]  /*17870*/  ULEA UR10, UR5, UR72, 0x7 ;  /* 0x00000048050a7291 */ /* 0x000fe4000f8e38ff */
[----:B------:R-:W-:Y:S01]  /*17880*/  UISETP.NE.AND UP1, UPT, UR4, 0x4, UPT ;  /* 0x000000040400788c */ /* 0x000fe2000bf25270 */
[----:B------:R-:W-:Y:S02]  /*17890*/  PLOP3.LUT P1, PT, PT, PT, UP0, 0x80, 0x8 ;  /* 0x000000000008781c */ /* 0x000fe40003f2f008 */
[----:B------:R-:W-:Y:S01]  /*178a0*/  ELECT P2, URZ, PT ;  /* 0x0000000000ff782f */ /* 0x000fe20003840000 */
[----:B------:R-:W-:Y:S02]  /*178b0*/  USEL UR6, URZ, 0x1, UP1 ;  /* 0x00000001ff067887 */ /* 0x000fe40008800000 */
[----:B------:R-:W-:Y:S02]  /*178c0*/  USEL UR49, UR4, URZ, UP1 ;  /* 0x000000ff04317287 */ /* 0x000fe40008800000 */
[----:B------:R-:W-:Y:S02]  /*178d0*/  UIADD3 UR42, UPT, UPT, UR10, 0x20, URZ ;  /* 0x000000200a2a7890 */ /* 0x000fe4000fffe0ff */
[----:B------:R-:W-:Y:S01]  /*178e0*/  @UP0 ULEA UR4, UR49, UR52, 0x3 ;  /* 0x0000003431040291 */ /* 0x000fe2000f8e18ff */
[----:B------:R-:W-:Y:S01]  /*178f0*/  LOP3.LUT R0, R0, UR6, RZ, 0x3c, !PT ;  /* 0x0000000600007c12 */ /* 0x000fe2000f8e3cff */
[----:B------:R-:W-:Y:S02]  /*17900*/  UIADD3 UR44, UPT, UPT, UR10, 0x40, URZ ;  /* 0x000000400a2c7890 */ /* 0x000fe4000fffe0ff */
[----:B------:R-:W-:Y:S01]  /*17910*/  UIADD3 UR46, UPT, UPT, UR10, 0x60, URZ ;  /* 0x000000600a2e7890 */ /* 0x000fe2000fffe0ff */
[----:B-1----:R-:W-:Y:S01]  /*17920*/  @P1 SHF.L.U32 R4, R0, 0x1f, RZ ;  /* 0x0000001f00041819 */ /* 0x002fe200000006ff */
[----:B------:R-:W-:Y:S01]  /*17930*/  ULEA UR8, UR5, UR71, 0xa ;  /* 0x0000004705087291 */ /* 0x000fe2000f8e50ff */
[----:B------:R-:W-:Y:S01]  /*17940*/  @P2 LOP3.LUT R3, R17, 0xffff, RZ, 0xc0, !PT ;  /* 0x0000ffff11032812 */ /* 0x000fe200078ec0ff */
[----:B------:R-:W-:Y:S01]  /*17950*/  ULEA UR6, UR5, UR70, 0xa ;  /* 0x0000004605067291 */ /* 0x000fe2000f8e50ff */
[----:B------:R-:W1:Y:S01]  /*17960*/  @P1 SYNCS.PHASECHK.TRANS64.TRYWAIT P0, [UR4], R4 ;  /* 0x00000004ff0015a7 */ /* 0x000e620008001104 */
[----:B------:R-:W-:Y:S01]  /*17970*/  ULEA UR4, UR5, UR73, 0x8 ;  /* 0x0000004905047291 */ /* 0x000fe2000f8e40ff */
[----:B------:R-:W-:Y:S01]  /*17980*/  @P2 R2UR UR50, R3 ;  /* 0x00000000033222ca */ /* 0x000fe200000e0000 */
[----:B------:R-:W-:Y:S02]  /*17990*/  UIADD3 UR24, UPT, UPT, UR8, 0x2, URZ ;  /* 0x0000000208187890 */ /* 0x000fe4000fffe0ff */
        /* <DEDUP_REMOVED lines=13> */
[----:B------:R-:W-:Y:S01]  /*17a70*/  UIADD3 UR37, UPT, UPT, UR37, 0x1, URZ ;  /* 0x0000000125257890 */ /* 0x000fe2000fffe0ff */
[----:B------:R-:W-:Y:S01]  /*17a80*/  UMOV UR11, 0x4008 ;  /* 0x00004008000b7882 */ /* 0x000fe20000000000 */
[----:B------:R-:W-:Y:S01]  /*17a90*/  UMOV UR43, 0x4008 ;  /* 0x00004008002b7882 */ /* 0x000fe20000000000 */
[----:B------:R-:W-:Y:S01]  /*17aa0*/  UTCCP.T.S.2CTA.4x32dp128bit tmem[UR12+0x1c0], gdesc[UR10] ;  /* 0x0001c00a0c0079e7 */ /* 0x000fe20009300000 */
[----:B------:R-:W-:Y:S01]  /*17ab0*/  UTCCP.T.S.2CTA.4x32dp128bit tmem[UR12+0x1c4], gdesc[UR42] ;  /* 0x0001c42a0c0079e7 */ /* 0x000fe20009300000 */
[----:B------:R-:W-:Y:S01]  /*17ac0*/  UMOV UR45, 0x4008 ;  /* 0x00004008002d7882 */ /* 0x000fe20000000000 */
[----:B------:R-:W-:Y:S01]  /*17ad0*/  UMOV UR47, 0x4008 ;  /* 0x00004008002f7882 */ /* 0x000fe20000000000 */
[----:B------:R-:W-:Y:S01]  /*17ae0*/  UTCCP.T.S.2CTA.4x32dp128bit tmem[UR12+0x1c8], gdesc[UR44] ;  /* 0x0001c82c0c0079e7 */ /* 0x000fe20009300000 */
[----:B------:R-:W-:Y:S01]  /*17af0*/  UTCCP.T.S.2CTA.4x32dp128bit tmem[UR12+0x1cc], gdesc[UR46] ;  /* 0x0001cc2e0c0079e7 */ /* 0x000fe20009300000 */
[----:B------:R-:W-:Y:S01]  /*17b00*/  UMOV UR5, 0x4008 ;  /* 0x0000400800057882 */ /* 0x000fe20000000000 */
[----:B------:R-:W-:Y:S01]  /*17b10*/  UMOV UR27, 0x4008 ;  /* 0x00004008001b7882 */ /* 0x000fe20000000000 */
[----:B------:R2:W-:Y:S01]  /*17b20*/  UTCCP.T.S.2CTA.4x32dp128bit tmem[UR12+0x1d0], gdesc[UR4] ;  /* 0x0001d0040c0079e7 */ /* 0x0005e20009300000 */
[----:B------:R3:W-:Y:S01]  /*17b30*/  UTCCP.T.S.2CTA.4x32dp128bit tmem[UR12+0x1d4], gdesc[UR26] ;  /* 0x0001d41a0c0079e7 */ /* 0x0007e20009300000 */
        /* <DEDUP_REMOVED lines=14> */
[----:B------:R-:W-:Y:S01]  /*17c20*/  UMOV UR25, 0x40004040 ;  /* 0x4000404000197882 */ /* 0x000fe20000000000 */
[----:B------:R3:W-:Y:S01]  /*17c30*/  UTCOMMA.2CTA.4X gdesc[UR6], gdesc[UR8], tmem[UR13], tmem[UR60], idesc[UR61], tmem[UR68], UPT ;  /* 0x80443c08060075ea */ /* 0x0007e2000ba0000d */
[----:B------:R-:W-:Y:S01]  /*17c40*/  UMOV UR23, 0x40004040 ;  /* 0x4000404000177882 */ /* 0x000fe20000000000 */
[----:B------:R-:W-:Y:S01]  /*17c50*/  UMOV UR21, 0x40004040 ;  /* 0x4000404000157882 */ /* 0x000fe20000000000 */
[----:B------:R3:W-:Y:S01]  /*17c60*/  UTCOMMA.2CTA.4X gdesc[UR22], gdesc[UR24], tmem[UR13], tmem[UR58], idesc[UR59], tmem[UR66], UPT ;  /* 0x80423a18160075ea */ /* 0x0007e2000ba0000d */
[----:B------:R-:W-:Y:S01]  /*17c70*/  UMOV UR19, 0x40004040 ;  /* 0x4000404000137882 */ /* 0x000fe20000000000 */
[----:B------:R-:W-:Y:S01]  /*17c80*/  UMOV UR17, 0x40004040 ;  /* 0x4000404000117882 */ /* 0x000fe20000000000 */
[----:B------:R3:W-:Y:S01]  /*17c90*/  UTCOMMA.2CTA.4X gdesc[UR18], gdesc[UR20], tmem[UR13], tmem[UR56], idesc[UR57], tmem[UR64], UPT ;  /* 0x80403814120075ea */ /* 0x0007e2000ba0000d */
[----:B------:R-:W-:Y:S01]  /*17ca0*/  UMOV UR15, 0x40004040 ;  /* 0x40004040000f7882 */ /* 0x000fe20000000000 */
[----:B--2---:R-:W-:Y:S01]  /*17cb0*/  UMOV UR4, 0x1 ;  /* 0x0000000100047882 */ /* 0x004fe20000000000 */
[----:B------:R3:W-:Y:S01]  /*17cc0*/  UTCOMMA.2CTA.4X gdesc[UR14], gdesc[UR16], tmem[UR13], tmem[UR54], idesc[UR55], tmem[UR62], UPT ;  /* 0x803e36100e0075ea */ /* 0x0007e2000ba0000d */
[----:B------:R3:W-:Y:S01]  /*17cd0*/  UTCBAR.2CTA.MULTICAST [UR51], URZ, UR50 ;  /* 0x000000ff330073e9 */ /* 0x0007e20008200832 */
[----:B------:R-:W-:Y:S01]  /*17ce0*/  UMOV UR5, UR49 ;  /* 0x0000003100057c82 */ /* 0x000fe20008000000 */
[----:B-1----:R-:W-:Y:S01]  /*17cf0*/  @P1 VOTEU.ANY UP1, P0 ;  /* 0x0000000000ff1886 */ /* 0x002fe20000020100 */
[----:B------:R-:W-:Y:S02]  /*17d00*/  @UP0 USEL UR4, URZ, 0x1, !UP1 ;  /* 0x00000001ff040887 */ /* 0x000fe4000c800000 */
[----:B------:R-:W-:Y:S09]  /*17d10*/  UISETP.NE.AND UP0, UPT, UR37, UR53, UPT ;  /* 0x000000352500728c */ /* 0x000ff2000bf05270 */
[----:B---3--:R-:W-:Y:S05]  /*17d20*/  BRA.U UP0, `(.L_x_274) ;  /* 0xfffffff900ac7547 */ /* 0x008fea000b83ffff */
.L_x_271:
[----:B------:R-:W-:Y:S05]  /*17d30*/  BRA.U UP2, `(.L_x_275) ;  /* 0x0000000102047547 */ /* 0x000fea000b800000 */
[----:B-1----:R-:W-:Y:S05]  /*17d40*/  BPT.TRAP 0x1 ;  /* 0x000000040000795c */ /* 0x002fea0000300000 */
.L_x_275:
[----:B------:R-:W-:Y:S01]  /*17d50*/  ELECT P0, URZ, PT ;  /* 0x0000000000ff782f */ /* 0x000fe20003800000 */
[----:B-1----:R-:W-:Y:S01]  /*17d60*/  UIADD3 UR5, UPT, UPT, UR52, 0x110, URZ ;  /* 0x0000011034057890 */ /* 0x002fe2000fffe0ff */
[----:B------:R-:W-:Y:S01]  /*17d70*/  UMOV UR22, UR49 ;  /* 0x0000003100167c82 */ /* 0x000fe20008000000 */
[----:B------:R-:W-:-:S10]  /*17d80*/  UMOV UR34, UR53 ;  /* 0x0000003500227c82 */ /* 0x000fd40008000000 */
[----:B------:R-:W-:-:S04]  /*17d90*/  @P0 LOP3.LUT R3, R19, 0xffff, RZ, 0xc0, !PT ;  /* 0x0000ffff13030812 */ /* 0x000fc800078ec0ff */
[----:B------:R-:W-:-:S13]  /*17da0*/  @P0 R2UR UR4, R3 ;  /* 0x00000000030402ca */ /* 0x000fda00000e0000 */
[----:B------:R1:W-:Y:S01]  /*17db0*/  UTCBAR.2CTA.MULTICAST [UR5], URZ, UR4 ;  /* 0x000000ff050073e9 */ /* 0x0003e20008200804 */
[----:B------:R-:W-:Y:S01]  /*17dc0*/  NOP ;  /* 0x0000000000007918 */ /* 0x000fe20000000000 */
.L_x_264:
[----:B-1----:R-:W-:Y:S01]  /*17dd0*/  R2UR UR4, R132 ;  /* 0x00000000840472ca */ /* 0x002fe200000e0000 */
[----:B------:R-:W-:-:S04]  /*17de0*/  UISETP.GT.AND UP0, UPT, UR74, URZ, UPT ;  /* 0x000000ff4a00728c */ /* 0x000fc8000bf04270 */
[----:B------:R-:W-:-:S08]  /*17df0*/  USEL UR76, UR77, UR76, UP0 ;  /* 0x0000004c4d4c7287 */ /* 0x000fd00008000000 */
[----:B------:R-:W-:-:S09]  /*17e00*/  UISETP.NE.AND UP0, UPT, UR4, 0x8, UPT ;  /* 0x000000080400788c */ /* 0x000fd2000bf05270 */
[----:B------:R-:W-:Y:S05]  /*17e10*/  BRA.U UP0, `(.L_x_276) ;  /* 0x0000000100047547 */ /* 0x000fea000b800000 */
[----:B------:R-:W-:Y:S05]  /*17e20*/  BPT.TRAP 0x1 ;  /* 0x000000040000795c */ /* 0x000fea0000300000 */
.L_x_276:
[----:B------:R-:W-:Y:S01]  /*17e30*/  ULEA UR4, UR75, UR52, 0x3 ;  /* 0x000000344b047291 */ /* 0x000fe2000f8e18ff */
[----:B------:R-:W-:-:S08]  /*17e40*/  SHF.L.U32 R4, R2, 0x1f, RZ ;  /* 0x0000001f02047819 */ /* 0x000fd000000006ff */
[----:B------:R-:W1:Y:S02]  /*17e50*/  SYNCS.PHASECHK.TRANS64.TRYWAIT P0, [UR4+0x140], R4 ;  /* 0x00014004ff0075a7 */ /* 0x000e640008001104 */
[----:B-1----:R-:W-:Y:S05]  /*17e60*/  @!P0 BRA `(.L_x_277) ;  /* 0x0000001800748947 */ /* 0x002fea0003800000 */
.L_x_378:
[----:B------:R-:W-:-:S09]  /*17e70*/  UIMAD UR5, UR75, 0x14, UR36 ;  /* 0x000000144b0578a4 */ /* 0x000fd2000f8e0224 */
[----:B------:R-:W2:Y:S04]  /*17e80*/  LDS R16, [UR5+0x8] ;  /* 0x00000805ff107984 */ /* 0x000ea80008000800 */
[----:B-1----:R-:W1:Y:S01]  /*17e90*/  LDS R3, [UR5+0xc] ;  /* 0x00000c05ff037984 */ /* 0x002e620008000800 */
[----:B------:R-:W-:Y:S01]  /*17ea0*/  @!PT LDS RZ, [RZ] ;  /* 0x00000000fffff984 */ /* 0x000fe20000000800 */
[----:B------:R-:W-:Y:S01]  /*17eb0*/  @!PT LDS RZ, [RZ] ;  /* 0x00000000fffff984 */ /* 0x000fe20000000800 */
[----:B------:R-:W-:Y:S01]  /*17ec0*/  @!PT LDS RZ, [RZ] ;  /* 0x00000000fffff984 */ /* 0x000fe20000000800 */
[----:B------:R-:W-:Y:S01]  /*17ed0*/  @!PT LDS RZ, [RZ] ;  /* 0x00000000fffff984 */ /* 0x000fe20000000800 */
[----:B------:R3:W-:Y:S06]  /*17ee0*/  MEMBAR.ALL.CTA ;  /* 0x0000000000007992 */ /* 0x0007ec0000008000 */
[----:B---3--:R-:W3:Y:S01]  /*17ef0*/  FENCE.VIEW.ASYNC.S ;  /* 0x00000000000073c6 */ /* 0x008ee20000000000 */
[----:B------:R-:W-:Y:S05]  /*17f00*/  BRA.U UP0, `(.L_x_278) ;  /* 0x0000000100047547 */ /* 0x000fea000b800000 */
[----:B------:R-:W-:Y:S05]  /*17f10*/  BPT.TRAP 0x1 ;  /* 0x000000040000795c */ /* 0x000fea0000300000 */
.L_x_278:
[----:B------:R-:W4:Y:S01]  /*17f20*/  S2UR UR5, SR_CgaCtaId ;  /* 0x00000000000579c3 */ /* 0x000f220000008800 */
[----:B------:R-:W-:Y:S01]  /*17f30*/  UIADD3 UR4, UPT, UPT, UR4, 0x180, URZ ;  /* 0x0000018004047890 */ /* 0x000fe2000fffe0ff */
[----:B-1----:R-:W-:-:S03]  /*17f40*/  ISETP.NE.AND P0, PT, R3, RZ, PT ;  /* 0x000000ff0300720c */ /* 0x002fc60003f05270 */
[----:B----4-:R-:W-:-:S09]  /*17f50*/  UPRMT UR4, UR5, 0x654, UR4 ;  /* 0x0000065405047896 */ /* 0x010fd20008000004 */
[----:B---3--:R-:W-:Y:S01]  /*17f60*/  SYNCS.ARRIVE.TRANS64.RED.A1T0 RZ, [UR4], RZ ;  /* 0x000000ffffff79a7 */ /* 0x008fe20008100404 */
[----:B------:R-:W-:-:S04]  /*17f70*/  UIADD3 UR4, UPT, UPT, UR75, 0x1, URZ ;  /* 0x000000014b047890 */ /* 0x000fc8000fffe0ff */
[----:B------:R-:W-:-:S04]  /*17f80*/  UISETP.NE.AND UP0, UPT, UR4, 0x8, UPT ;  /* 0x000000080400788c */ /* 0x000fc8000bf05270 */
[----:B------:R-:W-:Y:S02]  /*17f90*/  USEL UR5, URZ, 0x1, UP0 ;  /* 0x00000001ff057887 */ /* 0x000fe40008000000 */
[----:B------:R-:W-:-:S04]  /*17fa0*/  USEL UR75, UR4, URZ, UP0 ;  /* 0x000000ff044b7287 */ /* 0x000fc80008000000 */
[----:B------:R-:W-:Y:S01]  /*17fb0*/  LOP3.LUT R2, R2, UR5, RZ, 0x3c, !PT ;  /* 0x0000000502027c12 */ /* 0x000fe2000f8e3cff */
[----:B------:R-:W-:Y:S07]  /*17fc0*/  @P0 BRA `(.L_x_279) ;  /* 0xfffffff0000c0947 */ /* 0x000fee000383ffff */
[----:B------:R-:W1:Y:S01]  /*17fd0*/  S2UR UR6, SR_CgaCtaId ;  /* 0x00000000000679c3 */ /* 0x000e620000008800 */
[----:B------:R-:W-:Y:S01]  /*17fe0*/  ELECT P0, URZ, PT ;  /* 0x0000000000ff782f */ /* 0x000fe20003800000 */
[----:B------:R-:W-:Y:S01]  /*17ff0*/  IMAD.MOV.U32 R0, RZ, RZ, 0x1 ;  /* 0x00000001ff007424 */ /* 0x000fe200078e00ff */
[----:B------:R-:W-:Y:S01]  /*18000*/  UMOV UR4, 0x40 ;  /* 0x0000004000047882 */ /* 0x000fe20000000000 */
[----:B------:R-:W-:-:S04]  /*18010*/  SHF.L.U32 R3, RZ, 0x1f, RZ ;  /* 0x0000001fff037819 */ /* 0x000fc800000006ff */
[----:B------:R-:W-:Y:S01]  /*18020*/  UVIRTCOUNT.DEALLOC.SMPOOL 0x80 ;  /* 0x000000800000784c */ /* 0x000fe20000000000 */
[----:B-1----:R-:W-:-:S09]  /*18030*/  ULEA UR6, UR6, UR4, 0x18 ;  /* 0x0000000406067291 */ /* 0x002fd2000f8ec0ff */
[----:B------:R1:W-:Y:S01]  /*18040*/  @P0 STS.U8 [UR6+0x1c], R0 ;  /* 0x00001c00ff000988 */ /* 0x0003e20008000006 */
[----:B------:R-:W3:Y:S02]  /*18050*/  SYNCS.PHASECHK.TRANS64.TRYWAIT P0, [UR52+0x130], R3 ;  /* 0x00013003ff0075a7 */ /* 0x000ee40008001134 */
[----:B-1-3--:R-:W-:Y:S05]  /*18060*/  @!P0 BRA `(.L_x_280) ;  /* 0x00000018000c8947 */ /* 0x00afea0003800000 */
.L_x_380:
[----:B------:R-:W-:Y:S01]  /*18070*/  NOP ;  /* 0x0000000000007918 */ /* 0x000fe20000000000 */
[----:B-1----:R-:W1:Y:S01]  /*18080*/  LDS R0, [UR6+0x14] ;  /* 0x00001406ff007984 */ /* 0x002e620008000800 */
[----:B------:R-:W-:Y:S01]  /*18090*/  ULOP3.LUT UR4, UR12, 0xffff, URZ, 0xc0, !UPT ;  /* 0x0000ffff0c047892 */ /* 0x000fe2000f8ec0ff */
[----:B------:R-:W-:Y:S01]  /*180a0*/  UMOV UR5, 0xffff ;  /* 0x0000ffff00057882 */ /* 0x000fe20000000000 */
[----:B------:R-:W-:Y:S02]  /*180b0*/  UMOV UR7, 0x1 ;  /* 0x0000000100077882 */ /* 0x000fe40000000000 */
[----:B------:R-:W-:-:S04]  /*180c0*/  USHF.R.U32.HI UR4, URZ, 0x5, UR4 ;  /* 0x00000005ff047899 */ /* 0x000fc80008011604 */
[----:B------:R-:W-:Y:S02]  /*180d0*/  USHF.L.U32 UR5, UR5, UR4, URZ ;  /* 0x0000000405057299 */ /* 0x000fe400080006ff */
[----:B------:R-:W-:-:S04]  /*180e0*/  USHF.L.U32 UR4, UR7, UR4, URZ ;  /* 0x0000000407047299 */ /* 0x000fc800080006ff */
[----:B-1----:R-:W-:-:S04]  /*180f0*/  LOP3.LUT R0, R0, UR5, RZ, 0xc0, !PT ;  /* 0x0000000500007c12 */ /* 0x002fc8000f8ec0ff */
[----:B------:R-:W-:-:S13]  /*18100*/  ISETP.NE.AND P0, PT, R0, UR5, PT ;  /* 0x0000000500007c0c */ /* 0x000fda000bf05270 */
[----:B------:R-:W-:Y:S05]  /*18110*/  @P0 BRA `(.L_x_281) ;  /* 0x0000000000580947 */ /* 0x000fea0003800000 */
[----:B------:R-:W1:Y:S02]  /*18120*/  LDS R0, [UR6+0x18] ;  /* 0x00001806ff007984 */ /* 0x000e640008000800 */
[----:B-1----:R-:W-:-:S04]  /*18130*/  LOP3.LUT R0, R0, UR4, RZ, 0xc0, !PT ;  /* 0x0000000400007c12 */ /* 0x002fc8000f8ec0ff */
[----:B------:R-:W-:-:S13]  /*18140*/  ISETP.NE.AND P0, PT, R0, UR4, PT ;  /* 0x0000000400007c0c */ /* 0x000fda000bf05270 */
[----:B------:R-:W-:Y:S05]  /*18150*/  @P0 BRA `(.L_x_282) ;  /* 0x00000000003c0947 */ /* 0x000fea0003800000 */
[----:B------:R-:W1:Y:S01]  /*18160*/  S2R R2, SR_LANEID ;  /* 0x0000000000027919 */ /* 0x000e620000000000 */
[----:B------:R-:W-:Y:S01]  /*18170*/  ULOP3.LUT UR5, URZ, UR5, URZ, 0x33, !UPT ;  /* 0x00000005ff057292 */ /* 0x000fe2000f8e33ff */
[----:B------:R-:W-:Y:S01]  /*18180*/  LOP3.LUT R4, RZ, UR4, RZ, 0x33, !PT ;  /* 0x00000004ff047c12 */ /* 0x000fe2000f8e33ff */
[----:B------:R-:W-:Y:S02]  /*18190*/  VOTEU.ANY UR4, UPT, PT ;  /* 0x0000000000047886 */ /* 0x000fe400038e0100 */
[----:B------:R-:W-:Y:S01]  /*181a0*/  UFLO.U32 UR4, UR4 ;  /* 0x00000004000472bd */ /* 0x000fe200080e0000 */
[----:B------:R-:W3:Y:S01]  /*181b0*/  REDUX UR7, R4 ;  /* 0x00000000040773c4 */ /* 0x000ee20000000000 */
[----:B------:R-:W-:-:S06]  /*181c0*/  IMAD.U32 R0, RZ, RZ, UR5 ;  /* 0x00000005ff007e24 */ /* 0x000fcc000f8e00ff */
[----:B------:R4:W-:Y:S01]  /*181d0*/  UTCATOMSWS.AND URZ, UR5 ;  /* 0x0000000500ff79e3 */ /* 0x0009e20008000000 */
[----:B------:R-:W5:Y:S01]  /*181e0*/  REDUX UR8, R0 ;  /* 0x00000000000873c4 */ /* 0x000f620000000000 */
[----:B-1----:R-:W-:Y:S01]  /*181f0*/  ISETP.EQ.U32.AND P0, PT, R2, UR4, PT ;  /* 0x0000000402007c0c */ /* 0x002fe2000bf02070 */
[----:B---3--:R-:W-:Y:S01]  /*18200*/  IMAD.U32 R2, RZ, RZ, UR7 ;  /* 0x00000007ff027e24 */ /* 0x008fe2000f8e00ff */
[----:B-----5:R-:W-:-:S11]  /*18210*/  MOV R3, UR8 ;  /* 0x0000000800037c02 */ /* 0x020fd60008000f00 */
[----:B------:R4:W-:Y:S04]  /*18220*/  @P0 ATOMS.AND RZ, [UR6+0x14], R3 ;  /* 0x00001403ffff098c */ /* 0x0009e8000a800006 */
[----:B------:R4:W-:Y:S01]  /*18230*/  @P0 ATOMS.AND RZ, [UR6+0x18], R2 ;  /* 0x00001802ffff098c */ /* 0x0009e2000a800006 */
[----:B------:R-:W-:Y:S05]  /*18240*/  BRA `(.L_x_283) ;  /* 0x0000000000147947 */ /* 0x000fea0003800000 */
.L_x_282:
[----:B------:R-:W-:Y:S02]  /*18250*/  MOV R2, 0x18270 ;  /* 0x0001827000027802 */ /* 0x000fe40000000f00 */
[----:B--2---:R-:W-:Y:S05]  /*18260*/  CALL.REL.NOINC `($__internal_0_$__cuda_sm10x_tcgen05_guardrail_trap_col_being_dealloced_not_returned_by_alloc) ;  /* 0x0000001400a47944 */ /* 0x004fea0003c00000 */
[----:B------:R-:W-:Y:S05]  /*18270*/  BRA `(.L_x_283) ;  /* 0x0000000000087947 */ /* 0x000fea0003800000 */
.L_x_281:
[----:B------:R-:W-:Y:S02]  /*18280*/  MOV R2, 0x182a0 ;  /* 0x000182a000027802 */ /* 0x000fe40000000f00 */
[----:B--2---:R-:W-:Y:S05]  /*18290*/  CALL.REL.NOINC `($__internal_2_$__cuda_sm10x_tcgen05_guardrail_trap_unallocated_columns_being_dealloced) ;  /* 0x0000001400b07944 */ /* 0x004fea0003c00000 */
.L_x_283:
[----:B------:R-:W-:Y:S01]  /*182a0*/  NOP ;  /* 0x0000000000007918 */ /* 0x000fe20000000000 */
[----:B----4-:R-:W-:Y:S05]  /*182b0*/  EXIT ;  /* 0x000000000000794d */ /* 0x010fea0003800000 */
.L_x_6:
[----:B-1----:R-:W-:-:S07]  /*182c0*/  MOV R15, 0xffffffff ;  /* 0xffffffff000f7802 */ /* 0x002fce0000000f00 */
[----:B------:R-:W-:Y:S05]  /*182d0*/  WARPSYNC.COLLECTIVE R15, `(.L_x_284) ;  /* 0x000000000f0c7348 */ /* 0x000fea0003c00000 */
[----:B------:R-:W-:Y:S02]  /*182e0*/  ELECT P6, UR79, PT ;  /* 0x00000000004f782f */ /* 0x000fe400038c0000 */
[----:B------:R-:W-:Y:S01]  /*182f0*/  MOV R14, UR79 ;  /* 0x0000004f000e7c02 */ /* 0x000fe20008000f00 */
[----:B------:R-:W-:Y:S10]  /*18300*/  ENDCOLLECTIVE ;  /* 0x000000000000791b */ /* 0x000ff40003800000 */
.L_x_284:
[----:B------:R-:W-:Y:S05]  /*18310*/  BRA `(.L_x_285) ;  /* 0xfffffe8800ac7947 */ /* 0x000fea000383ffff */
.L_x_12:
[----:B-1----:R-:W-:Y:S01]  /*18320*/  HFMA2 R11, -RZ, RZ, 0, 1.847743988037109375e-06 ;  /* 0x0000001fff0b7431 */ /* 0x002fe200000001ff */
[----:B------:R-:W-:Y:S01]  /*18330*/  BSSY B0, `(.L_x_286) ;  /* 0x0000007000007945 */ /* 0x000fe20003800000 */
[----:B------:R-:W-:Y:S01]  /*18340*/  IMAD.MOV.U32 R13, RZ, RZ, R122 ;  /* 0x000000ffff0d7224 */ /* 0x000fe200078e007a */
[----:B------:R-:W-:Y:S01]  /*18350*/  MOV R15, 0xffffffff ;  /* 0xffffffff000f7802 */ /* 0x000fe20000000f00 */
[----:B------:R-:W-:-:S07]  /*18360*/  IMAD.MOV.U32 R12, RZ, RZ, RZ ;  /* 0x000000ffff0c7224 */ /* 0x000fce00078e00ff */
[----:B--234-:R-:W-:Y:S05]  /*18370*/  WARPSYNC.COLLECTIVE R15, `(.L_x_287) ;  /* 0x000000000f087348 */ /* 0x01cfea0003c00000 */
[----:B------:R1:W1:Y:S02]  /*18380*/  SHFL.IDX P6, R14, R13, R12, R11 ;  /* 0x0000000c0d0e7389 */ /* 0x00026400000c000b */
[----:B-1234-:R-:W-:Y:S05]  /*18390*/  ENDCOLLECTIVE ;  /* 0x000000000000791b */ /* 0x01efea0003800000 */
.L_x_287:
[----:B------:R-:W-:Y:S05]  /*183a0*/  BSYNC B0 ;  /* 0x0000000000007941 */ /* 0x000fea0003800000 */
.L_x_286:
[----:B------:R-:W-:Y:S05]  /*183b0*/  BRA `(.L_x_288) ;  /* 0xfffffe9000847947 */ /* 0x000fea000383ffff */
.L_x_13:
[----:B------:R-:W-:Y:S01]  /*183c0*/  BSSY B0, `(.L_x_289) ;  /* 0x0000006000007945 */ /* 0x000fe20003800000 */
[----:B-1----:R-:W-:-:S07]  /*183d0*/  MOV R15, 0xffffffff ;  /* 0xffffffff000f7802 */ /* 0x002fce0000000f00 */
[----:B--234-:R-:W-:Y:S05]  /*183e0*/  WARPSYNC.COLLECTIVE R15, `(.L_x_290) ;  /* 0x000000000f0c7348 */ /* 0x01cfea0003c00000 */
[----:B------:R-:W-:Y:S02]  /*183f0*/  ELECT P6, UR79, PT ;  /* 0x00000000004f782f */ /* 0x000fe400038c0000 */
[----:B------:R-:W-:Y:S01]  /*18400*/  MOV R14, UR79 ;  /* 0x0000004f000e7c02 */ /* 0x000fe20008000f00 */
[----:B--234-:R-:W-:Y:S10]  /*18410*/  ENDCOLLECTIVE ;  /* 0x000000000000791b */ /* 0x01cff40003800000 */
.L_x_290:
[----:B------:R-:W-:Y:S05]  /*18420*/  BSYNC B0 ;  /* 0x0000000000007941 */ /* 0x000fea0003800000 */
.L_x_289:
[----:B------:R-:W-:Y:S05]  /*18430*/  BRA `(.L_x_291) ;  /* 0xfffffe90006c7947 */ /* 0x000fea000383ffff */
.L_x_14:
        /* <DEDUP_REMOVED lines=8> */
.L_x_293:
[----:B------:R-:W-:Y:S05]  /*184c0*/  BSYNC B0 ;  /* 0x0000000000007941 */ /* 0x000fea0003800000 */
.L_x_292:
[----:B------:R-:W-:Y:S05]  /*184d0*/  BRA `(.L_x_294) ;  /* 0xfffffe9000507947 */ /* 0x000fea000383ffff */
.L_x_16:
[----:B------:R-:W-:Y:S01]  /*184e0*/  BSSY B0, `(.L_x_295) ;  /* 0x0000006000007945 */ /* 0x000fe20003800000 */
[----:B------:R-:W-:-:S07]  /*184f0*/  MOV R15, 0xffffffff ;  /* 0xffffffff000f7802 */ /* 0x000fce0000000f00 */
[----:B--234-:R-:W-:Y:S05]  /*18500*/  WARPSYNC.COLLECTIVE R15, `(.L_x_296) ;  /* 0x000000000f0c7348 */ /* 0x01cfea0003c00000 */
[----:B------:R-:W-:Y:S02]  /*18510*/  ELECT P6, UR79, PT ;  /* 0x00000000004f782f */ /* 0x000fe400038c0000 */
[----:B------:R-:W-:Y:S01]  /*18520*/  MOV R14, UR79 ;  /* 0x0000004f000e7c02 */ /* 0x000fe20008000f00 */
[----:B--234-:R-:W-:Y:S10]  /*18530*/  ENDCOLLECTIVE ;  /* 0x000000000000791b */ /* 0x01cff40003800000 */
.L_x_296:
[----:B------:R-:W-:Y:S05]  /*18540*/  BSYNC B0 ;  /* 0x0000000000007941 */ /* 0x000fea0003800000 */
.L_x_295:
[----:B------:R-:W-:Y:S05]  /*18550*/  BRA `(.L_x_297) ;  /* 0xfffffe9000447947 */ /* 0x000fea000383ffff */
.L_x_18:
[----:B------:R-:W-:Y:S01]  /*18560*/  HFMA2 R11, -RZ, RZ, 0, 1.847743988037109375e-06 ;  /* 0x0000001fff0b7431 */ /* 0x000fe200000001ff */
[----:B------:R-:W-:Y:S01]  /*18570*/  BSSY B0, `(.L_x_298) ;  /* 0x0000007000007945 */ /* 0x000fe20003800000 */
[----:B------:R-:W-:Y:S01]  /*18580*/  IMAD.MOV.U32 R13, RZ, RZ, R122 ;  /* 0x000000ffff0d7224 */ /* 0x000fe200078e007a */
[----:B------:R-:W-:Y:S01]  /*18590*/  MOV R15, 0xffffffff ;  /* 0xffffffff000f7802 */ /* 0x000fe20000000f00 */
[----:B------:R-:W-:-:S07]  /*185a0*/  IMAD.MOV.U32 R12, RZ, RZ, RZ ;  /* 0x000000ffff0c7224 */ /* 0x000fce00078e00ff */
[----:B--234-:R-:W-:Y:S05]  /*185b0*/  WARPSYNC.COLLECTIVE R15, `(.L_x_299) ;  /* 0x000000000f087348 */ /* 0x01cfea0003c00000 */
[----:B------:R1:W1:Y:S02]  /*185c0*/  SHFL.IDX P6, R14, R13, R12, R11 ;  /* 0x0000000c0d0e7389 */ /* 0x00026400000c000b */
[----:B-1234-:R-:W-:Y:S05]  /*185d0*/  ENDCOLLECTIVE ;  /* 0x000000000000791b */ /* 0x01efea0003800000 */
.L_x_299:
[----:B------:R-:W-:Y:S05]  /*185e0*/  BSYNC B0 ;  /* 0x0000000000007941 */ /* 0x000fea0003800000 */
.L_x_298:
[----:B------:R-:W-:Y:S05]  /*185f0*/  BRA `(.L_x_300) ;  /* 0xfffffe90008c7947 */ /* 0x000fea000383ffff */
.L_x_20:
[----:B------:R-:W-:Y:S01]  /*18600*/  BSSY B0, `(.L_x_301) ;  /* 0x0000006000007945 */ /* 0x000fe20003800000 */
[----:B------:R-:W-:-:S07]  /*18610*/  MOV R15, 0xffffffff ;  /* 0xffffffff000f7802 */ /* 0x000fce0000000f00 */
[----:B--234-:R-:W-:Y:S05]  /*18620*/  WARPSYNC.COLLECTIVE R15, `(.L_x_302) ;  /* 0x000000000f0c7348 */ /* 0x01cfea0003c00000 */
[----:B------:R-:W-:Y:S02]  /*18630*/  ELECT P6, UR79, PT ;  /* 0x00000000004f782f */ /* 0x000fe400038c0000 */
[----:B------:R-:W-:Y:S01]  /*18640*/  MOV R14, UR79 ;  /* 0x0000004f000e7c02 */ /* 0x000fe20008000f00 */
[----:B--234-:R-:W-:Y:S10]  /*18650*/  ENDCOLLECTIVE ;  /* 0x000000000000791b */ /* 0x01cff40003800000 */
.L_x_302:
[----:B------:R-:W-:Y:S05]  /*18660*/  BSYNC B0 ;  /* 0x0000000000007941 */ /* 0x000fea0003800000 */
.L_x_301:
[----:B------:R-:W-:Y:S05]  /*18670*/  BRA `(.L_x_303) ;  /* 0xfffffe9000807947 */ /* 0x000fea000383ffff */
.L_x_21:
        /* <DEDUP_REMOVED lines=8> */
.L_x_305:
[----:B------:R-:W-:Y:S05]  /*18700*/  BSYNC B0 ;  /* 0x0000000000007941 */ /* 0x000fea0003800000 */
.L_x_304:
[----:B------:R-:W-:Y:S05]  /*18710*/  BRA `(.L_x_306) ;  /* 0xfffffe9000a07947 */ /* 0x000fea000383ffff */
.L_x_23:
[----:B------:R-:W-:Y:S01]  /*18720*/  BSSY B0, `(.L_x_307) ;  /* 0x0000006000007945 */ /* 0x000fe20003800000 */
[----:B------:R-:W-:-:S07]  /*18730*/  MOV R15, 0xffffffff ;  /* 0xffffffff000f7802 */ /* 0x000fce0000000f00 */
[----:B--234-:R-:W-:Y:S05]  /*18740*/  WARPSYNC.COLLECTIVE R15, `(.L_x_308) ;  /* 0x000000000f0c7348 */ /* 0x01cfea0003c00000 */
[----:B------:R-:W-:Y:S02]  /*18750*/  ELECT P6, UR79, PT ;  /* 0x00000000004f782f */ /* 0x000fe400038c0000 */
[----:B------:R-:W-:Y:S01]  /*18760*/  MOV R14, UR79 ;  /* 0x0000004f000e7c02 */ /* 0x000fe20008000f00 */
[----:B--234-:R-:W-:Y:S10]  /*18770*/  ENDCOLLECTIVE ;  /* 0x000000000000791b */ /* 0x01cff40003800000 */
.L_x_308:
[----:B------:R-:W-:Y:S05]  /*18780*/  BSYNC B0 ;  /* 0x0000000000007941 */ /* 0x000fea0003800000 */
.L_x_307:
[----:B------:R-:W-:Y:S05]  /*18790*/  BRA `(.L_x_309) ;  /* 0xfffffe9000947947 */ /* 0x000fea000383ffff */
.L_x_25:
        /* <DEDUP_REMOVED lines=8> */
.L_x_311:
[----:B------:R-:W-:Y:S05]  /*18820*/  BSYNC B0 ;  /* 0x0000000000007941 */ /* 0x000fea0003800000 */
.L_x_310:
[----:B------:R-:W-:Y:S05]  /*18830*/  BRA `(.L_x_312) ;  /* 0xfffffe9000fc7947 */ /* 0x000fea000383ffff */
.L_x_27:
[----:B------:R-:W-:Y:S01]  /*18840*/  BSSY B0, `(.L_x_313) ;  /* 0x0000006000007945 */ /* 0x000fe20003800000 */
[----:B------:R-:W-:-:S07]  /*18850*/  MOV R15, 0xffffffff ;  /* 0xffffffff000f7802 */ /* 0x000fce0000000f00 */
[----:B--234-:R-:W-:Y:S05]  /*18860*/  WARPSYNC.COLLECTIVE R15, `(.L_x_314) ;  /* 0x000000000f0c7348 */ /* 0x01cfea0003c00000 */
[----:B------:R-:W-:Y:S02]  /*18870*/  ELECT P6, UR79, PT ;  /* 0x00000000004f782f */ /* 0x000fe400038c0000 */
[----:B------:R-:W-:Y:S01]  /*18880*/  MOV R14, UR79 ;  /* 0x0000004f000e7c02 */ /* 0x000fe20008000f00 */
[----:B--234-:R-:W-:Y:S10]  /*18890*/  ENDCOLLECTIVE ;  /* 0x000000000000791b */ /* 0x01cff40003800000 */
.L_x_314:
[----:B------:R-:W-:Y:S05]  /*188a0*/  BSYNC B0 ;  /* 0x0000000000007941 */ /* 0x000fea0003800000 */
.L_x_313:
[----:B------:R-:W-:Y:S05]  /*188b0*/  BRA `(.L_x_315) ;  /* 0xfffffe9000f07947 */ /* 0x000fea000383ffff */
.L_x_29:
        /* <DEDUP_REMOVED lines=8> */
.L_x_317:
[----:B------:R-:W-:Y:S05]  /*18940*/  BSYNC B0 ;  /* 0x0000000000007941 */ /* 0x000fea0003800000 */
.L_x_316:
[----:B------:R-:W-:Y:S05]  /*18950*/  BRA `(.L_x_318) ;  /* 0xfffffe9400587947 */ /* 0x000fea000383ffff */
.L_x_31:
[----:B------:R-:W-:Y:S01]  /*18960*/  BSSY B0, `(.L_x_319) ;  /* 0x0000006000007945 */ /* 0x000fe20003800000 */
[----:B------:R-:W-:-:S07]  /*18970*/  MOV R15, 0xffffffff ;  /* 0xffffffff000f7802 */ /* 0x000fce0000000f00 */
[----:B--234-:R-:W-:Y:S05]  /*18980*/  WARPSYNC.COLLECTIVE R15, `(.L_x_320) ;  /* 0x000000000f0c7348 */ /* 0x01cfea0003c00000 */
[----:B------:R-:W-:Y:S02]  /*18990*/  ELECT P6, UR79, PT ;  /* 0x00000000004f782f */ /* 0x000fe400038c0000 */
[----:B------:R-:W-:Y:S01]  /*189a0*/  MOV R14, UR79 ;  /* 0x0000004f000e7c02 */ /* 0x000fe20008000f00 */
[----:B--234-:R-:W-:Y:S10]  /*189b0*/  ENDCOLLECTIVE ;  /* 0x000000000000791b */ /* 0x01cff40003800000 */
.L_x_320:
[----:B------:R-:W-:Y:S05]  /*189c0*/  BSYNC B0 ;  /* 0x0000000000007941 */ /* 0x000fea0003800000 */
.L_x_319:
[----:B------:R-:W-:Y:S05]  /*189d0*/  BRA `(.L_x_321) ;  /* 0xfffffe94004c7947 */ /* 0x000fea000383ffff */
.L_x_57:
[----:B------:R-:W-:Y:S01]  /*189e0*/  BSSY B0, `(.L_x_322) ;  /* 0x0000006000007945 */ /* 0x000fe20003800000 */
[----:B------:R-:W-:-:S07]  /*189f0*/  MOV R15, 0xffffffff ;  /* 0xffffffff000f7802 */ /* 0x000fce0000000f00 */
[----:B-1---5:R-:W-:Y:S05]  /*18a00*/  WARPSYNC.COLLECTIVE R15, `(.L_x_323) ;  /* 0x000000000f0c7348 */ /* 0x022fea0003c00000 */
[----:B------:R-:W-:Y:S02]  /*18a10*/  ELECT P6, UR79, PT ;  /* 0x00000000004f782f */ /* 0x000fe400038c0000 */
[----:B------:R-:W-:Y:S01]  /*18a20*/  MOV R14, UR79 ;  /* 0x0000004f000e7c02 */ /* 0x000fe20008000f00 */
[----:B-1---5:R-:W-:Y:S10]  /*18a30*/  ENDCOLLECTIVE ;  /* 0x000000000000791b */ /* 0x022ff40003800000 */
.L_x_323:
[----:B------:R-:W-:Y:S05]  /*18a40*/  BSYNC B0 ;  /* 0x0000000000007941 */ /* 0x000fea0003800000 */
.L_x_322:
[----:B------:R-:W-:Y:S05]  /*18a50*/  BRA `(.L_x_324) ;  /* 0xfffffed000a47947 */ /* 0x000fea000383ffff */
.L_x_60:
[----:B------:R-:W-:Y:S01]  /*18a60*/  BSSY B0, `(.L_x_325) ;  /* 0x0000005000007945 */ /* 0x000fe20003800000 */
[----:B--2---:R-:W-:-:S07]  /*18a70*/  MOV R15, 0xffffffff ;  /* 0xffffffff000f7802 */ /* 0x004fce0000000f00 */
[----:B-1---5:R-:W-:Y:S05]  /*18a80*/  WARPSYNC.COLLECTIVE R15, `(.L_x_326) ;  /* 0x000000000f087348 */ /* 0x022fea0003c00000 */
[----:B------:R-:W-:Y:S01]  /*18a90*/  NOP ;  /* 0x0000000000007918 */ /* 0x000fe20000000000 */
[----:B-1---5:R-:W-:Y:S05]  /*18aa0*/  ENDCOLLECTIVE ;  /* 0x000000000000791b */ /* 0x022fea0003800000 */
.L_x_326:
[----:B------:R-:W-:Y:S05]  /*18ab0*/  BSYNC B0 ;  /* 0x0000000000007941 */ /* 0x000fea0003800000 */
.L_x_325:
[----:B------:R-:W-:-:S07]  /*18ac0*/  MOV R15, 0xffffffff ;  /* 0xffffffff000f7802 */ /* 0x000fce0000000f00 */
[----:B------:R-:W-:Y:S05]  /*18ad0*/  WARPSYNC.COLLECTIVE R15, `(.L_x_327) ;  /* 0x000000000f0c7348 */ /* 0x000fea0003c00000 */
[----:B------:R-:W-:Y:S02]  /*18ae0*/  ELECT P6, UR79, PT ;  /* 0x00000000004f782f */ /* 0x000fe400038c0000 */
[----:B------:R-:W-:Y:S01]  /*18af0*/  MOV R14, UR79 ;  /* 0x0000004f000e7c02 */ /* 0x000fe20008000f00 */
[----:B------:R-:W-:Y:S10]  /*18b00*/  ENDCOLLECTIVE ;  /* 0x000000000000791b */ /* 0x000ff40003800000 */
.L_x_327:
[----:B------:R-:W-:Y:S05]  /*18b10*/  BRA `(.L_x_328) ;  /* 0xfffffedc001c7947 */ /* 0x000fea000383ffff */
.L_x_72:
[----:B--2---:R2:W3:Y:S02]  /*18b20*/  SYNCS.PHASECHK.TRANS64.TRYWAIT P0, [R34+URZ+0x20], R5 ;  /* 0x00002005220075a7 */ /* 0x0044e400080011ff */
[----:B---3--:R-:W-:Y:S05]  /*18b30*/  @!P0 NANOSLEEP.SYNCS 0x989680 ;  /* 0x009896800000895d */ /* 0x008fea0003900000 */
[----:B------:R-:W3:Y:S02]  /*18b40*/  @!P0 SYNCS.PHASECHK.TRANS64 P0, [R34+URZ+0x20], R5 ;  /* 0x00002005220085a7 */ /* 0x000ee400080010ff */
[----:B---3--:R-:W-:Y:S05]  /*18b50*/  @!P0 BRA `(.L_x_72) ;  /* 0xfffffffc00f08947 */ /* 0x008fea000383ffff */
[----:B------:R-:W-:Y:S05]  /*18b60*/  BRA `(.L_x_71) ;  /* 0xfffffee400387947 */ /* 0x000fea000383ffff */
.L_x_76:
[----:B------:R-:W-:Y:S01]  /*18b70*/  BSSY B0, `(.L_x_329) ;  /* 0x0000006000007945 */ /* 0x000fe20003800000 */
[----:B------:R-:W-:-:S07]  /*18b80*/  MOV R15, 0xffffffff ;  /* 0xffffffff000f7802 */ /* 0x000fce0000000f00 */
[----:B-1234-:R-:W-:Y:S05]  /*18b90*/  WARPSYNC.COLLECTIVE R15, `(.L_x_330) ;  /* 0x000000000f0c7348 */ /* 0x01efea0003c00000 */
[----:B------:R-:W-:Y:S02]  /*18ba0*/  ELECT P6, UR79, PT ;  /* 0x00000000004f782f */ /* 0x000fe400038c0000 */
[----:B------:R-:W-:Y:S01]  /*18bb0*/  MOV R14, UR79 ;  /* 0x0000004f000e7c02 */ /* 0x000fe20008000f00 */
[----:B-1234-:R-:W-:Y:S10]  /*18bc0*/  ENDCOLLECTIVE ;  /* 0x000000000000791b */ /* 0x01eff40003800000 */
.L_x_330:
[----:B------:R-:W-:Y:S05]  /*18bd0*/  BSYNC B0 ;  /* 0x0000000000007941 */ /* 0x000fea0003800000 */
.L_x_329:
[----:B------:R-:W-:Y:S05]  /*18be0*/  BRA `(.L_x_331) ;  /* 0xfffffee400847947 */ /* 0x000fea000383ffff */
.L_x_86:
[----:B-1----:R1:W2:Y:S02]  /*18bf0*/  SYNCS.PHASECHK.TRANS64.TRYWAIT P0, [R33+URZ+0x20], R2 ;  /* 0x00002002210075a7 */ /* 0x0022a400080011ff */
[----:B--2---:R-:W-:Y:S05]  /*18c00*/  @!P0 NANOSLEEP.SYNCS 0x989680 ;  /* 0x009896800000895d */ /* 0x004fea0003900000 */
[----:B------:R-:W2:Y:S02]  /*18c10*/  @!P0 SYNCS.PHASECHK.TRANS64 P0, [R33+URZ+0x20], R2 ;  /* 0x00002002210085a7 */ /* 0x000ea400080010ff */
[----:B--2---:R-:W-:Y:S05]  /*18c20*/  @!P0 BRA `(.L_x_86) ;  /* 0xfffffffc00f08947 */ /* 0x004fea000383ffff */
[----:B------:R-:W-:Y:S05]  /*18c30*/  BRA `(.L_x_85) ;  /* 0xfffffeec00807947 */ /* 0x000fea000383ffff */
.L_x_90:
[----:B------:R-:W-:Y:S01]  /*18c40*/  BSSY B0, `(.L_x_332) ;  /* 0x0000006000007945 */ /* 0x000fe20003800000 */
[----:B------:R-:W-:-:S07]  /*18c50*/  MOV R15, 0xffffffff ;  /* 0xffffffff000f7802 */ /* 0x000fce0000000f00 */
[----:B-1234-:R-:W-:Y:S05]  /*18c60*/  WARPSYNC.COLLECTIVE R15, `(.L_x_333) ;  /* 0x000000000f0c7348 */ /* 0x01efea0003c00000 */
[----:B------:R-:W-:Y:S02]  /*18c70*/  ELECT P6, UR79, PT ;  /* 0x00000000004f782f */ /* 0x000fe400038c0000 */
[----:B------:R-:W-:Y:S01]  /*18c80*/  MOV R14, UR79 ;  /* 0x0000004f000e7c02 */ /* 0x000fe20008000f00 */
[----:B-1234-:R-:W-:Y:S10]  /*18c90*/  ENDCOLLECTIVE ;  /* 0x000000000000791b */ /* 0x01eff40003800000 */
.L_x_333:
[----:B------:R-:W-:Y:S05]  /*18ca0*/  BSYNC B0 ;  /* 0x0000000000007941 */ /* 0x000fea0003800000 */
.L_x_332:
[----:B------:R-:W-:Y:S05]  /*18cb0*/  BRA `(.L_x_334) ;  /* 0xfffffeec00bc7947 */ /* 0x000fea000383ffff */
.L_x_96:
[----:B------:R-:W-:Y:S01]  /*18cc0*/  BSSY B0, `(.L_x_335) ;  /* 0x0000005000007945 */ /* 0x000fe20003800000 */
[----:B------:R-:W-:-:S07]  /*18cd0*/  MOV R15, 0xffffffff ;  /* 0xffffffff000f7802 */ /* 0x000fce0000000f00 */
[----:B-1-3--:R-:W-:Y:S05]  /*18ce0*/  WARPSYNC.COLLECTIVE R15, `(.L_x_336) ;  /* 0x000000000f087348 */ /* 0x00afea0003c00000 */
[----:B------:R-:W-:Y:S01]  /*18cf0*/  NOP ;  /* 0x0000000000007918 */ /* 0x000fe20000000000 */
[----:B-1-3--:R-:W-:Y:S05]  /*18d00*/  ENDCOLLECTIVE ;  /* 0x000000000000791b */ /* 0x00afea0003800000 */
.L_x_336:
[----:B------:R-:W-:Y:S05]  /*18d10*/  BSYNC B0 ;  /* 0x0000000000007941 */ /* 0x000fea0003800000 */
.L_x_335:
[----:B------:R-:W-:Y:S05]  /*18d20*/  BRA `(.L_x_337) ;  /* 0xfffffef400747947 */ /* 0x000fea000383ffff */
.L_x_99:
[----:B-1----:R1:W2:Y:S02]  /*18d30*/  SYNCS.PHASECHK.TRANS64.TRYWAIT P1, [R4+URZ+0x140], R3 ;  /* 0x00014003040075a7 */ /* 0x0022a400080211ff */
[----:B--2---:R-:W-:Y:S05]  /*18d40*/  @!P1 NANOSLEEP.SYNCS 0x989680 ;  /* 0x009896800000995d */ /* 0x004fea0003900000 */
[----:B------:R-:W2:Y:S02]  /*18d50*/  @!P1 SYNCS.PHASECHK.TRANS64 P1, [R4+URZ+0x140], R3 ;  /* 0x00014003040095a7 */ /* 0x000ea400080210ff */
[----:B--2---:R-:W-:Y:S05]  /*18d60*/  @!P1 BRA `(.L_x_99) ;  /* 0xfffffffc00f09947 */ /* 0x004fea000383ffff */
[----:B------:R-:W-:Y:S05]  /*18d70*/  BRA `(.L_x_338) ;  /* 0xfffffef400847947 */ /* 0x000fea000383ffff */
.L_x_103:
[----:B-1----:R1:W2:Y:S02]  /*18d80*/  SYNCS.PHASECHK.TRANS64.TRYWAIT P0, [R3+URZ], R0 ;  /* 0x00000000030075a7 */ /* 0x0022a400080011ff */
[----:B--2---:R-:W-:Y:S05]  /*18d90*/  @!P0 NANOSLEEP.SYNCS 0x989680 ;  /* 0x009896800000895d */ /* 0x004fea0003900000 */
[----:B------:R-:W2:Y:S02]  /*18da0*/  @!P0 SYNCS.PHASECHK.TRANS64 P0, [R3+URZ], R0 ;  /* 0x00000000030085a7 */ /* 0x000ea400080010ff */
[----:B--2---:R-:W-:Y:S05]  /*18db0*/  @!P0 BRA `(.L_x_103) ;  /* 0xfffffffc00f08947 */ /* 0x004fea000383ffff */
[----:B------:R-:W-:Y:S05]  /*18dc0*/  BRA `(.L_x_339) ;  /* 0xfffffef8001c7947 */ /* 0x000fea000383ffff */
.L_x_105:
[----:B-1----:R1:W2:Y:S02]  /*18dd0*/  SYNCS.PHASECHK.TRANS64.TRYWAIT P0, [R4+URZ], R7 ;  /* 0x00000007040075a7 */ /* 0x0022a400080011ff */
[----:B--2---:R-:W-:Y:S05]  /*18de0*/  @!P0 NANOSLEEP.SYNCS 0x989680 ;  /* 0x009896800000895d */ /* 0x004fea0003900000 */
[----:B------:R-:W2:Y:S02]  /*18df0*/  @!P0 SYNCS.PHASECHK.TRANS64 P0, [R4+URZ], R7 ;  /* 0x00000007040085a7 */ /* 0x000ea400080010ff */
[----:B--2---:R-:W-:Y:S05]  /*18e00*/  @!P0 BRA `(.L_x_105) ;  /* 0xfffffffc00f08947 */ /* 0x004fea000383ffff */
[----:B------:R-:W-:Y:S05]  /*18e10*/  BRA `(.L_x_340) ;  /* 0xfffffef800347947 */ /* 0x000fea000383ffff */
.L_x_107:
[----:B-1----:R1:W2:Y:S02]  /*18e20*/  SYNCS.PHASECHK.TRANS64.TRYWAIT P0, [R0+URZ], R5 ;  /* 0x00000005000075a7 */ /* 0x0022a400080011ff */
[----:B--2---:R-:W-:Y:S05]  /*18e30*/  @!P0 NANOSLEEP.SYNCS 0x989680 ;  /* 0x009896800000895d */ /* 0x004fea0003900000 */
[----:B------:R-:W2:Y:S02]  /*18e40*/  @!P0 SYNCS.PHASECHK.TRANS64 P0, [R0+URZ], R5 ;  /* 0x00000005000085a7 */ /* 0x000ea400080010ff */
[----:B--2---:R-:W-:Y:S05]  /*18e50*/  @!P0 BRA `(.L_x_107) ;  /* 0xfffffffc00f08947 */ /* 0x004fea000383ffff */
[----:B------:R-:W-:Y:S05]  /*18e60*/  BRA `(.L_x_341) ;  /* 0xfffffef800407947 */ /* 0x000fea000383ffff */
.L_x_122:
[----:B------:R-:W-:-:S07]  /*18e70*/  MOV R23, UR6 ;  /* 0x0000000600177c02 */ /* 0x000fce0008000f00 */
.L_x_342:
[----:B---3--:R3:W4:Y:S02]  /*18e80*/  SYNCS.PHASECHK.TRANS64.TRYWAIT P1, [R23+URZ+0xd0], R20 ;  /* 0x0000d014170075a7 */ /* 0x00872400080211ff */
[----:B----4-:R-:W-:Y:S05]  /*18e90*/  @!P1 NANOSLEEP.SYNCS 0x989680 ;  /* 0x009896800000995d */ /* 0x010fea0003900000 */
[----:B------:R-:W4:Y:S02]  /*18ea0*/  @!P1 SYNCS.PHASECHK.TRANS64 P1, [R23+URZ+0xd0], R20 ;  /* 0x0000d014170095a7 */ /* 0x000f2400080210ff */
[----:B----4-:R-:W-:Y:S05]  /*18eb0*/  @!P1 BRA `(.L_x_342) ;  /* 0xfffffffc00f09947 */ /* 0x010fea000383ffff */
[----:B------:R-:W-:Y:S05]  /*18ec0*/  BRA `(.L_x_343) ;  /* 0xffffff14001c7947 */ /* 0x000fea000383ffff */
.L_x_138:
[----:B------:R-:W-:-:S07]  /*18ed0*/  MOV R23, UR6 ;  /* 0x0000000600177c02 */ /* 0x000fce0008000f00 */
.L_x_344:
[----:B---3--:R3:W4:Y:S02]  /*18ee0*/  SYNCS.PHASECHK.TRANS64.TRYWAIT P1, [R23+URZ+0xd0], R20 ;  /* 0x0000d014170075a7 */ /* 0x00872400080211ff */
[----:B----4-:R-:W-:Y:S05]  /*18ef0*/  @!P1 NANOSLEEP.SYNCS 0x989680 ;  /* 0x009896800000995d */ /* 0x010fea0003900000 */
[----:B------:R-:W4:Y:S02]  /*18f00*/  @!P1 SYNCS.PHASECHK.TRANS64 P1, [R23+URZ+0xd0], R20 ;  /* 0x0000d014170095a7 */ /* 0x000f2400080210ff */
[----:B----4-:R-:W-:Y:S05]  /*18f10*/  @!P1 BRA `(.L_x_344) ;  /* 0xfffffffc00f09947 */ /* 0x010fea000383ffff */
[----:B------:R-:W-:Y:S05]  /*18f20*/  BRA `(.L_x_345) ;  /* 0xffffff3000007947 */ /* 0x000fea000383ffff */
.L_x_147:
[----:B-1----:R1:W2:Y:S02]  /*18f30*/  SYNCS.PHASECHK.TRANS64.TRYWAIT P0, [R9+URZ+0x88], R6 ;  /* 0x00008806090075a7 */ /* 0x0022a400080011ff */
[----:B--2---:R-:W-:Y:S05]  /*18f40*/  @!P0 NANOSLEEP.SYNCS 0x989680 ;  /* 0x009896800000895d */ /* 0x004fea0003900000 */
[----:B------:R-:W2:Y:S02]  /*18f50*/  @!P0 SYNCS.PHASECHK.TRANS64 P0, [R9+URZ+0x88], R6 ;  /* 0x00008806090085a7 */ /* 0x000ea400080010ff */
[----:B--2---:R-:W-:Y:S05]  /*18f60*/  @!P0 BRA `(.L_x_147) ;  /* 0xfffffffc00f08947 */ /* 0x004fea000383ffff */
[----:B------:R-:W-:Y:S05]  /*18f70*/  BRA `(.L_x_144) ;  /* 0xffffff3800207947 */ /* 0x000fea000383ffff */
.L_x_151:
[----:B------:R-:W-:Y:S07]  /*18f80*/  MOV R0, UR6 ;  /* 0x0000000600007c02 */ /* 0x000fee0008000f00 */
.L_x_346:
[----:B--2---:R2:W1:Y:S02]  /*18f90*/  SYNCS.PHASECHK.TRANS64.TRYWAIT P0, [R0+URZ+0x60], R3 ;  /* 0x00006003000075a7 */ /* 0x00446400080011ff */
[----:B-1----:R-:W-:Y:S05]  /*18fa0*/  @!P0 NANOSLEEP.SYNCS 0x989680 ;  /* 0x009896800000895d */ /* 0x002fea0003900000 */
[----:B------:R-:W1:Y:S02]  /*18fb0*/  @!P0 SYNCS.PHASECHK.TRANS64 P0, [R0+URZ+0x60], R3 ;  /* 0x00006003000085a7 */ /* 0x000e6400080010ff */
[----:B-1----:R-:W-:Y:S05]  /*18fc0*/  @!P0 BRA `(.L_x_346) ;  /* 0xfffffffc00f08947 */ /* 0x002fea000383ffff */
[----:B------:R-:W-:Y:S05]  /*18fd0*/  BRA `(.L_x_347) ;  /* 0xffffff3800c87947 */ /* 0x000fea000383ffff */
.L_x_157:
[----:B--2---:R-:W-:Y:S07]  /*18fe0*/  MOV R0, UR6 ;  /* 0x0000000600007c02 */ /* 0x004fee0008000f00 */
.L_x_348:
[----:B-1----:R1:W2:Y:S02]  /*18ff0*/  SYNCS.PHASECHK.TRANS64.TRYWAIT P0, [R0+URZ+0x68], R3 ;  /* 0x00006803000075a7 */ /* 0x0022a400080011ff */
[----:B--2---:R-:W-:Y:S05]  /*19000*/  @!P0 NANOSLEEP.SYNCS 0x989680 ;  /* 0x009896800000895d */ /* 0x004fea0003900000 */
[----:B------:R-:W2:Y:S02]  /*19010*/  @!P0 SYNCS.PHASECHK.TRANS64 P0, [R0+URZ+0x68], R3 ;  /* 0x00006803000085a7 */ /* 0x000ea400080010ff */
[----:B--2---:R-:W-:Y:S05]  /*19020*/  @!P0 BRA `(.L_x_348) ;  /* 0xfffffffc00f08947 */ /* 0x004fea000383ffff */
[----:B------:R-:W-:Y:S05]  /*19030*/  BRA `(.L_x_349) ;  /* 0xffffff3c00107947 */ /* 0x000fea000383ffff */
.L_x_163:
[----:B-123--:R-:W-:Y:S07]  /*19040*/  MOV R0, UR6 ;  /* 0x0000000600007c02 */ /* 0x00efee0008000f00 */
.L_x_350:
[----:B-1----:R1:W2:Y:S02]  /*19050*/  SYNCS.PHASECHK.TRANS64.TRYWAIT P0, [R0+URZ+0x70], R3 ;  /* 0x00007003000075a7 */ /* 0x0022a400080011ff */
[----:B--2---:R-:W-:Y:S05]  /*19060*/  @!P0 NANOSLEEP.SYNCS 0x989680 ;  /* 0x009896800000895d */ /* 0x004fea0003900000 */
[----:B------:R-:W2:Y:S02]  /*19070*/  @!P0 SYNCS.PHASECHK.TRANS64 P0, [R0+URZ+0x70], R3 ;  /* 0x00007003000085a7 */ /* 0x000ea400080010ff */
[----:B--2---:R-:W-:Y:S05]  /*19080*/  @!P0 BRA `(.L_x_350) ;  /* 0xfffffffc00f08947 */ /* 0x004fea000383ffff */
[----:B------:R-:W-:Y:S05]  /*19090*/  BRA `(.L_x_351) ;  /* 0xffffff3c00547947 */ /* 0x000fea000383ffff */
.L_x_169:
[----:B-1234-:R-:W-:Y:S07]  /*190a0*/  MOV R0, UR6 ;  /* 0x0000000600007c02 */ /* 0x01efee0008000f00 */
.L_x_352:
[----:B-1----:R1:W2:Y:S02]  /*190b0*/  SYNCS.PHASECHK.TRANS64.TRYWAIT P0, [R0+URZ+0x78], R3 ;  /* 0x00007803000075a7 */ /* 0x0022a400080011ff */
[----:B--2---:R-:W-:Y:S05]  /*190c0*/  @!P0 NANOSLEEP.SYNCS 0x989680 ;  /* 0x009896800000895d */ /* 0x004fea0003900000 */
[----:B------:R-:W2:Y:S02]  /*190d0*/  @!P0 SYNCS.PHASECHK.TRANS64 P0, [R0+URZ+0x78], R3 ;  /* 0x00007803000085a7 */ /* 0x000ea400080010ff */
[----:B--2---:R-:W-:Y:S05]  /*190e0*/  @!P0 BRA `(.L_x_352) ;  /* 0xfffffffc00f08947 */ /* 0x004fea000383ffff */
[----:B------:R-:W-:Y:S05]  /*190f0*/  BRA `(.L_x_353) ;  /* 0xffffff3c00987947 */ /* 0x000fea000383ffff */
.L_x_175:
[----:B---34-:R-:W-:Y:S07]  /*19100*/  MOV R0, UR7 ;  /* 0x0000000700007c02 */ /* 0x018fee0008000f00 */
.L_x_354:
[----:B-1----:R1:W2:Y:S02]  /*19110*/  SYNCS.PHASECHK.TRANS64.TRYWAIT P0, [R0+URZ+0x140], R3 ;  /* 0x00014003000075a7 */ /* 0x0022a400080011ff */
[----:B--2---:R-:W-:Y:S05]  /*19120*/  @!P0 NANOSLEEP.SYNCS 0x989680 ;  /* 0x009896800000895d */ /* 0x004fea0003900000 */
[----:B------:R-:W2:Y:S02]  /*19130*/  @!P0 SYNCS.PHASECHK.TRANS64 P0, [R0+URZ+0x140], R3 ;  /* 0x00014003000085a7 */ /* 0x000ea400080010ff */
[----:B--2---:R-:W-:Y:S05]  /*19140*/  @!P0 BRA `(.L_x_354) ;  /* 0xfffffffc00f08947 */ /* 0x004fea000383ffff */
[----:B------:R-:W-:Y:S05]  /*19150*/  BRA `(.L_x_355) ;  /* 0xffffff4000047947 */ /* 0x000fea000383ffff */
.L_x_179:
[----:B---3--:R-:W-:-:S07]  /*19160*/  MOV R0, UR6 ;  /* 0x0000000600007c02 */ /* 0x008fce0008000f00 */
.L_x_356:
[----:B-1----:R1:W3:Y:S02]  /*19170*/  SYNCS.PHASECHK.TRANS64.TRYWAIT P0, [R0+URZ+0x60], R3 ;  /* 0x00006003000075a7 */ /* 0x0022e400080011ff */
[----:B---3--:R-:W-:Y:S05]  /*19180*/  @!P0 NANOSLEEP.SYNCS 0x989680 ;  /* 0x009896800000895d */ /* 0x008fea0003900000 */
[----:B------:R-:W3:Y:S02]  /*19190*/  @!P0 SYNCS.PHASECHK.TRANS64 P0, [R0+URZ+0x60], R3 ;  /* 0x00006003000085a7 */ /* 0x000ee400080010ff */
[----:B---3--:R-:W-:Y:S05]  /*191a0*/  @!P0 BRA `(.L_x_356) ;  /* 0xfffffffc00f08947 */ /* 0x008fea000383ffff */
[----:B------:R-:W-:Y:S05]  /*191b0*/  BRA `(.L_x_357) ;  /* 0xffffff4000647947 */ /* 0x000fea000383ffff */
.L_x_181:
[----:B-1-3--:R-:W-:-:S07]  /*191c0*/  MOV R0, UR6 ;  /* 0x0000000600007c02 */ /* 0x00afce0008000f00 */
.L_x_358:
[----:B-1----:R1:W3:Y:S02]  /*191d0*/  SYNCS.PHASECHK.TRANS64.TRYWAIT P0, [R0+URZ+0x68], R3 ;  /* 0x00006803000075a7 */ /* 0x0022e400080011ff */
[----:B---3--:R-:W-:Y:S05]  /*191e0*/  @!P0 NANOSLEEP.SYNCS 0x989680 ;  /* 0x009896800000895d */ /* 0x008fea0003900000 */
[----:B------:R-:W3:Y:S02]  /*191f0*/  @!P0 SYNCS.PHASECHK.TRANS64 P0, [R0+URZ+0x68], R3 ;  /* 0x00006803000085a7 */ /* 0x000ee400080010ff */
[----:B---3--:R-:W-:Y:S05]  /*19200*/  @!P0 BRA `(.L_x_358) ;  /* 0xfffffffc00f08947 */ /* 0x008fea000383ffff */
[----:B------:R-:W-:Y:S05]  /*19210*/  BRA `(.L_x_359) ;  /* 0xffffff40005c7947 */ /* 0x000fea000383ffff */
.L_x_183:
[----:B-1-3--:R-:W-:-:S07]  /*19220*/  MOV R0, UR6 ;  /* 0x0000000600007c02 */ /* 0x00afce0008000f00 */
.L_x_360:
[----:B-1----:R1:W3:Y:S02]  /*19230*/  SYNCS.PHASECHK.TRANS64.TRYWAIT P0, [R0+URZ+0x70], R3 ;  /* 0x00007003000075a7 */ /* 0x0022e400080011ff */
[----:B---3--:R-:W-:Y:S05]  /*19240*/  @!P0 NANOSLEEP.SYNCS 0x989680 ;  /* 0x009896800000895d */ /* 0x008fea0003900000 */
[----:B------:R-:W3:Y:S02]  /*19250*/  @!P0 SYNCS.PHASECHK.TRANS64 P0, [R0+URZ+0x70], R3 ;  /* 0x00007003000085a7 */ /* 0x000ee400080010ff */
[----:B---3--:R-:W-:Y:S05]  /*19260*/  @!P0 BRA `(.L_x_360) ;  /* 0xfffffffc00f08947 */ /* 0x008fea000383ffff */
[----:B------:R-:W-:Y:S05]  /*19270*/  BRA `(.L_x_361) ;  /* 0xffffff4000547947 */ /* 0x000fea000383ffff */
.L_x_192:
[----:B------:R-:W-:Y:S07]  /*19280*/  MOV R3, UR6 ;  /* 0x0000000600037c02 */ /* 0x000fee0008000f00 */
.L_x_362:
[----:B-1----:R1:W2:Y:S02]  /*19290*/  SYNCS.PHASECHK.TRANS64.TRYWAIT P0, [R3+URZ+0x140], R4 ;  /* 0x00014004030075a7 */ /* 0x0022a400080011ff */
[----:B--2---:R-:W-:Y:S05]  /*192a0*/  @!P0 NANOSLEEP.SYNCS 0x989680 ;  /* 0x009896800000895d */ /* 0x004fea0003900000 */
[----:B------:R-:W2:Y:S02]  /*192b0*/  @!P0 SYNCS.PHASECHK.TRANS64 P0, [R3+URZ+0x140], R4 ;  /* 0x00014004030085a7 */ /* 0x000ea400080010ff */
[----:B--2---:R-:W-:Y:S05]  /*192c0*/  @!P0 BRA `(.L_x_362) ;  /* 0xfffffffc00f08947 */ /* 0x004fea000383ffff */
[----:B------:R-:W-:Y:S05]  /*192d0*/  BRA `(.L_x_363) ;  /* 0xffffff4c001c7947 */ /* 0x000fea000383ffff */
.L_x_201:
[----:B------:R-:W-:Y:S07]  /*192e0*/  MOV R15, 0xffffffff ;  /* 0xffffffff000f7802 */ /* 0x000fee0000000f00 */
[----:B-1-345:R-:W-:Y:S05]  /*192f0*/  WARPSYNC.COLLECTIVE R15, `(.L_x_364) ;  /* 0x000000000f0c7348 */ /* 0x03afea0003c00000 */
[----:B------:R-:W-:Y:S02]  /*19300*/  ELECT P6, UR79, PT ;  /* 0x00000000004f782f */ /* 0x000fe400038c0000 */
[----:B------:R-:W-:Y:S01]  /*19310*/  MOV R14, UR79 ;  /* 0x0000004f000e7c02 */ /* 0x000fe20008000f00 */
[----:B-1-345:R-:W-:Y:S10]  /*19320*/  ENDCOLLECTIVE ;  /* 0x000000000000791b */ /* 0x03aff40003800000 */
.L_x_364:
[----:B------:R-:W-:Y:S05]  /*19330*/  BRA `(.L_x_365) ;  /* 0xffffff50003c7947 */ /* 0x000fea000383ffff */
.L_x_206:
[----:B--2---:R-:W-:Y:S04]  /*19340*/  MOV R5, UR38 ;  /* 0x0000002600057c02 */ /* 0x004fe80008000f00 */
[----:B------:R2:W1:Y:S03]  /*19350*/  SYNCS.PHASECHK.TRANS64.TRYWAIT P0, [R5+URZ+0x40], R0 ;  /* 0x00004000050075a7 */ /* 0x00046600080011ff */
[----:B-1----:R-:W-:Y:S05]  /*19360*/  @!P0 NANOSLEEP.SYNCS 0x989680 ;  /* 0x009896800000895d */ /* 0x002fea0003900000 */
[----:B------:R-:W1:Y:S02]  /*19370*/  @!P0 SYNCS.PHASECHK.TRANS64 P0, [R5+URZ+0x40], R0 ;  /* 0x00004000050085a7 */ /* 0x000e6400080010ff */
[----:B-1----:R-:W-:Y:S05]  /*19380*/  @!P0 BRA `(.L_x_206) ;  /* 0xfffffffc00ec8947 */ /* 0x002fea000383ffff */
[----:B------:R-:W-:Y:S05]  /*19390*/  BRA `(.L_x_205) ;  /* 0xffffff5000e87947 */ /* 0x000fea000383ffff */
.L_x_208:
[----:B-1----:R-:W-:Y:S04]  /*193a0*/  MOV R0, UR38 ;  /* 0x0000002600007c02 */ /* 0x002fe80008000f00 */
[----:B------:R1:W1:Y:S03]  /*193b0*/  SYNCS.PHASECHK.TRANS64.TRYWAIT P1, [R0+URZ+0x110], R3 ;  /* 0x00011003000075a7 */ /* 0x00026600080211ff */
[----:B-1----:R-:W-:Y:S05]  /*193c0*/  @!P1 NANOSLEEP.SYNCS 0x989680 ;  /* 0x009896800000995d */ /* 0x002fea0003900000 */
[----:B------:R-:W1:Y:S02]  /*193d0*/  @!P1 SYNCS.PHASECHK.TRANS64 P1, [R0+URZ+0x110], R3 ;  /* 0x00011003000095a7 */ /* 0x000e6400080210ff */
[----:B-1----:R-:W-:Y:S05]  /*193e0*/  @!P1 BRA `(.L_x_208) ;  /* 0xfffffffc00ec9947 */ /* 0x002fea000383ffff */
[----:B------:R-:W-:Y:S05]  /*193f0*/  BRA `(.L_x_207) ;  /* 0xffffff5400847947 */ /* 0x000fea000383ffff */
.L_x_215:
[----:B-1----:R-:W-:Y:S04]  /*19400*/  MOV R0, UR38 ;  /* 0x0000002600007c02 */ /* 0x002fe80008000f00 */
[----:B------:R1:W2:Y:S03]  /*19410*/  SYNCS.PHASECHK.TRANS64.TRYWAIT P2, [R0+URZ+0x48], R3 ;  /* 0x00004803000075a7 */ /* 0x0002a600080411ff */
[----:B--2---:R-:W-:Y:S05]  /*19420*/  @!P2 NANOSLEEP.SYNCS 0x989680 ;  /* 0x009896800000a95d */ /* 0x004fea0003900000 */
[----:B------:R-:W2:Y:S02]  /*19430*/  @!P2 SYNCS.PHASECHK.TRANS64 P2, [R0+URZ+0x48], R3 ;  /* 0x000048030000a5a7 */ /* 0x000ea400080410ff */
[----:B--2---:R-:W-:Y:S05]  /*19440*/  @!P2 BRA `(.L_x_215) ;  /* 0xfffffffc00eca947 */ /* 0x004fea000383ffff */
[----:B------:R-:W-:Y:S05]  /*19450*/  BRA `(.L_x_214) ;  /* 0xffffff6800e47947 */ /* 0x000fea000383ffff */
.L_x_222:
[----:B------:R-:W-:Y:S04]  /*19460*/  MOV R0, UR38 ;  /* 0x0000002600007c02 */ /* 0x000fe80008000f00 */
[----:B------:R1:W1:Y:S03]  /*19470*/  SYNCS.PHASECHK.TRANS64.TRYWAIT P2, [R0+URZ+0x50], R3 ;  /* 0x00005003000075a7 */ /* 0x00026600080411ff */
[----:B-1----:R-:W-:Y:S05]  /*19480*/  @!P2 NANOSLEEP.SYNCS 0x989680 ;  /* 0x009896800000a95d */ /* 0x002fea0003900000 */
[----:B------:R-:W1:Y:S02]  /*19490*/  @!P2 SYNCS.PHASECHK.TRANS64 P2, [R0+URZ+0x50], R3 ;  /* 0x000050030000a5a7 */ /* 0x000e6400080410ff */
[----:B-1----:R-:W-:Y:S05]  /*194a0*/  @!P2 BRA `(.L_x_222) ;  /* 0xfffffffc00eca947 */ /* 0x002fea000383ffff */
[----:B------:R-:W-:Y:S05]  /*194b0*/  BRA `(.L_x_221) ;  /* 0xffffff8000087947 */ /* 0x000fea000383ffff */
.L_x_229:
[----:B--2---:R-:W-:Y:S04]  /*194c0*/  MOV R3, UR38 ;  /* 0x0000002600037c02 */ /* 0x004fe80008000f00 */
[----:B------:R2:W1:Y:S03]  /*194d0*/  SYNCS.PHASECHK.TRANS64.TRYWAIT P2, [R3+URZ+0x58], R0 ;  /* 0x00005800030075a7 */ /* 0x00046600080411ff */
[----:B-1----:R-:W-:Y:S05]  /*194e0*/  @!P2 NANOSLEEP.SYNCS 0x989680 ;  /* 0x009896800000a95d */ /* 0x002fea0003900000 */
[----:B------:R-:W1:Y:S02]  /*194f0*/  @!P2 SYNCS.PHASECHK.TRANS64 P2, [R3+URZ+0x58], R0 ;  /* 0x000058000300a5a7 */ /* 0x000e6400080410ff */
[----:B-1----:R-:W-:Y:S05]  /*19500*/  @!P2 BRA `(.L_x_229) ;  /* 0xfffffffc00eca947 */ /* 0x002fea000383ffff */
[----:B------:R-:W-:Y:S05]  /*19510*/  BRA `(.L_x_228) ;  /* 0xffffff9400387947 */ /* 0x000fea000383ffff */
.L_x_240:
[----:B------:R-:W-:Y:S07]  /*19520*/  MOV R2, UR15 ;  /* 0x0000000f00027c02 */ /* 0x000fee0008000f00 */
.L_x_366:
[----:B-1----:R1:W4:Y:S02]  /*19530*/  SYNCS.PHASECHK.TRANS64.TRYWAIT P0, [R2+URZ+0x90], R3 ;  /* 0x00009003020075a7 */ /* 0x00232400080011ff */
[----:B----4-:R-:W-:Y:S05]  /*19540*/  @!P0 NANOSLEEP.SYNCS 0x989680 ;  /* 0x009896800000895d */ /* 0x010fea0003900000 */
[----:B------:R-:W4:Y:S02]  /*19550*/  @!P0 SYNCS.PHASECHK.TRANS64 P0, [R2+URZ+0x90], R3 ;  /* 0x00009003020085a7 */ /* 0x000f2400080010ff */
[----:B----4-:R-:W-:Y:S05]  /*19560*/  @!P0 BRA `(.L_x_366) ;  /* 0xfffffffc00f08947 */ /* 0x010fea000383ffff */
[----:B------:R-:W-:Y:S05]  /*19570*/  BRA `(.L_x_367) ;  /* 0xffffffb400ac7947 */ /* 0x000fea000383ffff */
.L_x_243:
[----:B------:R-:W-:Y:S07]  /*19580*/  MOV R2, UR26 ;  /* 0x0000001a00027c02 */ /* 0x000fee0008000f00 */
.L_x_368:
[----:B-1----:R1:W3:Y:S02]  /*19590*/  SYNCS.PHASECHK.TRANS64.TRYWAIT P1, [R2+URZ+0x180], R3 ;  /* 0x00018003020075a7 */ /* 0x0022e400080211ff */
[----:B---3--:R-:W-:Y:S05]  /*195a0*/  @!P1 NANOSLEEP.SYNCS 0x989680 ;  /* 0x009896800000995d */ /* 0x008fea0003900000 */
[----:B------:R-:W3:Y:S02]  /*195b0*/  @!P1 SYNCS.PHASECHK.TRANS64 P1, [R2+URZ+0x180], R3 ;  /* 0x00018003020095a7 */ /* 0x000ee400080210ff */
[----:B---3--:R-:W-:Y:S05]  /*195c0*/  @!P1 BRA `(.L_x_368) ;  /* 0xfffffffc00f09947 */ /* 0x008fea000383ffff */
[----:B------:R-:W-:Y:S05]  /*195d0*/  BRA `(.L_x_369) ;  /* 0xffffffb8000c7947 */ /* 0x000fea000383ffff */
.L_x_259:
[----:B-1----:R-:W-:-:S04]  /*195e0*/  MOV R0, UR6 ;  /* 0x0000000600007c02 */ /* 0x002fc80008000f00 */
[----:B------:R1:W2:Y:S03]  /*195f0*/  SYNCS.PHASECHK.TRANS64.TRYWAIT P0, [R0+URZ+0x8], R5 ;  /* 0x00000805000075a7 */ /* 0x0002a600080011ff */
[----:B--2---:R-:W-:Y:S05]  /*19600*/  @!P0 NANOSLEEP.SYNCS 0x989680 ;  /* 0x009896800000895d */ /* 0x004fea0003900000 */
[----:B------:R-:W2:Y:S02]  /*19610*/  @!P0 SYNCS.PHASECHK.TRANS64 P0, [R0+URZ+0x8], R5 ;  /* 0x00000805000085a7 */ /* 0x000ea400080010ff */
[----:B--2---:R-:W-:Y:S05]  /*19620*/  @!P0 BRA `(.L_x_259) ;  /* 0xfffffffc00ec8947 */ /* 0x004fea000383ffff */
[----:B------:R-:W-:Y:S05]  /*19630*/  BRA `(.L_x_258) ;  /* 0xffffffd000b07947 */ /* 0x000fea000383ffff */
.L_x_261:
[----:B------:R-:W-:Y:S01]  /*19640*/  BSSY B0, `(.L_x_370) ;  /* 0x0000006000007945 */ /* 0x000fe20003800000 */
[----:B------:R-:W-:-:S07]  /*19650*/  MOV R15, 0xffffffff ;  /* 0xffffffff000f7802 */ /* 0x000fce0000000f00 */
[----:B-1---5:R-:W-:Y:S05]  /*19660*/  WARPSYNC.COLLECTIVE R15, `(.L_x_371) ;  /* 0x000000000f0c7348 */ /* 0x022fea0003c00000 */
[----:B------:R-:W-:Y:S02]  /*19670*/  ELECT P6, UR79, PT ;  /* 0x00000000004f782f */ /* 0x000fe400038c0000 */
[----:B------:R-:W-:Y:S01]  /*19680*/  MOV R14, UR79 ;  /* 0x0000004f000e7c02 */ /* 0x000fe20008000f00 */
[----:B-1---5:R-:W-:Y:S10]  /*19690*/  ENDCOLLECTIVE ;  /* 0x000000000000791b */ /* 0x022ff40003800000 */
.L_x_371:
[----:B------:R-:W-:Y:S05]  /*196a0*/  BSYNC B0 ;  /* 0x0000000000007941 */ /* 0x000fea0003800000 */
.L_x_370:
[----:B------:R-:W-:Y:S05]  /*196b0*/  BRA `(.L_x_372) ;  /* 0xffffffd000e07947 */ /* 0x000fea000383ffff */
.L_x_263:
[----:B-1----:R-:W-:-:S04]  /*196c0*/  MOV R0, UR6 ;  /* 0x0000000600007c02 */ /* 0x002fc80008000f00 */
[----:B------:R1:W2:Y:S03]  /*196d0*/  SYNCS.PHASECHK.TRANS64.TRYWAIT P0, [R0+URZ+0x8], R3 ;  /* 0x00000803000075a7 */ /* 0x0002a600080011ff */
[----:B--2---:R-:W-:Y:S05]  /*196e0*/  @!P0 NANOSLEEP.SYNCS 0x989680 ;  /* 0x009896800000895d */ /* 0x004fea0003900000 */
[----:B------:R-:W2:Y:S02]  /*196f0*/  @!P0 SYNCS.PHASECHK.TRANS64 P0, [R0+URZ+0x8], R3 ;  /* 0x00000803000085a7 */ /* 0x000ea400080010ff */
[----:B--2---:R-:W-:Y:S05]  /*19700*/  @!P0 BRA `(.L_x_263) ;  /* 0xfffffffc00ec8947 */ /* 0x004fea000383ffff */
[----:B------:R-:W-:Y:S05]  /*19710*/  BRA `(.L_x_262) ;  /* 0xffffffd000e47947 */ /* 0x000fea000383ffff */
.L_x_266:
[----:B------:R-:W-:-:S07]  /*19720*/  MOV R3, UR5 ;  /* 0x0000000500037c02 */ /* 0x000fce0008000f00 */
.L_x_373:
[----:B-1----:R1:W2:Y:S02]  /*19730*/  SYNCS.PHASECHK.TRANS64.TRYWAIT P0, [R3+URZ], R4 ;  /* 0x00000004030075a7 */ /* 0x0022a400080011ff */
[----:B--2---:R-:W-:Y:S05]  /*19740*/  @!P0 NANOSLEEP.SYNCS 0x989680 ;  /* 0x009896800000895d */ /* 0x004fea0003900000 */
[----:B------:R-:W2:Y:S02]  /*19750*/  @!P0 SYNCS.PHASECHK.TRANS64 P0, [R3+URZ], R4 ;  /* 0x00000004030085a7 */ /* 0x000ea400080010ff */
[----:B--2---:R-:W-:Y:S05]  /*19760*/  @!P0 BRA `(.L_x_373) ;  /* 0xfffffffc00f08947 */ /* 0x004fea000383ffff */
[----:B------:R-:W-:Y:S05]  /*19770*/  BRA `(.L_x_265) ;  /* 0xffffffd800747947 */ /* 0x000fea000383ffff */
.L_x_270:
[----:B------:R-:W-:-:S07]  /*19780*/  MOV R3, UR52 ;  /* 0x0000003400037c02 */ /* 0x000fce0008000f00 */
.L_x_374:
[----:B-1----:R1:W2:Y:S02]  /*19790*/  SYNCS.PHASECHK.TRANS64.TRYWAIT P0, [R3+URZ+0x118], R4 ;  /* 0x00011804030075a7 */ /* 0x0022a400080011ff */
[----:B--2---:R-:W-:Y:S05]  /*197a0*/  @!P0 NANOSLEEP.SYNCS 0x989680 ;  /* 0x009896800000895d */ /* 0x004fea0003900000 */
[----:B------:R-:W2:Y:S02]  /*197b0*/  @!P0 SYNCS.PHASECHK.TRANS64 P0, [R3+URZ+0x118], R4 ;  /* 0x00011804030085a7 */ /* 0x000ea400080010ff */
[----:B--2---:R-:W-:Y:S05]  /*197c0*/  @!P0 BRA `(.L_x_374) ;  /* 0xfffffffc00f08947 */ /* 0x004fea000383ffff */
[----:B------:R-:W-:Y:S05]  /*197d0*/  BRA `(.L_x_375) ;  /* 0xffffffdc004c7947 */ /* 0x000fea000383ffff */
.L_x_273:
[----:B------:R-:W-:Y:S07]  /*197e0*/  MOV R3, UR7 ;  /* 0x0000000700037c02 */ /* 0x000fee0008000f00 */
.L_x_376:
[----:B-1----:R1:W2:Y:S02]  /*197f0*/  SYNCS.PHASECHK.TRANS64.TRYWAIT P0, [R3+URZ], R4 ;  /* 0x00000004030075a7 */ /* 0x0022a400080011ff */
[----:B--2---:R-:W-:Y:S05]  /*19800*/  @!P0 NANOSLEEP.SYNCS 0x989680 ;  /* 0x009896800000895d */ /* 0x004fea0003900000 */
[----:B------:R-:W2:Y:S02]  /*19810*/  @!P0 SYNCS.PHASECHK.TRANS64 P0, [R3+URZ], R4 ;  /* 0x00000004030085a7 */ /* 0x000ea400080010ff */
[----:B--2---:R-:W-:Y:S05]  /*19820*/  @!P0 BRA `(.L_x_376) ;  /* 0xfffffffc00f08947 */ /* 0x004fea000383ffff */
[----:B------:R-:W-:Y:S05]  /*19830*/  BRA `(.L_x_272) ;  /* 0xffffffe000047947 */ /* 0x000fea000383ffff */
.L_x_277:
[----:B------:R-:W-:-:S07]  /*19840*/  MOV R3, UR4 ;  /* 0x0000000400037c02 */ /* 0x000fce0008000f00 */
.L_x_377:
[----:B-1----:R1:W2:Y:S02]  /*19850*/  SYNCS.PHASECHK.TRANS64.TRYWAIT P0, [R3+URZ+0x140], R4 ;  /* 0x00014004030075a7 */ /* 0x0022a400080011ff */
[----:B--2---:R-:W-:Y:S05]  /*19860*/  @!P0 NANOSLEEP.SYNCS 0x989680 ;  /* 0x009896800000895d */ /* 0x004fea0003900000 */
[----:B------:R-:W2:Y:S02]  /*19870*/  @!P0 SYNCS.PHASECHK.TRANS64 P0, [R3+URZ+0x140], R4 ;  /* 0x00014004030085a7 */ /* 0x000ea400080010ff */
[----:B--2---:R-:W-:Y:S05]  /*19880*/  @!P0 BRA `(.L_x_377) ;  /* 0xfffffffc00f08947 */ /* 0x004fea000383ffff */
[----:B------:R-:W-:Y:S05]  /*19890*/  BRA `(.L_x_378) ;  /* 0xffffffe400747947 */ /* 0x000fea000383ffff */
.L_x_280:
[----:B------:R-:W-:-:S07]  /*198a0*/  MOV R0, UR52 ;  /* 0x0000003400007c02 */ /* 0x000fce0008000f00 */
.L_x_379:
[----:B-1----:R1:W3:Y:S02]  /*198b0*/  SYNCS.PHASECHK.TRANS64.TRYWAIT P0, [R0+URZ+0x130], R3 ;  /* 0x00013003000075a7 */ /* 0x0022e400080011ff */
[----:B---3--:R-:W-:Y:S05]  /*198c0*/  @!P0 NANOSLEEP.SYNCS 0x989680 ;  /* 0x009896800000895d */ /* 0x008fea0003900000 */
[----:B------:R-:W3:Y:S02]  /*198d0*/  @!P0 SYNCS.PHASECHK.TRANS64 P0, [R0+URZ+0x130], R3 ;  /* 0x00013003000085a7 */ /* 0x000ee400080010ff */
[----:B---3--:R-:W-:Y:S05]  /*198e0*/  @!P0 BRA `(.L_x_379) ;  /* 0xfffffffc00f08947 */ /* 0x008fea000383ffff */
[----:B------:R-:W-:Y:S05]  /*198f0*/  BRA `(.L_x_380) ;  /* 0xffffffe400dc7947 */ /* 0x000fea000383ffff */
        .weak           $__internal_0_$__cuda_sm10x_tcgen05_guardrail_trap_col_being_dealloced_not_returned_by_alloc
        .type           $__internal_0_$__cuda_sm10x_tcgen05_guardrail_trap_col_being_dealloced_not_returned_by_alloc,@function
        .size           $__internal_0_$__cuda_sm10x_tcgen05_guardrail_trap_col_being_dealloced_not_returned_by_alloc,($__internal_1_$__cuda_sm10x_tcgen05_guardrail_trap_phase_invalid_during_alloc - $__internal_0_$__cuda_sm10x_tcgen05_guardrail_trap_col_being_dealloced_not_returned_by_alloc)
$__internal_0_$__cuda_sm10x_tcgen05_guardrail_trap_col_being_dealloced_not_returned_by_alloc:
[----:B------:R-:W-:Y:S05]  /*19900*/  BPT.TRAP 0x1 ;  /* 0x000000040000795c */ /* 0x000fea0000300000 */
[----:B------:R-:W-:-:S04]  /*19910*/  HFMA2 R3, -RZ, RZ, 0, 0 ;  /* 0x00000000ff037431 */ /* 0x000fc800000001ff */
[----:B------:R-:W-:Y:S05]  /*19920*/  RET.REL.NODEC R2 `(_ZN7cutlass13device_kernelINS_4gemm6kernel13GemmUniversalINS1_17GroupProblemShapeIN4cute5tupleIJiiiEEEEENS1_10collective13CollectiveMmaINS1_51MainloopSm100ArrayTmaUmmaWarpSpecializedBlockScaledILi4ELi8ELi1ENS6_IJiiNS5_1CILi1EEEEEEEENS6_IJNSC_ILi256EEESG_SG_EEENS6_IJNS_12float_e2m1_tENS_13float_ue4m3_tEEEENS6_IJPNS6_IJlSD_NSC_ILi0EEEEEEPNS5_6LayoutINS6_IJNS6_IJNS6_IJNSC_ILi32EEENSC_ILi4EEEEEEiEEENS6_IJNS6_IJNSC_ILi16EEESQ_EEEiEEENS6_IJSD_iEEEEEENS6_IJSV_NS6_IJNS6_IJSL_SD_EEENSC_ILi512EEEEEENS6_IJSL_iEEEEEEEEEEESK_S15_NS5_8TiledMMAINS5_8MMA_AtomIJNS5_23SM100_MMA_MXF4_2x1SM_SSISI_SI_fSJ_Li256ELi256ELi16ELNS5_4UMMA5MajorE0ELS1A_0ELNS19_7ScaleInE0ELS1B_0EEEEEENSO_INS6_IJSD_SD_SD_EEENS6_IJSL_SL_SL_EEEEENS6_IJNS5_10UnderscoreES1H_S1H_EEEEENS6_IJNS5_28SM100_TMA_2SM_LOAD_MULTICASTES1K_EEENS6_IJNS5_14ComposedLayoutINS5_7SwizzleILi3ELi4ELi3EEENS5_18smem_ptr_flag_bitsILi4EEENSO_INS6_IJNSC_ILi8EEESG_EEENS6_IJSG_SD_EEEEEEENSO_INS6_IJNS6_IJNS6_IJSR_SD_EEESU_EEESD_NS6_IJSD_SQ_EEEEEENS6_IJNS6_IJNS6_IJSU_SZ_EEESY_EEESL_NS6_IJSQ_SZ_EEEEEEEEEEEvNS5_8identityES1L_NS6_IJS1V_NSO_INS6_IJNS6_IJNS6_IJSR_NSC_ILi2EEEEEESU_EEESD_S1Y_EEENS6_IJS21_SL_NS6_IJSQ_NSC_ILi1024EEEEEEEEEEEEEEvS26_EENS_8epilogue10collective18CollectiveEpilogueINS2H_31Sm100PtrArrayTmaWarpSpecializedILi4ELi2ELi64ELb1ELb0EEEJNS6_IJNSC_ILi128EEESG_SG_EEENS6_IJS2M_NSC_ILi64EEEEEENS_6half_tESN_S2Q_SN_NS2H_6fusion15FusionCallbacksIS2L_NS2R_17LinearCombinationIS2Q_fS2Q_fLNS_15FloatRoundStyleE2EEES2N_S2P_JEEENS5_5SM1004TMEM4LOAD26SM100_TMEM_LOAD_32dp32b64xENS5_13SM90_TMA_LOADENS1M_IS1O_NS1P_ILi16EEENSO_INS6_IJS1R_S2O_EEENS6_IJS2O_SD_EEEEEEENS5_39AutoVectorizingCopyWithAssumedAlignmentILi128EEENS5_14SM90_TMA_STOREES36_S38_S38_EEEvvEEEEvNT_6ParamsE) ;  /* 0xfffffe6402b47950 */ /* 0x000fea0003c3ffff */
        .weak           $__internal_1_$__cuda_sm10x_tcgen05_guardrail_trap_phase_invalid_during_alloc
        .type           $__internal_1_$__cuda_sm10x_tcgen05_guardrail_trap_phase_invalid_during_alloc,@function
        .size           $__internal_1_$__cuda_sm10x_tcgen05_guardrail_trap_phase_invalid_during_alloc,($__internal_2_$__cuda_sm10x_tcgen05_guardrail_trap_unallocated_columns_being_dealloced - $__internal_1_$__cuda_sm10x_tcgen05_guardrail_trap_phase_invalid_during_alloc)
$__internal_1_$__cuda_sm10x_tcgen05_guardrail_trap_phase_invalid_during_alloc:
[----:B------:R-:W-:Y:S05]  /*19930*/  BPT.TRAP 0x1 ;  /* 0x000000040000795c */ /* 0x000fea0000300000 */
[----:B------:R-:W-:-:S04]  /*19940*/  MOV R3, 0x0 ;  /* 0x0000000000037802 */ /* 0x000fc80000000f00 */
[----:B------:R-:W-:Y:S05]  /*19950*/  RET.REL.NODEC R2 `(_ZN7cutlass13device_kernelINS_4gemm6kernel13GemmUniversalINS1_17GroupProblemShapeIN4cute5tupleIJiiiEEEEENS1_10collective13CollectiveMmaINS1_51MainloopSm100ArrayTmaUmmaWarpSpecializedBlockScaledILi4ELi8ELi1ENS6_IJiiNS5_1CILi1EEEEEEEENS6_IJNSC_ILi256EEESG_SG_EEENS6_IJNS_12float_e2m1_tENS_13float_ue4m3_tEEEENS6_IJPNS6_IJlSD_NSC_ILi0EEEEEEPNS5_6LayoutINS6_IJNS6_IJNS6_IJNSC_ILi32EEENSC_ILi4EEEEEEiEEENS6_IJNS6_IJNSC_ILi16EEESQ_EEEiEEENS6_IJSD_iEEEEEENS6_IJSV_NS6_IJNS6_IJSL_SD_EEENSC_ILi512EEEEEENS6_IJSL_iEEEEEEEEEEESK_S15_NS5_8TiledMMAINS5_8MMA_AtomIJNS5_23SM100_MMA_MXF4_2x1SM_SSISI_SI_fSJ_Li256ELi256ELi16ELNS5_4UMMA5MajorE0ELS1A_0ELNS19_7ScaleInE0ELS1B_0EEEEEENSO_INS6_IJSD_SD_SD_EEENS6_IJSL_SL_SL_EEEEENS6_IJNS5_10UnderscoreES1H_S1H_EEEEENS6_IJNS5_28SM100_TMA_2SM_LOAD_MULTICASTES1K_EEENS6_IJNS5_14ComposedLayoutINS5_7SwizzleILi3ELi4ELi3EEENS5_18smem_ptr_flag_bitsILi4EEENSO_INS6_IJNSC_ILi8EEESG_EEENS6_IJSG_SD_EEEEEEENSO_INS6_IJNS6_IJNS6_IJSR_SD_EEESU_EEESD_NS6_IJSD_SQ_EEEEEENS6_IJNS6_IJNS6_IJSU_SZ_EEESY_EEESL_NS6_IJSQ_SZ_EEEEEEEEEEEvNS5_8identityES1L_NS6_IJS1V_NSO_INS6_IJNS6_IJNS6_IJSR_NSC_ILi2EEEEEESU_EEESD_S1Y_EEENS6_IJS21_SL_NS6_IJSQ_NSC_ILi1024EEEEEEEEEEEEEEvS26_EENS_8epilogue10collective18CollectiveEpilogueINS2H_31Sm100PtrArrayTmaWarpSpecializedILi4ELi2ELi64ELb1ELb0EEEJNS6_IJNSC_ILi128EEESG_SG_EEENS6_IJS2M_NSC_ILi64EEEEEENS_6half_tESN_S2Q_SN_NS2H_6fusion15FusionCallbacksIS2L_NS2R_17LinearCombinationIS2Q_fS2Q_fLNS_15FloatRoundStyleE2EEES2N_S2P_JEEENS5_5SM1004TMEM4LOAD26SM100_TMEM_LOAD_32dp32b64xENS5_13SM90_TMA_LOADENS1M_IS1O_NS1P_ILi16EEENSO_INS6_IJS1R_S2O_EEENS6_IJS2O_SD_EEEEEEENS5_39AutoVectorizingCopyWithAssumedAlignmentILi128EEENS5_14SM90_TMA_STOREES36_S38_S38_EEEvvEEEEvNT_6ParamsE) ;  /* 0xfffffe6402a87950 */ /* 0x000fea0003c3ffff */
        .weak           $__internal_2_$__cuda_sm10x_tcgen05_guardrail_trap_unallocated_columns_being_dealloced
        .type           $__internal_2_$__cuda_sm10x_tcgen05_guardrail_trap_unallocated_columns_being_dealloced,@function
        .size           $__internal_2_$__cuda_sm10x_tcgen05_guardrail_trap_unallocated_columns_being_dealloced,($__internal_3_$__cuda_sm20_div_u64 - $__internal_2_$__cuda_sm10x_tcgen05_guardrail_trap_unallocated_columns_being_dealloced)
$__internal_2_$__cuda_sm10x_tcgen05_guardrail_trap_unallocated_columns_being_dealloced:
[----:B------:R-:W-:Y:S05]  /*19960*/  BPT.TRAP 0x1 ;  /* 0x000000040000795c */ /* 0x000fea0000300000 */
[----:B------:R-:W-:-:S04]  /*19970*/  HFMA2 R3, -RZ, RZ, 0, 0 ;  /* 0x00000000ff037431 */ /* 0x000fc800000001ff */
[----:B------:R-:W-:Y:S05]  /*19980*/  RET.REL.NODEC R2 `(_ZN7cutlass13device_kernelINS_4gemm6kernel13GemmUniversalINS1_17GroupProblemShapeIN4cute5tupleIJiiiEEEEENS1_10collective13CollectiveMmaINS1_51MainloopSm100ArrayTmaUmmaWarpSpecializedBlockScaledILi4ELi8ELi1ENS6_IJiiNS5_1CILi1EEEEEEEENS6_IJNSC_ILi256EEESG_SG_EEENS6_IJNS_12float_e2m1_tENS_13float_ue4m3_tEEEENS6_IJPNS6_IJlSD_NSC_ILi0EEEEEEPNS5_6LayoutINS6_IJNS6_IJNS6_IJNSC_ILi32EEENSC_ILi4EEEEEEiEEENS6_IJNS6_IJNSC_ILi16EEESQ_EEEiEEENS6_IJSD_iEEEEEENS6_IJSV_NS6_IJNS6_IJSL_SD_EEENSC_ILi512EEEEEENS6_IJSL_iEEEEEEEEEEESK_S15_NS5_8TiledMMAINS5_8MMA_AtomIJNS5_23SM100_MMA_MXF4_2x1SM_SSISI_SI_fSJ_Li256ELi256ELi16ELNS5_4UMMA5MajorE0ELS1A_0ELNS19_7ScaleInE0ELS1B_0EEEEEENSO_INS6_IJSD_SD_SD_EEENS6_IJSL_SL_SL_EEEEENS6_IJNS5_10UnderscoreES1H_S1H_EEEEENS6_IJNS5_28SM100_TMA_2SM_LOAD_MULTICASTES1K_EEENS6_IJNS5_14ComposedLayoutINS5_7SwizzleILi3ELi4ELi3EEENS5_18smem_ptr_flag_bitsILi4EEENSO_INS6_IJNSC_ILi8EEESG_EEENS6_IJSG_SD_EEEEEEENSO_INS6_IJNS6_IJNS6_IJSR_SD_EEESU_EEESD_NS6_IJSD_SQ_EEEEEENS6_IJNS6_IJNS6_IJSU_SZ_EEESY_EEESL_NS6_IJSQ_SZ_EEEEEEEEEEEvNS5_8identityES1L_NS6_IJS1V_NSO_INS6_IJNS6_IJNS6_IJSR_NSC_ILi2EEEEEESU_EEESD_S1Y_EEENS6_IJS21_SL_NS6_IJSQ_NSC_ILi1024EEEEEEEEEEEEEEvS26_EENS_8epilogue10collective18CollectiveEpilogueINS2H_31Sm100PtrArrayTmaWarpSpecializedILi4ELi2ELi64ELb1ELb0EEEJNS6_IJNSC_ILi128EEESG_SG_EEENS6_IJS2M_NSC_ILi64EEEEEENS_6half_tESN_S2Q_SN_NS2H_6fusion15FusionCallbacksIS2L_NS2R_17LinearCombinationIS2Q_fS2Q_fLNS_15FloatRoundStyleE2EEES2N_S2P_JEEENS5_5SM1004TMEM4LOAD26SM100_TMEM_LOAD_32dp32b64xENS5_13SM90_TMA_LOADENS1M_IS1O_NS1P_ILi16EEENSO_INS6_IJS1R_S2O_EEENS6_IJS2O_SD_EEEEEEENS5_39AutoVectorizingCopyWithAssumedAlignmentILi128EEENS5_14SM90_TMA_STOREES36_S38_S38_EEEvvEEEEvNT_6ParamsE) ;  /* 0xfffffe64029c7950 */ /* 0x000fea0003c3ffff */
        .weak           $__internal_3_$__cuda_sm20_div_u64
        .type           $__internal_3_$__cuda_sm20_div_u64,@function
        .size           $__internal_3_$__cuda_sm20_div_u64,(.L_x_120 - $__internal_3_$__cuda_sm20_div_u64)
$__internal_3_$__cuda_sm20_div_u64:
[----:B------:R-:W-:Y:S01]  /*19990*/  MOV R30, R16 ;  /* 0x00000010001e7202 */ /* 0x000fe20000000f00 */
[----:B------:R-:W-:-:S04]  /*199a0*/  IMAD.MOV.U32 R31, RZ, RZ, R3 ;  /* 0x000000ffff1f7224 */ /* 0x000fc800078e0003 */
[----:B------:R-:W1:Y:S08]  /*199b0*/  I2F.U64.RP R28, R30 ;  /* 0x0000001e001c7312 */ /* 0x000e700000309000 */
[----:B-1----:R-:W1:Y:S02]  /*199c0*/  MUFU.RCP R24, R28 ;  /* 0x0000001c00187308 */ /* 0x002e640000001000 */
[----:B-1----:R-:W-:-:S06]  /*199d0*/  IADD3 R24, PT, PT, R24, 0x1ffffffe, RZ ;  /* 0x1ffffffe18187810 */ /* 0x002fcc0007ffe0ff */
[----:B------:R-:W1:Y:S02]  /*199e0*/  F2I.U64.TRUNC R24, R24 ;  /* 0x0000001800187311 */ /* 0x000e64000020d800 */
[----:B-1----:R-:W-:-:S04]  /*199f0*/  IMAD.WIDE.U32 R26, R24, R16, RZ ;  /* 0x00000010181a7225 */ /* 0x002fc800078e00ff */
[C---:B------:R-:W-:Y:S01]  /*19a00*/  IMAD R23, R24.reuse, R3, R27 ;  /* 0x0000000318177224 */ /* 0x040fe200078e021b */
[----:B------:R-:W-:Y:S02]  /*19a10*/  IADD3 R29, P0, PT, RZ, -R26, RZ ;  /* 0x8000001aff1d7210 */ /* 0x000fe40007f1e0ff */
[----:B------:R-:W-:Y:S01]  /*19a20*/  MOV R27, R24 ;  /* 0x00000018001b7202 */ /* 0x000fe20000000f00 */
[----:B------:R-:W-:Y:S02]  /*19a30*/  IMAD R23, R25, R16, R23 ;  /* 0x0000001019177224 */ /* 0x000fe400078e0217 */
[----:B------:R-:W-:-:S04]  /*19a40*/  IMAD.HI.U32 R26, R24, R29, RZ ;  /* 0x0000001d181a7227 */ /* 0x000fc800078e00ff */
[----:B------:R-:W-:-:S04]  /*19a50*/  IMAD.X R23, RZ, RZ, ~R23, P0 ;  /* 0x000000ffff177224 */ /* 0x000fc800000e0e17 */
[----:B------:R-:W-:-:S04]  /*19a60*/  IMAD.WIDE.U32 R26, P2, R24, R23, R26 ;  /* 0x00000017181a7225 */ /* 0x000fc8000784001a */
[C---:B------:R-:W-:Y:S02]  /*19a70*/  IMAD R28, R25.reuse, R23, RZ ;  /* 0x00000017191c7224 */ /* 0x040fe400078e02ff */
[----:B------:R-:W-:-:S04]  /*19a80*/  IMAD.HI.U32 R29, P1, R25, R29, R26 ;  /* 0x0000001d191d7227 */ /* 0x000fc8000782001a */
[----:B------:R-:W-:Y:S01]  /*19a90*/  IMAD.HI.U32 R23, R25, R23, RZ ;  /* 0x0000001719177227 */ /* 0x000fe200078e00ff */
[----:B------:R-:W-:-:S03]  /*19aa0*/  IADD3 R29, P0, PT, R28, R29, RZ ;  /* 0x0000001d1c1d7210 */ /* 0x000fc60007f1e0ff */
[----:B------:R-:W-:Y:S02]  /*19ab0*/  IMAD.X R25, R23, 0x1, R25, P2 ;  /* 0x0000000117197824 */ /* 0x000fe400010e0619 */
[----:B------:R-:W-:-:S03]  /*19ac0*/  IMAD.WIDE.U32 R26, R29, R16, RZ ;  /* 0x000000101d1a7225 */ /* 0x000fc600078e00ff */
[----:B------:R-:W-:Y:S01]  /*19ad0*/  IADD3.X R25, PT, PT, RZ, RZ, R25, P0, P1 ;  /* 0x000000ffff197210 */ /* 0x000fe200007e2419 */
[----:B------:R-:W-:Y:S01]  /*19ae0*/  IMAD R24, R29, R3, R27 ;  /* 0x000000031d187224 */ /* 0x000fe200078e021b */
[----:B------:R-:W-:-:S03]  /*19af0*/  IADD3 R26, P0, PT, RZ, -R26, RZ ;  /* 0x8000001aff1a7210 */ /* 0x000fc60007f1e0ff */
[----:B------:R-:W-:Y:S02]  /*19b00*/  IMAD R24, R25, R16, R24 ;  /* 0x0000001019187224 */ /* 0x000fe400078e0218 */
[----:B------:R-:W-:-:S03]  /*19b10*/  IMAD.HI.U32 R28, R29, R26, RZ ;  /* 0x0000001a1d1c7227 */ /* 0x000fc600078e00ff */
[----:B------:R-:W-:-:S05]  /*19b20*/  IADD3.X R24, PT, PT, RZ, ~R24, RZ, P0, !PT ;  /* 0x80000018ff187210 */ /* 0x000fca00007fe4ff */
[----:B------:R-:W-:-:S04]  /*19b30*/  IMAD.WIDE.U32 R28, P2, R29, R24, R28 ;  /* 0x000000181d1c7225 */ /* 0x000fc8000784001c */
[C---:B------:R-:W-:Y:S02]  /*19b40*/  IMAD R23, R25.reuse, R24, RZ ;  /* 0x0000001819177224 */ /* 0x040fe400078e02ff */
[----:B------:R-:W-:-:S04]  /*19b50*/  IMAD.HI.U32 R26, P1, R25, R26, R28 ;  /* 0x0000001a191a7227 */ /* 0x000fc8000782001c */
[----:B------:R-:W-:Y:S01]  /*19b60*/  IMAD.HI.U32 R24, R25, R24, RZ ;  /* 0x0000001819187227 */ /* 0x000fe200078e00ff */
[----:B------:R-:W-:-:S04]  /*19b70*/  IADD3 R26, P0, PT, R23, R26, RZ ;  /* 0x0000001a171a7210 */ /* 0x000fc80007f1e0ff */
[----:B------:R-:W-:Y:S01]  /*19b80*/  IADD3.X R23, PT, PT, R24, R25, RZ, P2, !PT ;  /* 0x0000001918177210 */ /* 0x000fe200017fe4ff */
[----:B------:R-:W-:-:S03]  /*19b90*/  IMAD.HI.U32 R24, R26, R21, RZ ;  /* 0x000000151a187227 */ /* 0x000fc600078e00ff */
[----:B------:R-:W-:Y:S01]  /*19ba0*/  IADD3.X R23, PT, PT, RZ, RZ, R23, P0, P1 ;  /* 0x000000ffff177210 */ /* 0x000fe200007e2417 */
[----:B------:R-:W-:Y:S02]  /*19bb0*/  IMAD.MOV.U32 R25, RZ, RZ, RZ ;  /* 0x000000ffff197224 */ /* 0x000fe400078e00ff */
[----:B------:R-:W-:-:S04]  /*19bc0*/  IMAD.WIDE.U32 R24, R26, R22, R24 ;  /* 0x000000161a187225 */ /* 0x000fc800078e0018 */
[C---:B------:R-:W-:Y:S02]  /*19bd0*/  IMAD R27, R23.reuse, R22, RZ ;  /* 0x00000016171b7224 */ /* 0x040fe400078e02ff */
[----:B------:R-:W-:-:S04]  /*19be0*/  IMAD.HI.U32 R24, P1, R23, R21, R24 ;  /* 0x0000001517187227 */ /* 0x000fc80007820018 */
[----:B------:R-:W-:Y:S01]  /*19bf0*/  IMAD.HI.U32 R23, R23, R22, RZ ;  /* 0x0000001617177227 */ /* 0x000fe200078e00ff */
[----:B------:R-:W-:-:S04]  /*19c00*/  IADD3 R27, P0, PT, R27, R24, RZ ;  /* 0x000000181b1b7210 */ /* 0x000fc80007f1e0ff */
[----:B------:R-:W-:Y:S01]  /*19c10*/  IADD3.X R23, PT, PT, R23, RZ, RZ, P1, !PT ;  /* 0x000000ff17177210 */ /* 0x000fe20000ffe4ff */
[C---:B------:R-:W-:Y:S01]  /*19c20*/  IMAD.WIDE.U32 R28, R27.reuse, R16, RZ ;  /* 0x000000101b1c7225 */ /* 0x040fe200078e00ff */
[C---:B------:R-:W-:Y:S02]  /*19c30*/  IADD3 R26, PT, PT, R27.reuse, 0x1, RZ ;  /* 0x000000011b1a7810 */ /* 0x040fe40007ffe0ff */
[----:B------:R-:W-:Y:S01]  /*19c40*/  IADD3.X R24, PT, PT, RZ, R23, RZ, P0, !PT ;  /* 0x00000017ff187210 */ /* 0x000fe200007fe4ff */
[----:B------:R-:W-:Y:S01]  /*19c50*/  IMAD R25, R27, R3, R29 ;  /* 0x000000031b197224 */ /* 0x000fe200078e021d */
[----:B------:R-:W-:-:S03]  /*19c60*/  IADD3 R23, P0, PT, -R28, R21, RZ ;  /* 0x000000151c177210 */ /* 0x000fc60007f1e1ff */
[-C--:B------:R-:W-:Y:S01]  /*19c70*/  IMAD R25, R24, R16.reuse, R25 ;  /* 0x0000001018197224 */ /* 0x080fe200078e0219 */
[----:B------:R-:W-:-:S03]  /*19c80*/  ISETP.GE.U32.AND P1, PT, R23, R16, PT ;  /* 0x000000101700720c */ /* 0x000fc60003f26070 */
[----:B------:R-:W-:Y:S01]  /*19c90*/  IMAD.X R22, R22, 0x1, ~R25, P0 ;  /* 0x0000000116167824 */ /* 0x000fe200000e0e19 */
[----:B------:R-:W-:-:S04]  /*19ca0*/  IADD3 R24, P0, PT, -R16, R23, RZ ;  /* 0x0000001710187210 */ /* 0x000fc80007f1e1ff */
[----:B------:R-:W-:Y:S02]  /*19cb0*/  ISETP.GE.U32.AND.EX P1, PT, R22, R3, PT, P1 ;  /* 0x000000031600720c */ /* 0x000fe40003f26110 */
[-C--:B------:R-:W-:Y:S02]  /*19cc0*/  IADD3.X R25, PT, PT, ~R3, R22.reuse, RZ, P0, !PT ;  /* 0x0000001603197210 */ /* 0x080fe400007fe5ff */
[----:B------:R-:W-:Y:S02]  /*19cd0*/  SEL R23, R24, R23, P1 ;  /* 0x0000001718177207 */ /* 0x000fe40000800000 */
[----:B------:R-:W-:Y:S02]  /*19ce0*/  SEL R26, R26, R27, P1 ;  /* 0x0000001b1a1a7207 */ /* 0x000fe40000800000 */
[----:B------:R-:W-:Y:S02]  /*19cf0*/  SEL R22, R25, R22, P1 ;  /* 0x0000001619167207 */ /* 0x000fe40000800000 */
[----:B------:R-:W-:Y:S01]  /*19d00*/  ISETP.GE.U32.AND P1, PT, R23, R16, PT ;  /* 0x000000101700720c */ /* 0x000fe20003f26070 */
[----:B------:R-:W-:Y:S01]  /*19d10*/  VIADD R23, R26, 0x1 ;  /* 0x000000011a177836 */ /* 0x000fe20000000000 */
[----:B------:R-:W-:-:S02]  /*19d20*/  ISETP.NE.U32.AND P0, PT, R16, RZ, PT ;  /* 0x000000ff1000720c */ /* 0x000fc40003f05070 */
[----:B------:R-:W-:Y:S02]  /*19d30*/  ISETP.GE.U32.AND.EX P1, PT, R22, R3, PT, P1 ;  /* 0x000000031600720c */ /* 0x000fe40003f26110 */
[----:B------:R-:W-:Y:S02]  /*19d40*/  ISETP.NE.AND.EX P0, PT, R3, RZ, PT, P0 ;  /* 0x000000ff0300720c */ /* 0x000fe40003f05300 */
[----:B------:R-:W-:Y:S01]  /*19d50*/  SEL R3, R23, R26, P1 ;  /* 0x0000001a17037207 */ /* 0x000fe20000800000 */
[----:B------:R-:W-:Y:S01]  /*19d60*/  HFMA2 R23, -RZ, RZ, 0, 0 ;  /* 0x00000000ff177431 */ /* 0x000fe200000001ff */
[----:B------:R-:W-:Y:S02]  /*19d70*/  MOV R22, R0 ;  /* 0x0000000000167202 */ /* 0x000fe40000000f00 */
[----:B------:R-:W-:Y:S02]  /*19d80*/  SEL R3, R3, 0xffffffff, P0 ;  /* 0xffffffff03037807 */ /* 0x000fe40000000000 */
[----:B------:R-:W-:Y:S05]  /*19d90*/  RET.REL.NODEC R22 `(_ZN7cutlass13device_kernelINS_4gemm6kernel13GemmUniversalINS1_17GroupProblemShapeIN4cute5tupleIJiiiEEEEENS1_10collective13CollectiveMmaINS1_51MainloopSm100ArrayTmaUmmaWarpSpecializedBlockScaledILi4ELi8ELi1ENS6_IJiiNS5_1CILi1EEEEEEEENS6_IJNSC_ILi256EEESG_SG_EEENS6_IJNS_12float_e2m1_tENS_13float_ue4m3_tEEEENS6_IJPNS6_IJlSD_NSC_ILi0EEEEEEPNS5_6LayoutINS6_IJNS6_IJNS6_IJNSC_ILi32EEENSC_ILi4EEEEEEiEEENS6_IJNS6_IJNSC_ILi16EEESQ_EEEiEEENS6_IJSD_iEEEEEENS6_IJSV_NS6_IJNS6_IJSL_SD_EEENSC_ILi512EEEEEENS6_IJSL_iEEEEEEEEEEESK_S15_NS5_8TiledMMAINS5_8MMA_AtomIJNS5_23SM100_MMA_MXF4_2x1SM_SSISI_SI_fSJ_Li256ELi256ELi16ELNS5_4UMMA5MajorE0ELS1A_0ELNS19_7ScaleInE0ELS1B_0EEEEEENSO_INS6_IJSD_SD_SD_EEENS6_IJSL_SL_SL_EEEEENS6_IJNS5_10UnderscoreES1H_S1H_EEEEENS6_IJNS5_28SM100_TMA_2SM_LOAD_MULTICASTES1K_EEENS6_IJNS5_14ComposedLayoutINS5_7SwizzleILi3ELi4ELi3EEENS5_18smem_ptr_flag_bitsILi4EEENSO_INS6_IJNSC_ILi8EEESG_EEENS6_IJSG_SD_EEEEEEENSO_INS6_IJNS6_IJNS6_IJSR_SD_EEESU_EEESD_NS6_IJSD_SQ_EEEEEENS6_IJNS6_IJNS6_IJSU_SZ_EEESY_EEESL_NS6_IJSQ_SZ_EEEEEEEEEEEvNS5_8identityES1L_NS6_IJS1V_NSO_INS6_IJNS6_IJNS6_IJSR_NSC_ILi2EEEEEESU_EEESD_S1Y_EEENS6_IJS21_SL_NS6_IJSQ_NSC_ILi1024EEEEEEEEEEEEEEvS26_EENS_8epilogue10collective18CollectiveEpilogueINS2H_31Sm100PtrArrayTmaWarpSpecializedILi4ELi2ELi64ELb1ELb0EEEJNS6_IJNSC_ILi128EEESG_SG_EEENS6_IJS2M_NSC_ILi64EEEEEENS_6half_tESN_S2Q_SN_NS2H_6fusion15FusionCallbacksIS2L_NS2R_17LinearCombinationIS2Q_fS2Q_fLNS_15FloatRoundStyleE2EEES2N_S2P_JEEENS5_5SM1004TMEM4LOAD26SM100_TMEM_LOAD_32dp32b64xENS5_13SM90_TMA_LOADENS1M_IS1O_NS1P_ILi16EEENSO_INS6_IJS1R_S2O_EEENS6_IJS2O_SD_EEEEEEENS5_39AutoVectorizingCopyWithAssumedAlignmentILi128EEENS5_14SM90_TMA_STOREES36_S38_S38_EEEvvEEEEvNT_6ParamsE) ;  /* 0xfffffe6016987950 */ /* 0x000fea0003c3ffff */
.L_x_120:
[----:B------:R-:W-:Y:S01]  /*19da0*/  MOV R34, R2 ;  /* 0x0000000200227202 */ /* 0x000fe20000000f00 */
[----:B------:R-:W-:-:S04]  /*19db0*/  IMAD.MOV.U32 R35, RZ, RZ, R3 ;  /* 0x000000ffff237224 */ /* 0x000fc800078e0003 */
[----:B------:R-:W1:Y:S08]  /*19dc0*/  I2F.U64.RP R25, R34 ;  /* 0x0000002200197312 */ /* 0x000e700000309000 */
[----:B-1----:R-:W1:Y:S02]  /*19dd0*/  MUFU.RCP R30, R25 ;  /* 0x00000019001e7308 */ /* 0x002e640000001000 */
[----:B-1----:R-:W-:-:S06]  /*19de0*/  IADD3 R30, PT, PT, R30, 0x1ffffffe, RZ ;  /* 0x1ffffffe1e1e7810 */ /* 0x002fcc0007ffe0ff */
[----:B------:R-:W1:Y:S02]  /*19df0*/  F2I.U64.TRUNC R30, R30 ;  /* 0x0000001e001e7311 */ /* 0x000e64000020d800 */
[----:B-1----:R-:W-:Y:S01]  /*19e00*/  IMAD.WIDE.U32 R22, R30, R2, RZ ;  /* 0x000000021e167225 */ /* 0x002fe200078e00ff */
[----:B------:R-:W-:-:S03]  /*19e10*/  MOV R33, R30 ;  /* 0x0000001e00217202 */ /* 0x000fc60000000f00 */
[----:B------:R-:W-:Y:S01]  /*19e20*/  IMAD R23, R30, R3, R23 ;  /* 0x000000031e177224 */ /* 0x000fe200078e0217 */
[----:B------:R-:W-:-:S03]  /*19e30*/  IADD3 R29, P0, PT, RZ, -R22, RZ ;  /* 0x80000016ff1d7210 */ /* 0x000fc60007f1e0ff */
        /* <DEDUP_REMOVED lines=20> */
[----:B------:R-:W-:-:S03]  /*19f80*/  IADD3 R27, P0, PT, R27, R28, RZ ;  /* 0x0000001c1b1b7210 */ /* 0x000fc60007f1e0ff */
[----:B------:R-:W-:Y:S01]  /*19f90*/  IMAD.MOV.U32 R29, RZ, RZ, RZ ;  /* 0x000000ffff1d7224 */ /* 0x000fe200078e00ff */
[----:B------:R-:W-:Y:S01]  /*19fa0*/  IADD3.X R22, PT, PT, R22, R25, RZ, P2, !PT ;  /* 0x0000001916167210 */ /* 0x000fe200017fe4ff */
[----:B------:R-:W-:-:S03]  /*19fb0*/  IMAD.HI.U32 R28, R27, R21, RZ ;  /* 0x000000151b1c7227 */ /* 0x000fc600078e00ff */
[----:B------:R-:W-:Y:S01]  /*19fc0*/  IADD3.X R23, PT, PT, RZ, RZ, R22, P0, P1 ;  /* 0x000000ffff177210 */ /* 0x000fe200007e2416 */
[----:B------:R-:W-:-:S04]  /*19fd0*/  IMAD.WIDE.U32 R28, R27, R20, R28 ;  /* 0x000000141b1c7225 */ /* 0x000fc800078e001c */
[C---:B------:R-:W-:Y:S02]  /*19fe0*/  IMAD R22, R23.reuse, R20, RZ ;  /* 0x0000001417167224 */ /* 0x040fe400078e02ff */
[----:B------:R-:W-:-:S04]  /*19ff0*/  IMAD.HI.U32 R25, P1, R23, R21, R28 ;  /* 0x0000001517197227 */ /* 0x000fc8000782001c */
[----:B------:R-:W-:Y:S01]  /*1a000*/  IMAD.HI.U32 R23, R23, R20, RZ ;  /* 0x0000001417177227 */ /* 0x000fe200078e00ff */
[----:B------:R-:W-:-:S04]  /*1a010*/  IADD3 R22, P0, PT, R22, R25, RZ ;  /* 0x0000001916167210 */ /* 0x000fc80007f1e0ff */
[----:B------:R-:W-:Y:S01]  /*1a020*/  IADD3.X R23, PT, PT, R23, RZ, RZ, P1, !PT ;  /* 0x000000ff17177210 */ /* 0x000fe20000ffe4ff */
[----:B------:R-:W-:-:S03]  /*1a030*/  IMAD.WIDE.U32 R28, R22, R2, RZ ;  /* 0x00000002161c7225 */ /* 0x000fc600078e00ff */
[----:B------:R-:W-:Y:S01]  /*1a040*/  IADD3.X R27, PT, PT, RZ, R23, RZ, P0, !PT ;  /* 0x00000017ff1b7210 */ /* 0x000fe200007fe4ff */
[----:B------:R-:W-:Y:S01]  /*1a050*/  IMAD R25, R22, R3, R29 ;  /* 0x0000000316197224 */ /* 0x000fe200078e021d */
[----:B------:R-:W-:Y:S01]  /*1a060*/  IADD3 R23, P0, PT, -R28, R21, RZ ;  /* 0x000000151c177210 */ /* 0x000fe20007f1e1ff */
[----:B------:R-:W-:Y:S02]  /*1a070*/  HFMA2 R29, -RZ, RZ, 0, 0 ;  /* 0x00000000ff1d7431 */ /* 0x000fe400000001ff */
[-C--:B------:R-:W-:Y:S01]  /*1a080*/  IMAD R25, R27, R2.reuse, R25 ;  /* 0x000000021b197224 */ /* 0x080fe200078e0219 */
[----:B------:R-:W-:Y:S02]  /*1a090*/  ISETP.GE.U32.AND P1, PT, R23, R2, PT ;  /* 0x000000021700720c */ /* 0x000fe40003f26070 */
[----:B------:R-:W-:Y:S01]  /*1a0a0*/  IADD3 R27, PT, PT, R22, 0x1, RZ ;  /* 0x00000001161b7810 */ /* 0x000fe20007ffe0ff */
[----:B------:R-:W-:Y:S01]  /*1a0b0*/  IMAD.X R20, R20, 0x1, ~R25, P0 ;  /* 0x0000000114147824 */ /* 0x000fe200000e0e19 */
[----:B------:R-:W-:-:S04]  /*1a0c0*/  IADD3 R28, P0, PT, -R2, R23, RZ ;  /* 0x00000017021c7210 */ /* 0x000fc80007f1e1ff */
[----:B------:R-:W-:Y:S02]  /*1a0d0*/  ISETP.GE.U32.AND.EX P1, PT, R20, R3, PT, P1 ;  /* 0x000000031400720c */ /* 0x000fe40003f26110 */
[----:B------:R-:W-:Y:S02]  /*1a0e0*/  IADD3.X R25, PT, PT, ~R3, R20, RZ, P0, !PT ;  /* 0x0000001403197210 */ /* 0x000fe400007fe5ff */
[----:B------:R-:W-:Y:S02]  /*1a0f0*/  SEL R23, R28, R23, P1 ;  /* 0x000000171c177207 */ /* 0x000fe40000800000 */
[----:B------:R-:W-:Y:S02]  /*1a100*/  SEL R27, R27, R22, P1 ;  /* 0x000000161b1b7207 */ /* 0x000fe40000800000 */
[----:B------:R-:W-:Y:S02]  /*1a110*/  SEL R20, R25, R20, P1 ;  /* 0x0000001419147207 */ /* 0x000fe40000800000 */
[----:B------:R-:W-:Y:S01]  /*1a120*/  ISETP.GE.U32.AND P1, PT, R23, R2, PT ;  /* 0x000000021700720c */ /* 0x000fe20003f26070 */
[----:B------:R-:W-:Y:S01]  /*1a130*/  VIADD R22, R27, 0x1 ;  /* 0x000000011b167836 */ /* 0x000fe20000000000 */
[----:B------:R-:W-:-:S02]  /*1a140*/  ISETP.NE.U32.AND P0, PT, R2, RZ, PT ;  /* 0x000000ff0200720c */ /* 0x000fc40003f05070 */
[----:B------:R-:W-:Y:S02]  /*1a150*/  ISETP.GE.U32.AND.EX P1, PT, R20, R3, PT, P1 ;  /* 0x000000031400720c */ /* 0x000fe40003f26110 */
[----:B------:R-:W-:Y:S02]  /*1a160*/  MOV R28, R0 ;  /* 0x00000000001c7202 */ /* 0x000fe40000000f00 */
[----:B------:R-:W-:Y:S02]  /*1a170*/  ISETP.NE.AND.EX P0, PT, R3, RZ, PT, P0 ;  /* 0x000000ff0300720c */ /* 0x000fe40003f05300 */
[----:B------:R-:W-:-:S04]  /*1a180*/  SEL R22, R22, R27, P1 ;  /* 0x0000001b16167207 */ /* 0x000fc80000800000 */
[----:B------:R-:W-:Y:S01]  /*1a190*/  SEL R22, R22, 0xffffffff, P0 ;  /* 0xffffffff16167807 */ /* 0x000fe20000000000 */
[----:B------:R-:W-:Y:S06]  /*1a1a0*/  RET.REL.NODEC R28 `(_ZN7cutlass13device_kernelINS_4gemm6kernel13GemmUniversalINS1_17GroupProblemShapeIN4cute5tupleIJiiiEEEEENS1_10collective13CollectiveMmaINS1_51MainloopSm100ArrayTmaUmmaWarpSpecializedBlockScaledILi4ELi8ELi1ENS6_IJiiNS5_1CILi1EEEEEEEENS6_IJNSC_ILi256EEESG_SG_EEENS6_IJNS_12float_e2m1_tENS_13float_ue4m3_tEEEENS6_IJPNS6_IJlSD_NSC_ILi0EEEEEEPNS5_6LayoutINS6_IJNS6_IJNS6_IJNSC_ILi32EEENSC_ILi4EEEEEEiEEENS6_IJNS6_IJNSC_ILi16EEESQ_EEEiEEENS6_IJSD_iEEEEEENS6_IJSV_NS6_IJNS6_IJSL_SD_EEENSC_ILi512EEEEEENS6_IJSL_iEEEEEEEEEEESK_S15_NS5_8TiledMMAINS5_8MMA_AtomIJNS5_23SM100_MMA_MXF4_2x1SM_SSISI_SI_fSJ_Li256ELi256ELi16ELNS5_4UMMA5MajorE0ELS1A_0ELNS19_7ScaleInE0ELS1B_0EEEEEENSO_INS6_IJSD_SD_SD_EEENS6_IJSL_SL_SL_EEEEENS6_IJNS5_10UnderscoreES1H_S1H_EEEEENS6_IJNS5_28SM100_TMA_2SM_LOAD_MULTICASTES1K_EEENS6_IJNS5_14ComposedLayoutINS5_7SwizzleILi3ELi4ELi3EEENS5_18smem_ptr_flag_bitsILi4EEENSO_INS6_IJNSC_ILi8EEESG_EEENS6_IJSG_SD_EEEEEEENSO_INS6_IJNS6_IJNS6_IJSR_SD_EEESU_EEESD_NS6_IJSD_SQ_EEEEEENS6_IJNS6_IJNS6_IJSU_SZ_EEESY_EEESL_NS6_IJSQ_SZ_EEEEEEEEEEEvNS5_8identityES1L_NS6_IJS1V_NSO_INS6_IJNS6_IJNS6_IJSR_NSC_ILi2EEEEEESU_EEESD_S1Y_EEENS6_IJS21_SL_NS6_IJSQ_NSC_ILi1024EEEEEEEEEEEEEEvS26_EENS_8epilogue10collective18CollectiveEpilogueINS2H_31Sm100PtrArrayTmaWarpSpecializedILi4ELi2ELi64ELb1ELb0EEEJNS6_IJNSC_ILi128EEESG_SG_EEENS6_IJS2M_NSC_ILi64EEEEEENS_6half_tESN_S2Q_SN_NS2H_6fusion15FusionCallbacksIS2L_NS2R_17LinearCombinationIS2Q_fS2Q_fLNS_15FloatRoundStyleE2EEES2N_S2P_JEEENS5_5SM1004TMEM4LOAD26SM100_TMEM_LOAD_32dp32b64xENS5_13SM90_TMA_LOADENS1M_IS1O_NS1P_ILi16EEENSO_INS6_IJS1R_S2O_EEENS6_IJS2O_SD_EEEEEEENS5_39AutoVectorizingCopyWithAssumedAlignmentILi128EEENS5_14SM90_TMA_STOREES36_S38_S38_EEEvvEEEEvNT_6ParamsE) ;  /* 0xfffffe5c1c947950 */ /* 0x000fec0003c3ffff */
.L_x_381:
[----:B------:R-:W-:-:S00]  /*1a1b0*/  BRA `(.L_x_381) ;  /* 0xfffffffc00fc7947 */ /* 0x000fc0000383ffff */
[----:B------:R-:W-:-:S00]  /*1a1c0*/  NOP ;  /* 0x0000000000007918 */ /* 0x000fc00000000000 */
        /* <DEDUP_REMOVED lines=11> */
.L_x_767:


//--------------------- .text._ZN7cutlass13device_kernelINS_4gemm6kernel13GemmUniversalINS1_17GroupProblemShapeIN4cute5tupleIJiiiEEEEENS1_10collective13CollectiveMmaINS1_51MainloopSm100ArrayTmaUmmaWarpSpecializedBlockScaledILi2ELi8ELi1ENS6_IJiiNS5_1CILi1EEEEEEEENS6_IJNSC_ILi128EEENSC_ILi256EEESH_EEENS6_IJNS_12float_e2m1_tENS_13float_ue4m3_tEEEENS6_IJPNS6_IJlSD_NSC_ILi0EEEEEEPNS5_6LayoutINS6_IJNS6_IJNS6_IJNSC_ILi32EEENSC_ILi4EEEEEEiEEENS6_IJNS6_IJNSC_ILi16EEESR_EEEiEEENS6_IJSD_iEEEEEENS6_IJSW_NS6_IJNS6_IJSM_SD_EEENSC_ILi512EEEEEENS6_IJSM_iEEEEEEEEEEESL_S16_NS5_8TiledMMAINS5_8MMA_AtomIJNS5_17SM100_MMA_MXF4_SSISJ_SJ_fSK_Li128ELi256ELi16ELNS5_4UMMA5MajorE0ELS1B_0ELNS1A_7ScaleInE0ELS1C_0EEEEEENSP_INS6_IJSD_SD_SD_EEENS6_IJSM_SM_SM_EEEEENS6_IJNS5_10UnderscoreES1I_S1I_EEEEENS6_IJNS5_23SM90_TMA_LOAD_MULTICASTES1L_EEENS6_IJNS5_14ComposedLayoutINS5_7SwizzleILi3ELi4ELi3EEENS5_18smem_ptr_flag_bitsILi4EEENSP_INS6_IJNSC_ILi8EEESH_EEENS6_IJSH_SD_EEEEEEENSP_INS6_IJNS6_IJNS6_IJSS_SD_EEESV_EEESD_NS6_IJSD_SR_EEEEEENS6_IJNS6_IJNS6_IJSV_S10_EEESZ_EEESM_NS6_IJSR_S10_EEEEEEEEEEEvNS5_8identityES1M_NS6_IJS1W_NSP_INS6_IJNS6_IJNS6_IJSS_NSC_ILi2EEEEEESV_EEESD_S1Z_EEENS6_IJS22_SM_NS6_IJSR_NSC_ILi1024EEEEEEEEEEEEEEvS27_EENS_8epilogue10collective18CollectiveEpilogueINS2I_31Sm100PtrArrayTmaWarpSpecializedILi4ELi2ELi64ELb1ELb0EEEJSI_NS6_IJSG_NSC_ILi64EEEEEENS_6half_tESO_S2P_SO_NS2I_6fusion15FusionCallbacksIS2M_NS2Q_17LinearCombinationIS2P_fS2P_fLNS_15FloatRoundStyleE2EEESI_S2O_JEEENS5_5SM1004TMEM4LOAD26SM100_TMEM_LOAD_32dp32b64xENS5_13SM90_TMA_LOADENS1N_IS1P_NS1Q_ILi16EEENSP_INS6_IJS1S_S2N_EEENS6_IJS2N_SD_EEEEEEENS5_39AutoVectorizingCopyWithAssumedAlignmentILi128EEENS5_14SM90_TMA_STOREES35_S37_S37_EEEvvEEEEvNT_6ParamsE --------------------------
	.section	.text._ZN7cutlass13device_kernelINS_4gemm6kernel13GemmUniversalINS1_17GroupProblemShapeIN4cute5tupleIJiiiEEEEENS1_10collective13CollectiveMmaINS1_51MainloopSm100ArrayTmaUmmaWarpSpecializedBlockScaledILi2ELi8ELi1ENS6_IJiiNS5_1CILi1EEEEEEEENS6_IJNSC_ILi128EEENSC_ILi256EEESH_EEENS6_IJNS_12float_e2m1_tENS_13float_ue4m3_tEEEENS6_IJPNS6_IJlSD_NSC_ILi0EEEEEEPNS5_6LayoutINS6_IJNS6_IJNS6_IJNSC_ILi32EEENSC_ILi4EEEEEEiEEENS6_IJNS6_IJNSC_ILi16EEESR_EEEiEEENS6_IJSD_iEEEEEENS6_IJSW_NS6_IJNS6_IJSM_SD_EEENSC_ILi512EEEEEENS6_IJSM_iEEEEEEEEEEESL_S16_NS5_8TiledMMAINS5_8MMA_AtomIJNS5_17SM100_MMA_MXF4_SSISJ_SJ_fSK_Li128ELi256ELi16ELNS5_4UMMA5MajorE0ELS1B_0ELNS1A_7ScaleInE0ELS1C_0EEEEEENSP_INS6_IJSD_SD_SD_EEENS6_IJSM_SM_SM_EEEEENS6_IJNS5_10UnderscoreES1I_S1I_EEEEENS6_IJNS5_23SM90_TMA_LOAD_MULTICASTES1L_EEENS6_IJNS5_14ComposedLayoutINS5_7SwizzleILi3ELi4ELi3EEENS5_18smem_ptr_flag_bitsILi4EEENSP_INS6_IJNSC_ILi8EEESH_EEENS6_IJSH_SD_EEEEEEENSP_INS6_IJNS6_IJNS6_IJSS_SD_EEESV_EEESD_NS6_IJSD_SR_EEEEEENS6_IJNS6_IJNS6_IJSV_S10_EEESZ_EEESM_NS6_IJSR_S10_EEEEEEEEEEEvNS5_8identityES1M_NS6_IJS1W_NSP_INS6_IJNS6_IJNS6_IJSS_NSC_ILi2EEEEEESV_EEESD_S1Z_EEENS6_IJS22_SM_NS6_IJSR_NSC_ILi1024EEEEEEEEEEEEEEvS27_EENS_8epilogue10collective18CollectiveEpilogueINS2I_31Sm100PtrArrayTmaWarpSpecializedILi4ELi2ELi64ELb1ELb0EEEJSI_NS6_IJSG_NSC_ILi64EEEEEENS_6half_tESO_S2P_SO_NS2I_6fusion15FusionCallbacksIS2M_NS2Q_17LinearCombinationIS2P_fS2P_fLNS_15FloatRoundStyleE2EEESI_S2O_JEEENS5_5SM1004TMEM4LOAD26SM100_TMEM_LOAD_32dp32b64xENS5_13SM90_TMA_LOADENS1N_IS1P_NS1Q_ILi16EEENSP_INS6_IJS1S_S2N_EEENS6_IJS2N_SD_EEEEEEENS5_39AutoVectorizingCopyWithAssumedAlignmentILi128EEENS5_14SM90_TMA_STOREES35_S37_S37_EEEvvEEEEvNT_6ParamsE,"ax",@progbits
	.align	128
.text._ZN7cutlass13device_kernelINS_4gemm6kernel13GemmUniversalINS1_17GroupProblemShapeIN4cute5tupleIJiiiEEEEENS1_10collective13CollectiveMmaINS1_51MainloopSm100ArrayTmaUmmaWarpSpecializedBlockScaledILi2ELi8ELi1ENS6_IJiiNS5_1CILi1EEEEEEEENS6_IJNSC_ILi128EEENSC_ILi256EEESH_EEENS6_IJNS_12float_e2m1_tENS_13float_ue4m3_tEEEENS6_IJPNS6_IJlSD_NSC_ILi0EEEEEEPNS5_6LayoutINS6_IJNS6_IJNS6_IJNSC_ILi32EEENSC_ILi4EEEEEEiEEENS6_IJNS6_IJNSC_ILi16EEESR_EEEiEEENS6_IJSD_iEEEEEENS6_IJSW_NS6_IJNS6_IJSM_SD_EEENSC_ILi512EEEEEENS6_IJSM_iEEEEEEEEEEESL_S16_NS5_8TiledMMAINS5_8MMA_AtomIJNS5_17SM100_MMA_MXF4_SSISJ_SJ_fSK_Li128ELi256ELi16ELNS5_4UMMA5MajorE0ELS1B_0ELNS1A_7ScaleInE0ELS1C_0EEEEEENSP_INS6_IJSD_SD_SD_EEENS6_IJSM_SM_SM_EEEEENS6_IJNS5_10UnderscoreES1I_S1I_EEEEENS6_IJNS5_23SM90_TMA_LOAD_MULTICASTES1L_EEENS6_IJNS5_14ComposedLayoutINS5_7SwizzleILi3ELi4ELi3EEENS5_18smem_ptr_flag_bitsILi4EEENSP_INS6_IJNSC_ILi8EEESH_EEENS6_IJSH_SD_EEEEEEENSP_INS6_IJNS6_IJNS6_IJSS_SD_EEESV_EEESD_NS6_IJSD_SR_EEEEEENS6_IJNS6_IJNS6_IJSV_S10_EEESZ_EEESM_NS6_IJSR_S10_EEEEEEEEEEEvNS5_8identityES1M_NS6_IJS1W_NSP_INS6_IJNS6_IJNS6_IJSS_NSC_ILi2EEEEEESV_EEESD_S1Z_EEENS6_IJS22_SM_NS6_IJSR_NSC_ILi1024EEEEEEEEEEEEEEvS27_EENS_8epilogue10collective18CollectiveEpilogueINS2I_31Sm100PtrArrayTmaWarpSpecializedILi4ELi2ELi64ELb1ELb0EEEJSI_NS6_IJSG_NSC_ILi64EEEEEENS_6half_tESO_S2P_SO_NS2I_6fusion15FusionCallbacksIS2M_NS2Q_17LinearCombinationIS2P_fS2P_fLNS_15FloatRoundStyleE2EEESI_S2O_JEEENS5_5SM1004TMEM4LOAD26SM100_TMEM_LOAD_32dp32b64xENS5_13SM90_TMA_LOADENS1N_IS1P_NS1Q_ILi16EEENSP_INS6_IJS1S_S2N_EEENS6_IJS2N_SD_EEEEEEENS5_39AutoVectorizingCopyWithAssumedAlignmentILi128EEENS5_14SM90_TMA_STOREES35_S37_S37_EEEvvEEEEvNT_6ParamsE:
        .type           _ZN7cutlass13device_kernelINS_4gemm6kernel13GemmUniversalINS1_17GroupProblemShapeIN4cute5tupleIJiiiEEEEENS1_10collective13CollectiveMmaINS1_51MainloopSm100ArrayTmaUmmaWarpSpecializedBlockScaledILi2ELi8ELi1ENS6_IJiiNS5_1CILi1EEEEEEEENS6_IJNSC_ILi128EEENSC_ILi256EEESH_EEENS6_IJNS_12float_e2m1_tENS_13float_ue4m3_tEEEENS6_IJPNS6_IJlSD_NSC_ILi0EEEEEEPNS5_6LayoutINS6_IJNS6_IJNS6_IJNSC_ILi32EEENSC_ILi4EEEEEEiEEENS6_IJNS6_IJNSC_ILi16EEESR_EEEiEEENS6_IJSD_iEEEEEENS6_IJSW_NS6_IJNS6_IJSM_SD_EEENSC_ILi512EEEEEENS6_IJSM_iEEEEEEEEEEESL_S16_NS5_8TiledMMAINS5_8MMA_AtomIJNS5_17SM100_MMA_MXF4_SSISJ_SJ_fSK_Li128ELi256ELi16ELNS5_4UMMA5MajorE0ELS1B_0ELNS1A_7ScaleInE0ELS1C_0EEEEEENSP_INS6_IJSD_SD_SD_EEENS6_IJSM_SM_SM_EEEEENS6_IJNS5_10UnderscoreES1I_S1I_EEEEENS6_IJNS5_23SM90_TMA_LOAD_MULTICASTES1L_EEENS6_IJNS5_14ComposedLayoutINS5_7SwizzleILi3ELi4ELi3EEENS5_18smem_ptr_flag_bitsILi4EEENSP_INS6_IJNSC_ILi8EEESH_EEENS6_IJSH_SD_EEEEEEENSP_INS6_IJNS6_IJNS6_IJSS_SD_EEESV_EEESD_NS6_IJSD_SR_EEEEEENS6_IJNS6_IJNS6_IJSV_S10_EEESZ_EEESM_NS6_IJSR_S10_EEEEEEEEEEEvNS5_8identityES1M_NS6_IJS1W_NSP_INS6_IJNS6_IJNS6_IJSS_NSC_ILi2EEEEEESV_EEESD_S1Z_EEENS6_IJS22_SM_NS6_IJSR_NSC_ILi1024EEEEEEEEEEEEEEvS27_EENS_8epilogue10collective18CollectiveEpilogueINS2I_31Sm100PtrArrayTmaWarpSpecializedILi4ELi2ELi64ELb1ELb0EEEJSI_NS6_IJSG_NSC_ILi64EEEEEENS_6half_tESO_S2P_SO_NS2I_6fusion15FusionCallbacksIS2M_NS2Q_17LinearCombinationIS2P_fS2P_fLNS_15FloatRoundStyleE2EEESI_S2O_JEEENS5_5SM1004TMEM4LOAD26SM100_TMEM_LOAD_32dp32b64xENS5_13SM90_TMA_LOADENS1N_IS1P_NS1Q_ILi16EEENSP_INS6_IJS1S_S2N_EEENS6_IJS2N_SD_EEEEEEENS5_39AutoVectorizingCopyWithAssumedAlignmentILi128EEENS5_14SM90_TMA_STOREES35_S37_S37_EEEvvEEEEvNT_6ParamsE,@function
        .size           _ZN7cutlass13device_kernelINS_4gemm6kernel13GemmUniversalINS1_17GroupProblemShapeIN4cute5tupleIJiiiEEEEENS1_10collective13CollectiveMmaINS1_51MainloopSm100ArrayTmaUmmaWarpSpecializedBlockScaledILi2ELi8ELi1ENS6_IJiiNS5_1CILi1EEEEEEEENS6_IJNSC_ILi128EEENSC_ILi256EEESH_EEENS6_IJNS_12float_e2m1_tENS_13float_ue4m3_tEEEENS6_IJPNS6_IJlSD_NSC_ILi0EEEEEEPNS5_6LayoutINS6_IJNS6_IJNS6_IJNSC_ILi32EEENSC_ILi4EEEEEEiEEENS6_IJNS6_IJNSC_ILi16EEESR_EEEiEEENS6_IJSD_iEEEEEENS6_IJSW_NS6_IJNS6_IJSM_SD_EEENSC_ILi512EEEEEENS6_IJSM_iEEEEEEEEEEESL_S16_NS5_8TiledMMAINS5_8MMA_AtomIJNS5_17SM100_MMA_MXF4_SSISJ_SJ_fSK_Li128ELi256ELi16ELNS5_4UMMA5MajorE0ELS1B_0ELNS1A_7ScaleInE0ELS1C_0EEEEEENSP_INS6_IJSD_SD_SD_EEENS6_IJSM_SM_SM_EEEEENS6_IJNS5_10UnderscoreES1I_S1I_EEEEENS6_IJNS5_23SM90_TMA_LOAD_MULTICASTES1L_EEENS6_IJNS5_14ComposedLayoutINS5_7SwizzleILi3ELi4ELi3EEENS5_18smem_ptr_flag_bitsILi4EEENSP_INS6_IJNSC_ILi8EEESH_EEENS6_IJSH_SD_EEEEEEENSP_INS6_IJNS6_IJNS6_IJSS_SD_EEESV_EEESD_NS6_IJSD_SR_EEEEEENS6_IJNS6_IJNS6_IJSV_S10_EEESZ_EEESM_NS6_IJSR_S10_EEEEEEEEEEEvNS5_8identityES1M_NS6_IJS1W_NSP_INS6_IJNS6_IJNS6_IJSS_NSC_ILi2EEEEEESV_EEESD_S1Z_EEENS6_IJS22_SM_NS6_IJSR_NSC_ILi1024EEEEEEEEEEEEEEvS27_EENS_8epilogue10collective18CollectiveEpilogueINS2I_31Sm100PtrArrayTmaWarpSpecializedILi4ELi2ELi64ELb1ELb0EEEJSI_NS6_IJSG_NSC_ILi64EEEEEENS_6half_tESO_S2P_SO_NS2I_6fusion15FusionCallbacksIS2M_NS2Q_17LinearCombinationIS2P_fS2P_fLNS_15FloatRoundStyleE2EEESI_S2O_JEEENS5_5SM1004TMEM4LOAD26SM100_TMEM_LOAD_32dp32b64xENS5_13SM90_TMA_LOADENS1N_IS1P_NS1Q_ILi16EEENSP_INS6_IJS1S_S2N_EEENS6_IJS2N_SD_EEEEEEENS5_39AutoVectorizingCopyWithAssumedAlignmentILi128EEENS5_14SM90_TMA_STOREES35_S37_S37_EEEvvEEEEvNT_6ParamsE,(.L_x_772 - _ZN7cutlass13device_kernelINS_4gemm6kernel13GemmUniversalINS1_17GroupProblemShapeIN4cute5tupleIJiiiEEEEENS1_10collective13CollectiveMmaINS1_51MainloopSm100ArrayTmaUmmaWarpSpecializedBlockScaledILi2ELi8ELi1ENS6_IJiiNS5_1CILi1EEEEEEEENS6_IJNSC_ILi128EEENSC_ILi256EEESH_EEENS6_IJNS_12float_e2m1_tENS_13float_ue4m3_tEEEENS6_IJPNS6_IJlSD_NSC_ILi0EEEEEEPNS5_6LayoutINS6_IJNS6_IJNS6_IJNSC_ILi32EEENSC_ILi4EEEEEEiEEENS6_IJNS6_IJNSC_ILi16EEESR_EEEiEEENS6_IJSD_iEEEEEENS6_IJSW_NS6_IJNS6_IJSM_SD_EEENSC_ILi512EEEEEENS6_IJSM_iEEEEEEEEEEESL_S16_NS5_8TiledMMAINS5_8MMA_AtomIJNS5_17SM100_MMA_MXF4_SSISJ_SJ_fSK_Li128ELi256ELi16ELNS5_4UMMA5MajorE0ELS1B_0ELNS1A_7ScaleInE0ELS1C_0EEEEEENSP_INS6_IJSD_SD_SD_EEENS6_IJSM_SM_SM_EEEEENS6_IJNS5_10UnderscoreES1I_S1I_EEEEENS6_IJNS5_23SM90_TMA_LOAD_MULTICASTES1L_EEENS6_IJNS5_14ComposedLayoutINS5_7SwizzleILi3ELi4ELi3EEENS5_18smem_ptr_flag_bitsILi4EEENSP_INS6_IJNSC_ILi8EEESH_EEENS6_IJSH_SD_EEEEEEENSP_INS6_IJNS6_IJNS6_IJSS_SD_EEESV_EEESD_NS6_IJSD_SR_EEEEEENS6_IJNS6_IJNS6_IJSV_S10_EEESZ_EEESM_NS6_IJSR_S10_EEEEEEEEEEEvNS5_8identityES1M_NS6_IJS1W_NSP_INS6_IJNS6_IJNS6_IJSS_NSC_ILi2EEEEEESV_EEESD_S1Z_EEENS6_IJS22_SM_NS6_IJSR_NSC_ILi1024EEEEEEEEEEEEEEvS27_EENS_8epilogue10collective18CollectiveEpilogueINS2I_31Sm100PtrArrayTmaWarpSpecializedILi4ELi2ELi64ELb1ELb0EEEJSI_NS6_IJSG_NSC_ILi64EEEEEENS_6half_tESO_S2P_SO_NS2I_6fusion15FusionCallbacksIS2M_NS2Q_17LinearCombinationIS2P_fS2P_fLNS_15FloatRoundStyleE2EEESI_S2O_JEEENS5_5SM1004TMEM4LOAD26SM100_TMEM_LOAD_32dp32b64xENS5_13SM90_TMA_LOADENS1N_IS1P_NS1Q_ILi16EEENSP_INS6_IJS1S_S2N_EEENS6_IJS2N_SD_EEEEEEENS5_39AutoVectorizingCopyWithAssumedAlignmentILi128EEENS5_14SM90_TMA_STOREES35_S37_S37_EEEvvEEEEvNT_6ParamsE)
        .other          _ZN7cutlass13device_kernelINS_4gemm6kernel13GemmUniversalINS1_17GroupProblemShapeIN4cute5tupleIJiiiEEEEENS1_10collective13CollectiveMmaINS1_51MainloopSm100ArrayTmaUmmaWarpSpecializedBlockScaledILi2ELi8ELi1ENS6_IJiiNS5_1CILi1EEEEEEEENS6_IJNSC_ILi128EEENSC_ILi256EEESH_EEENS6_IJNS_12float_e2m1_tENS_13float_ue4m3_tEEEENS6_IJPNS6_IJlSD_NSC_ILi0EEEEEEPNS5_6LayoutINS6_IJNS6_IJNS6_IJNSC_ILi32EEENSC_ILi4EEEEEEiEEENS6_IJNS6_IJNSC_ILi16EEESR_EEEiEEENS6_IJSD_iEEEEEENS6_IJSW_NS6_IJNS6_IJSM_SD_EEENSC_ILi512EEEEEENS6_IJSM_iEEEEEEEEEEESL_S16_NS5_8TiledMMAINS5_8MMA_AtomIJNS5_17SM100_MMA_MXF4_SSISJ_SJ_fSK_Li128ELi256ELi16ELNS5_4UMMA5MajorE0ELS1B_0ELNS1A_7ScaleInE0ELS1C_0EEEEEENSP_INS6_IJSD_SD_SD_EEENS6_IJSM_SM_SM_EEEEENS6_IJNS5_10UnderscoreES1I_S1I_EEEEENS6_IJNS5_23SM90_TMA_LOAD_MULTICASTES1L_EEENS6_IJNS5_14ComposedLayoutINS5_7SwizzleILi3ELi4ELi3EEENS5_18smem_ptr_flag_bitsILi4EEENSP_INS6_IJNSC_ILi8EEESH_EEENS6_IJSH_SD_EEEEEEENSP_INS6_IJNS6_IJNS6_IJSS_SD_EEESV_EEESD_NS6_IJSD_SR_EEEEEENS6_IJNS6_IJNS6_IJSV_S10_EEESZ_EEESM_NS6_IJSR_S10_EEEEEEEEEEEvNS5_8identityES1M_NS6_IJS1W_NSP_INS6_IJNS6_IJNS6_IJSS_NSC_ILi2EEEEEESV_EEESD_S1Z_EEENS6_IJS22_SM_NS6_IJSR_NSC_ILi1024EEEEEEEEEEEEEEvS27_EENS_8epilogue10collective18CollectiveEpilogueINS2I_31Sm100PtrArrayTmaWarpSpecializedILi4ELi2ELi64ELb1ELb0EEEJSI_NS6_IJSG_NSC_ILi64EEEEEENS_6half_tESO_S2P_SO_NS2I_6fusion15FusionCallbacksIS2M_NS2Q_17LinearCombinationIS2P_fS2P_fLNS_15FloatRoundStyleE2EEESI_S2O_JEEENS5_5SM1004TMEM4LOAD26SM100_TMEM_LOAD_32dp32b64xENS5_13SM90_TMA_LOADENS1N_IS1P_NS1Q_ILi16EEENSP_INS6_IJS1S_S2N_EEENS6_IJS2N_SD_EEEEEEENS5_39AutoVectorizingCopyWithAssumedAlignmentILi128EEENS5_14SM90_TMA_STOREES35_S37_S37_EEEvvEEEEvNT_6ParamsE,@"STO_CUDA_ENTRY STV_DEFAULT"
_ZN7cutlass13device_kernelINS_4gemm6kernel13GemmUniversalINS1_17GroupProblemShapeIN4cute5tupleIJiiiEEEEENS1_10collective13CollectiveMmaINS1_51MainloopSm100ArrayTmaUmmaWarpSpecializedBlockScaledILi2ELi8ELi1ENS6_IJiiNS5_1CILi1EEEEEEEENS6_IJNSC_ILi128EEENSC_ILi256EEESH_EEENS6_IJNS_12float_e2m1_tENS_13float_ue4m3_tEEEENS6_IJPNS6_IJlSD_NSC_ILi0EEEEEEPNS5_6LayoutINS6_IJNS6_IJNS6_IJNSC_ILi32EEENSC_ILi4EEEEEEiEEENS6_IJNS6_IJNSC_ILi16EEESR_EEEiEEENS6_IJSD_iEEEEEENS6_IJSW_NS6_IJNS6_IJSM_SD_EEENSC_ILi512EEEEEENS6_IJSM_iEEEEEEEEEEESL_S16_NS5_8TiledMMAINS5_8MMA_AtomIJNS5_17SM100_MMA_MXF4_SSISJ_SJ_fSK_Li128ELi256ELi16ELNS5_4UMMA5MajorE0ELS1B_0ELNS1A_7ScaleInE0ELS1C_0EEEEEENSP_INS6_IJSD_SD_SD_EEENS6_IJSM_SM_SM_EEEEENS6_IJNS5_10UnderscoreES1I_S1I_EEEEENS6_IJNS5_23SM90_TMA_LOAD_MULTICASTES1L_EEENS6_IJNS5_14ComposedLayoutINS5_7SwizzleILi3ELi4ELi3EEENS5_18smem_ptr_flag_bitsILi4EEENSP_INS6_IJNSC_ILi8EEESH_EEENS6_IJSH_SD_EEEEEEENSP_INS6_IJNS6_IJNS6_IJSS_SD_EEESV_EEESD_NS6_IJSD_SR_EEEEEENS6_IJNS6_IJNS6_IJSV_S10_EEESZ_EEESM_NS6_IJSR_S10_EEEEEEEEEEEvNS5_8identityES1M_NS6_IJS1W_NSP_INS6_IJNS6_IJNS6_IJSS_NSC_ILi2EEEEEESV_EEESD_S1Z_EEENS6_IJS22_SM_NS6_IJSR_NSC_ILi1024EEEEEEEEEEEEEEvS27_EENS_8epilogue10collective18CollectiveEpilogueINS2I_31Sm100PtrArrayTmaWarpSpecializedILi4ELi2ELi64ELb1ELb0EEEJSI_NS6_IJSG_NSC_ILi64EEEEEENS_6half_tESO_S2P_SO_NS2I_6fusion15FusionCallbacksIS2M_NS2Q_17LinearCombinationIS2P_fS2P_fLNS_15FloatRoundStyleE2EEESI_S2O_JEEENS5_5SM1004TMEM4LOAD26SM100_TMEM_LOAD_32dp32b64xENS5_13SM90_TMA_LOADENS1N_IS1P_NS1Q_ILi16EEENSP_INS6_IJS1S_S2N_EEENS6_IJS2N_SD_EEEEEEENS5_39AutoVectorizingCopyWithAssumedAlignmentILi128EEENS5_14SM90_TMA_STOREES35_S37_S37_EEEvvEEEEvNT_6ParamsE:
        /* <DEDUP_REMOVED lines=15> */
[----:B------:R-:W-:Y:S01]  /*00f0*/  S2UR UR7, SR_CTAID.X ;  /* 0x00000000000779c3 */ /* 0x000fe20000002500 */
[----:B------:R-:W-:Y:S01]  /*0100*/  UMOV UR5, 0x4 ;  /* 0x0000000400057882 */ /* 0x000fe20000000000 */
[----:B------:R-:W5:Y:S01]  /*0110*/  LDCU UR53, c[0x0][0x370] ;  /* 0x00006e00ff3577ac */ /* 0x000f620008000800 */
[----:B------:R-:W-:-:S05]  /*0120*/  ELECT P1, URZ, PT ;  /* 0x0000000000ff782f */ /* 0x000fca0003820000 */
[----:B------:R-:W5:Y:S01]  /*0130*/  S2UR UR6, SR_CTAID.Y ;  /* 0x00000000000679c3 */ /* 0x000f620000002600 */
[----:B----4-:R-:W-:Y:S01]  /*0140*/  UIMAD UR52, UR41, UR40, URZ ;  /* 0x00000028293472a4 */ /* 0x010fe2000f8e02ff */
[----:B---3--:R-:W-:-:S06]  /*0150*/  ISETP.NE.AND P0, PT, R3, UR40, PT ;  /* 0x0000002803007c0c */ /* 0x008fcc000bf05270 */
[----:B------:R-:W-:Y:S02]  /*0160*/  @P1 LOP3.LUT R133, R133, 0x1, RZ, 0xfc, !PT ;  /* 0x0000000185851812 */ /* 0x000fe400078efcff */
[----:B------:R-:W-:Y:S01]  /*0170*/  ISETP.EQ.AND P0, PT, R2, UR41, !P0 ;  /* 0x0000002902007c0c */ /* 0x000fe2000c702270 */
[----:B------:R-:W-:Y:S01]  /*0180*/  IMAD.MOV.U32 R2, RZ, RZ, 0x780 ;  /* 0x00000780ff027424 */ /* 0x000fe200078e00ff */
[----:B--2---:R-:W-:Y:S02]  /*0190*/  SHF.R.U32.HI R122, RZ, 0x5, R134 ;  /* 0x00000005ff7a7819 */ /* 0x004fe40000011686 */
[----:B------:R-:W-:Y:S02]  /*01a0*/  SEL R66, R66, 0x80, P0 ;  /* 0x0000008042427807 */ /* 0x000fe40000000000 */
[----:B------:R-:W-:Y:S01]  /*01b0*/  SEL R64, R64, 0x280, P0 ;  /* 0x0000028040407807 */ /* 0x000fe20000000000 */
[----:B------:R-:W2:Y:S01]  /*01c0*/  SHFL.IDX PT, R0, R122, RZ, 0x1f ;  /* 0x00001fff7a007589 */ /* 0x000ea200000e0000 */
[----:B------:R-:W-:-:S02]  /*01d0*/  SEL R65, R65, 0x180, P0 ;  /* 0x0000018041417807 */ /* 0x000fc40000000000 */
[----:B------:R-:W-:Y:S01]  /*01e0*/  SEL R2, R2, 0x380, P0 ;  /* 0x0000038002027807 */ /* 0x000fe20000000000 */
[----:B-----5:R-:W-:Y:S01]  /*01f0*/  UIMAD UR63, UR6, UR53, UR7 ;  /* 0x00000035063f72a4 */ /* 0x020fe2000f8e0207 */
[----:B--2---:R-:W-:-:S13]  /*0200*/  R2UR UR4, R0 ;  /* 0x00000000000472ca */ /* 0x004fda00000e0000 */
[----:B------:R-:W-:Y:S02]  /*0210*/  UISETP.GE.AND UP0, UPT, UR4, 0x8, UPT ;  /* 0x000000080400788c */ /* 0x000fe4000bf06270 */
[----:B------:R-:W-:Y:S02]  /*0220*/  UISETP.GT.AND UP1, UPT, UR4, 0x3, UPT ;  /* 0x000000030400788c */ /* 0x000fe4000bf24270 */
[----:B------:R-:W-:Y:S02]  /*0230*/  USEL UR5, UR5, 0x8, !UP0 ;  /* 0x0000000805057887 */ /* 0x000fe4000c000000 */
[----:B------:R-:W-:Y:S02]  /*0240*/  ULOP3.LUT UR37, UR4, 0xfffffffc, URZ, 0xc0, !UPT ;  /* 0xfffffffc04257892 */ /* 0x000fe4000f8ec0ff */
[----:B------:R-:W-:-:S04]  /*0250*/  USEL UR8, UR5, UR4, UP1 ;  /* 0x0000000405087287 */ /* 0x000fc80008800000 */
[----:B------:R-:W-:Y:S02]  /*0260*/  UISETP.NE.AND UP0, UPT, UR8, 0x2, UPT ;  /* 0x000000020800788c */ /* 0x000fe4000bf05270 */
[----:B------:R-:W-:-:S07]  /*0270*/  IMAD.U32 R132, RZ, RZ, UR8 ;  /* 0x00000008ff847e24 */ /* 0x000fce000f8e00ff */
[----:B-1----:R-:W-:Y:S05]  /*0280*/  BRA.U UP0, `(.L_x_382) ;  /* 0x0000000500b07547 */ /* 0x002fea000b800000 */
[----:B------:R-:W1:Y:S01]  /*0290*/  LDC.64 R84, c[0x0][0xc20] ;  /* 0x00030800ff547b82 */ /* 0x000e620000000a00 */
[----:B------:R-:W-:Y:S01]  /*02a0*/  ELECT P0, URZ, PT ;  /* 0x0000000000ff782f */ /* 0x000fe20003800000 */
[----:B------:R-:W-:Y:S01]  /*02b0*/  BSSY.RECONVERGENT B0, `(.L_x_383) ;  /* 0x0000067000007945 */ /* 0x000fe20003800200 */
[----:B------:R-:W-:-:S06]  /*02c0*/  UIMAD UR4, UR63, 0xc, URZ ;  /* 0x0000000c3f0478a4 */ /* 0x000fcc000f8e02ff */
[----:B------:R-:W-:-:S05]  /*02d0*/  MOV R0, UR4 ;  /* 0x0000000400007c02 */ /* 0x000fca0008000f00 */
[----:B------:R-:W-:Y:S05]  /*02e0*/  @!P0 BRA `(.L_x_384) ;  /* 0x00000004008c8947 */ /* 0x000fea0003800000 */
[----:B------:R-:W2:Y:S01]  /*02f0*/  S2UR UR4, SR_CgaCtaId ;  /* 0x00000000000479c3 */ /* 0x000ea20000008800 */
[----:B------:R-:W-:-:S07]  /*0300*/  UMOV UR5, 0x400 ;  /* 0x0000040000057882 */ /* 0x000fce0000000000 */
[----:B------:R-:W3:Y:S08]  /*0310*/  LDC.64 R52, c[0x0][R66+0x380] ;  /* 0x0000e00042347b82 */ /* 0x000ef00000000a00 */
[----:B------:R-:W3:Y:S08]  /*0320*/  LDC.64 R54, c[0x0][R66+0x388] ;  /* 0x0000e20042367b82 */ /* 0x000ef00000000a00 */
[----:B------:R-:W4:Y:S01]  /*0330*/  LDC.64 R48, c[0x0][R66+0x390] ;  /* 0x0000e40042307b82 */ /* 0x000f220000000a00 */
[----:B--2---:R-:W-:-:S07]  /*0340*/  ULEA UR4, UR4, UR5, 0x18 ;  /* 0x0000000504047291 */ /* 0x004fce000f8ec0ff */
[----:B------:R-:W4:Y:S08]  /*0350*/  LDC.64 R50, c[0x0][R66+0x398] ;  /* 0x0000e60042327b82 */ /* 0x000f300000000a00 */
[----:B------:R-:W2:Y:S01]  /*0360*/  LDC.64 R44, c[0x0][R66+0x3a0] ;  /* 0x0000e800422c7b82 */ /* 0x000ea20000000a00 */
[----:B---3--:R3:W-:Y:S07]  /*0370*/  STS.128 [UR4+0x400], R52 ;  /* 0x00040034ff007988 */ /* 0x0087ee0008000c04 */
[----:B------:R-:W2:Y:S08]  /*0380*/  LDC.64 R46, c[0x0][R66+0x3a8] ;  /* 0x0000ea00422e7b82 */ /* 0x000eb00000000a00 */
[----:B------:R-:W5:Y:S01]  /*0390*/  LDC.64 R40, c[0x0][R66+0x3b0] ;  /* 0x0000ec0042287b82 */ /* 0x000f620000000a00 */
[----:B----4-:R4:W-:Y:S07]  /*03a0*/  STS.128 [UR4+0x410], R48 ;  /* 0x00041030ff007988 */ /* 0x0109ee0008000c04 */
[----:B------:R-:W5:Y:S08]  /*03b0*/  LDC.64 R42, c[0x0][R66+0x3b8] ;  /* 0x0000ee00422a7b82 */ /* 0x000f700000000a00 */
[----:B------:R-:W1:Y:S01]  /*03c0*/  LDC.64 R36, c[0x0][R66+0x3c0] ;  /* 0x0000f00042247b82 */ /* 0x000e620000000a00 */
[----:B--2---:R2:W-:Y:S07]  /*03d0*/  STS.128 [UR4+0x420], R44 ;  /* 0x0004202cff007988 */ /* 0x0045ee0008000c04 */
[----:B------:R-:W1:Y:S08]  /*03e0*/  LDC.64 R38, c[0x0][R66+0x3c8] ;  /* 0x0000f20042267b82 */ /* 0x000e700000000a00 */
[----:B------:R-:W3:Y:S01]  /*03f0*/  LDC.64 R32, c[0x0][R66+0x3d0] ;  /* 0x0000f40042207b82 */ /* 0x000ee20000000a00 */
[----:B-----5:R5:W-:Y:S07]  /*0400*/  STS.128 [UR4+0x430], R40 ;  /* 0x00043028ff007988 */ /* 0x020bee0008000c04 */
[----:B------:R-:W3:Y:S08]  /*0410*/  LDC.64 R34, c[0x0][R66+0x3d8] ;  /* 0x0000f60042227b82 */ /* 0x000ef00000000a00 */
[----:B------:R-:W4:Y:S01]  /*0420*/  LDC.64 R28, c[0x0][R66+0x3e0] ;  /* 0x0000f800421c7b82 */ /* 0x000f220000000a00 */
[----:B-1----:R1:W-:Y:S07]  /*0430*/  STS.128 [UR4+0x440], R36 ;  /* 0x00044024ff007988 */ /* 0x0023ee0008000c04 */
        /* <DEDUP_REMOVED lines=18> */
[----:B------:R-:W2:Y:S01]  /*0560*/  LDC.64 R6, c[0x0][R65+0x3c8] ;  /* 0x0000f20041067b82 */ /* 0x000ea20000000a00 */
[----:B----4-:R4:W-:Y:S07]  /*0570*/  STS.128 [UR4+0x4b0], R8 ;  /* 0x0004b008ff007988 */ /* 0x0109ee0008000c04 */
[----:B------:R-:W5:Y:S08]  /*0580*/  LDC.64 R80, c[0x0][R65+0x3d0] ;  /* 0x0000f40041507b82 */ /* 0x000f700000000a00 */
[----:B------:R-:W5:Y:S01]  /*0590*/  LDC.64 R82, c[0x0][R65+0x3d8] ;  /* 0x0000f60041527b82 */ /* 0x000f620000000a00 */
[----:B--2---:R2:W-:Y:S07]  /*05a0*/  STS.128 [UR4+0x4c0], R4 ;  /* 0x0004c004ff007988 */ /* 0x0045ee0008000c04 */
[----:B------:R-:W1:Y:S08]  /*05b0*/  LDC.64 R76, c[0x0][R65+0x3e0] ;  /* 0x0000f800414c7b82 */ /* 0x000e700000000a00 */
[----:B------:R-:W1:Y:S08]  /*05c0*/  LDC.64 R78, c[0x0][R65+0x3e8] ;  /* 0x0000fa00414e7b82 */ /* 0x000e700000000a00 */
[----:B------:R-:W3:Y:S01]  /*05d0*/  LDC.64 R72, c[0x0][R65+0x3f0] ;  /* 0x0000fc0041487b82 */ /* 0x000ee20000000a00 */
[----:B-----5:R1:W-:Y:S07]  /*05e0*/  STS.128 [UR4+0x4d0], R80 ;  /* 0x0004d050ff007988 */ /* 0x0203ee0008000c04 */
[----:B------:R-:W3:Y:S08]  /*05f0*/  LDC.64 R74, c[0x0][R65+0x3f8] ;  /* 0x0000fe00414a7b82 */ /* 0x000ef00000000a00 */
[----:B------:R-:W5:Y:S01]  /*0600*/  LDC.64 R68, c[0x0][R64+0x380] ;  /* 0x0000e00040447b82 */ /* 0x000f620000000a00 */
[----:B-1----:R1:W-:Y:S07]  /*0610*/  STS.128 [UR4+0x4e0], R76 ;  /* 0x0004e04cff007988 */ /* 0x0023ee0008000c04 */
[----:B------:R-:W5:Y:S08]  /*0620*/  LDC.64 R70, c[0x0][R64+0x388] ;  /* 0x0000e20040467b82 */ /* 0x000f700000000a00 */
[----:B------:R-:W4:Y:S01]  /*0630*/  LDC.64 R60, c[0x0][R64+0x390] ;  /* 0x0000e400403c7b82 */ /* 0x000f220000000a00 */
[----:B---3--:R1:W-:Y:S07]  /*0640*/  STS.128 [UR4+0x4f0], R72 ;  /* 0x0004f048ff007988 */ /* 0x0083ee0008000c04 */
[----:B------:R-:W4:Y:S08]  /*0650*/  LDC.64 R62, c[0x0][R64+0x398] ;  /* 0x0000e600403e7b82 */ /* 0x000f300000000a00 */
[----:B------:R-:W3:Y:S01]  /*0660*/  LDC.64 R56, c[0x0][R64+0x3a0] ;  /* 0x0000e80040387b82 */ /* 0x000ee20000000a00 */
[----:B-----5:R1:W-:Y:S07]  /*0670*/  STS.128 [UR4+0x500], R68 ;  /* 0x00050044ff007988 */ /* 0x0203ee0008000c04 */
[----:B------:R-:W3:Y:S08]  /*0680*/  LDC.64 R58, c[0x0][R64+0x3a8] ;  /* 0x0000ea00403a7b82 */ /* 0x000ef00000000a00 */
[----:B------:R-:W5:Y:S01]  /*0690*/  LDC.64 R52, c[0x0][R64+0x3b0] ;  /* 0x0000ec0040347b82 */ /* 0x000f620000000a00 */
[----:B----4-:R1:W-:Y:S07]  /*06a0*/  STS.128 [UR4+0x510], R60 ;  /* 0x0005103cff007988 */ /* 0x0103ee0008000c04 */
        /* <DEDUP_REMOVED lines=34> */
[----:B--2---:R-:W2:Y:S01]  /*08d0*/  LDC.64 R4, c[0x0][R2+0x3f0] ;  /* 0x0000fc0002047b82 */ /* 0x004ea20000000a00 */
[----:B----4-:R1:W-:Y:S07]  /*08e0*/  STS.128 [UR4+0x5d0], R12 ;  /* 0x0005d00cff007988 */ /* 0x0103ee0008000c04 */
[----:B------:R-:W2:Y:S01]  /*08f0*/  LDC.64 R6, c[0x0][R2+0x3f8] ;  /* 0x0000fe0002067b82 */ /* 0x000ea20000000a00 */
[----:B---3--:R1:W-:Y:S04]  /*0900*/  STS.128 [UR4+0x5e0], R8 ;  /* 0x0005e008ff007988 */ /* 0x0083e80008000c04 */
[----:B--2---:R1:W-:Y:S02]  /*0910*/  STS.128 [UR4+0x5f0], R4 ;  /* 0x0005f004ff007988 */ /* 0x0043e40008000c04 */
.L_x_384:
[----:B------:R-:W-:Y:S05]  /*0920*/  BSYNC.RECONVERGENT B0 ;  /* 0x0000000000007941 */ /* 0x000fea0003800200 */
.L_x_383:
[----:B-1----:R-:W-:Y:S01]  /*0930*/  IMAD.WIDE.U32 R36, R0, 0x200, R84 ;  /* 0x0000020000247825 */ /* 0x002fe200078e0054 */
[----:B------:R-:W-:-:S06]  /*0940*/  NOP ;  /* 0x0000000000007918 */ /* 0x000fcc0000000000 */
.L_x_382:
[----:B------:R-:W-:-:S13]  /*0950*/  R2UR UR4, R132 ;  /* 0x00000000840472ca */ /* 0x000fda00000e0000 */
[----:B------:R-:W-:-:S09]  /*0960*/  UISETP.NE.AND UP0, UPT, UR4, 0x3, UPT ;  /* 0x000000030400788c */ /* 0x000fd2000bf05270 */
[----:B------:R-:W-:Y:S05]  /*0970*/  BRA.U UP0, `(.L_x_385) ;  /* 0x0000000100807547 */ /* 0x000fea000b800000 */
[----:B------:R-:W1:Y:S01]  /*0980*/  S2UR UR4, SR_CgaCtaId ;  /* 0x00000000000479c3 */ /* 0x000e620000008800 */
[----:B------:R-:W-:Y:S01]  /*0990*/  ELECT P0, URZ, PT ;  /* 0x0000000000ff782f */ /* 0x000fe20003800000 */
[----:B------:R-:W2:Y:S01]  /*09a0*/  LDCU.64 UR38, c[0x0][0xf00] ;  /* 0x0001e000ff2677ac */ /* 0x000ea20008000a00 */
[----:B------:R-:W-:-:S05]  /*09b0*/  UMOV UR5, 0x400 ;  /* 0x0000040000057882 */ /* 0x000fca0000000000 */
[----:B------:R-:W3:Y:S08]  /*09c0*/  LDC.64 R32, c[0x0][0xd00] ;  /* 0x00034000ff207b82 */ /* 0x000ef00000000a00 */
[----:B------:R-:W3:Y:S08]  /*09d0*/  LDC.64 R34, c[0x0][0xd08] ;  /* 0x00034200ff227b82 */ /* 0x000ef00000000a00 */
[----:B------:R-:W4:Y:S01]  /*09e0*/  LDC.64 R28, c[0x0][0xd10] ;  /* 0x00034400ff1c7b82 */ /* 0x000f220000000a00 */
[----:B-1----:R-:W-:-:S07]  /*09f0*/  ULEA UR4, UR4, UR5, 0x18 ;  /* 0x0000000504047291 */ /* 0x002fce000f8ec0ff */
[----:B------:R-:W4:Y:S08]  /*0a00*/  LDC.64 R30, c[0x0][0xd18] ;  /* 0x00034600ff1e7b82 */ /* 0x000f300000000a00 */
[----:B------:R-:W1:Y:S01]  /*0a10*/  LDC.64 R24, c[0x0][0xd20] ;  /* 0x00034800ff187b82 */ /* 0x000e620000000a00 */
[----:B---3--:R3:W-:Y:S07]  /*0a20*/  @P0 STS.128 [UR4+0x300], R32 ;  /* 0x00030020ff000988 */ /* 0x0087ee0008000c04 */
[----:B------:R-:W1:Y:S08]  /*0a30*/  LDC.64 R26, c[0x0][0xd28] ;  /* 0x00034a00ff1a7b82 */ /* 0x000e700000000a00 */
[----:B------:R-:W5:Y:S01]  /*0a40*/  LDC.64 R20, c[0x0][0xd30] ;  /* 0x00034c00ff147b82 */ /* 0x000f620000000a00 */
[----:B----4-:R3:W-:Y:S07]  /*0a50*/  @P0 STS.128 [UR4+0x310], R28 ;  /* 0x0003101cff000988 */ /* 0x0107ee0008000c04 */
[----:B------:R-:W5:Y:S08]  /*0a60*/  LDC.64 R22, c[0x0][0xd38] ;  /* 0x00034e00ff167b82 */ /* 0x000f700000000a00 */
[----:B------:R-:W4:Y:S01]  /*0a70*/  LDC.64 R16, c[0x0][0xd40] ;  /* 0x00035000ff107b82 */ /* 0x000f220000000a00 */
[----:B-1----:R3:W-:Y:S07]  /*0a80*/  @P0 STS.128 [UR4+0x320], R24 ;  /* 0x00032018ff000988 */ /* 0x0027ee0008000c04 */
[----:B------:R-:W4:Y:S08]  /*0a90*/  LDC.64 R18, c[0x0][0xd48] ;  /* 0x00035200ff127b82 */ /* 0x000f300000000a00 */
[----:B------:R-:W1:Y:S01]  /*0aa0*/  LDC.64 R12, c[0x0][0xd50] ;  /* 0x00035400ff0c7b82 */ /* 0x000e620000000a00 */
[----:B-----5:R3:W-:Y:S07]  /*0ab0*/  @P0 STS.128 [UR4+0x330], R20 ;  /* 0x00033014ff000988 */ /* 0x0207ee0008000c04 */
[----:B------:R-:W1:Y:S08]  /*0ac0*/  LDC.64 R14, c[0x0][0xd58] ;  /* 0x00035600ff0e7b82 */ /* 0x000e700000000a00 */
[----:B------:R-:W5:Y:S01]  /*0ad0*/  LDC.64 R8, c[0x0][0xd60] ;  /* 0x00035800ff087b82 */ /* 0x000f620000000a00 */
[----:B----4-:R3:W-:Y:S07]  /*0ae0*/  @P0 STS.128 [UR4+0x340], R16 ;  /* 0x00034010ff000988 */ /* 0x0107ee0008000c04 */
[----:B------:R-:W5:Y:S08]  /*0af0*/  LDC.64 R10, c[0x0][0xd68] ;  /* 0x00035a00ff0a7b82 */ /* 0x000f700000000a00 */
[----:B------:R-:W4:Y:S01]  /*0b00*/  LDC.64 R4, c[0x0][0xd70] ;  /* 0x00035c00ff047b82 */ /* 0x000f220000000a00 */
[----:B-1----:R3:W-:Y:S07]  /*0b10*/  @P0 STS.128 [UR4+0x350], R12 ;  /* 0x0003500cff000988 */ /* 0x0027ee0008000c04 */
[----:B------:R-:W4:Y:S01]  /*0b20*/  LDC.64 R6, c[0x0][0xd78] ;  /* 0x00035e00ff067b82 */ /* 0x000f220000000a00 */
[----:B-----5:R3:W-:Y:S04]  /*0b30*/  @P0 STS.128 [UR4+0x360], R8 ;  /* 0x00036008ff000988 */ /* 0x0207e80008000c04 */
[----:B----4-:R3:W-:Y:S01]  /*0b40*/  @P0 STS.128 [UR4+0x370], R4 ;  /* 0x00037004ff000988 */ /* 0x0107e20008000c04 */
[----:B------:R-:W-:-:S04]  /*0b50*/  UIMAD UR4, UR63, 0xe, URZ ;  /* 0x0000000e3f0478a4 */ /* 0x000fc8000f8e02ff */
[----:B--2---:R-:W-:Y:S01]  /*0b60*/  UIMAD.WIDE.U32 UR38, UR4, 0x80, UR38 ;  /* 0x00000080042678a5 */ /* 0x004fe2000f8e0026 */
[----:B------:R-:W-:-:S11]  /*0b70*/  NOP ;  /* 0x0000000000007918 */ /* 0x000fd60000000000 */
.L_x_385:
[----:B------:R-:W1:Y:S01]  /*0b80*/  SHFL.IDX PT, R0, R122, RZ, 0x1f ;  /* 0x00001fff7a007589 */ /* 0x000e6200000e0000 */
[----:B------:R-:W-:Y:S02]  /*0b90*/  R2UR UR4, R132 ;  /* 0x00000000840472ca */ /* 0x000fe400000e0000 */
[----:B------:R-:W-:-:S11]  /*0ba0*/  LOP3.LUT R133, R133, 0xfffffff7, RZ, 0xc0, !PT ;  /* 0xfffffff785857812 */ /* 0x000fd600078ec0ff */
[----:B---3--:R-:W-:Y:S01]  /*0bb0*/  IMAD.U32 R19, RZ, RZ, UR4 ;  /* 0x00000004ff137e24 */ /* 0x008fe2000f8e00ff */
[----:B------:R-:W-:Y:S02]  /*0bc0*/  UISETP.NE.AND UP1, UPT, UR4, 0x2, UPT ;  /* 0x000000020400788c */ /* 0x000fe4000bf25270 */
[----:B------:R-:W-:Y:S02]  /*0bd0*/  UISETP.NE.AND UP0, UPT, UR4, URZ, UPT ;  /* 0x000000ff0400728c */ /* 0x000fe4000bf05270 */
[----:B------:R-:W-:Y:S01]  /*0be0*/  ISETP.NE.OR P1, PT, R19, 0x2, !P1 ;  /* 0x000000021300780c */ /* 0x000fe20004f25670 */
[----:B------:R-:W-:Y:S01]  /*0bf0*/  USEL UR4, URZ, 0x1, UP1 ;  /* 0x00000001ff047887 */ /* 0x000fe20008800000 */
[----:B-1----:R-:W-:-:S03]  /*0c00*/  ISETP.NE.AND P0, PT, R0, RZ, PT ;  /* 0x000000ff0000720c */ /* 0x002fc60003f05270 */
[----:B------:R-:W-:-:S08]  /*0c10*/  USEL UR60, UR4, 0x2, UP0 ;  /* 0x00000002043c7887 */ /* 0x000fd00008000000 */
[----:B------:R-:W-:Y:S02]  /*0c20*/  @P1 LOP3.LUT R133, R133, 0x8, RZ, 0xfc, !PT ;  /* 0x0000000885851812 */ /* 0x000fe400078efcff */
[----:B------:R-:W-:Y:S05]  /*0c30*/  @P0 BRA `(.L_x_386) ;  /* 0x0000000400640947 */ /* 0x000fea0003800000 */
[----:B------:R-:W-:-:S04]  /*0c40*/  UIADD3 UR36, UPT, UPT, UR41, -0x1, UR40 ;  /* 0xffffffff29247890 */ /* 0x000fc8000fffe028 */
[----:B------:R-:W-:-:S09]  /*0c50*/  UISETP.NE.AND UP0, UPT, UR36, URZ, UPT ;  /* 0x000000ff2400728c */ /* 0x000fd2000bf05270 */
[----:B------:R-:W-:Y:S05]  /*0c60*/  BRA.U UP0, `(.L_x_387) ;  /* 0x0000000100407547 */ /* 0x000fea000b800000 */
[----:B------:R-:W-:Y:S01]  /*0c70*/  MOV R14, 0x0 ;  /* 0x00000000000e7802 */ /* 0x000fe20000000f00 */
        /* <DEDUP_REMOVED lines=15> */
.L_x_387:
[----:B------:R-:W-:-:S03]  /*0d70*/  UMOV UR4, 0xffffffff ;  /* 0xffffffff00047882 */ /* 0x000fc60000000000 */
[----:B------:R-:W-:Y:S05]  /*0d80*/  BRA.DIV UR4, `(.L_x_388) ;  /* 0x0000016604d07947 */ /* 0x000fea000b800000 */
[----:B------:R-:W-:-:S13]  /*0d90*/  ELECT P6, URZ, PT ;  /* 0x0000000000ff782f */ /* 0x000fda00038c0000 */
.L_x_653:
[----:B------:R-:W-:Y:S04]  /*0da0*/  BSSY.RECONVERGENT B6, `(.L_x_386) ;  /* 0x0000042000067945 */ /* 0x000fe80003800200 */
[----:B------:R-:W-:Y:S05]  /*0db0*/  @!P6 BRA `(.L_x_389) ;  /* 0x000000040000e947 */ /* 0x000fea0003800000 */
[----:B------:R-:W1:Y:S01]  /*0dc0*/  S2R R16, SR_CgaCtaId ;  /* 0x0000000000107919 */ /* 0x000e620000008800 */
        /* <DEDUP_REMOVED lines=27> */
.L_x_390:
        /* <DEDUP_REMOVED lines=29> */
.L_x_391:
[----:B-1----:R-:W-:Y:S01]  /*1150*/  R2UR UR6, R16 ;  /* 0x00000000100672ca */ /* 0x002fe200000e0000 */
[----:B------:R-:W-:-:S04]  /*1160*/  UIADD3 UR4, UPT, UPT, -UR36, 0x100000, URZ ;  /* 0x0010000024047890 */ /* 0x000fc8000fffe1ff */
[----:B------:R-:W-:Y:S02]  /*1170*/  USHF.L.U32 UR5, UR4, 0xb, URZ ;  /* 0x0000000b04057899 */ /* 0x000fe400080006ff */
[----:B------:R-:W-:Y:S01]  /*1180*/  USHF.L.U32 UR4, UR4, 0x1, URZ ;  /* 0x0000000104047899 */ /* 0x000fe200080006ff */
[----:B------:R-:W1:Y:S11]  /*1190*/  FENCE.VIEW.ASYNC.S ;  /* 0x00000000000073c6 */ /* 0x000e760000000000 */
[----:B-1----:R1:W1:Y:S01]  /*11a0*/  SYNCS.EXCH.64 URZ, [UR6+0x18], UR4 ;  /* 0x0000180406ff75b2 */ /* 0x0022620008000100 */
[----:B------:R-:W-:Y:S01]  /*11b0*/  NOP ;  /* 0x0000000000007918 */ /* 0x000fe20000000000 */
.L_x_389:
[----:B-1----:R-:W-:Y:S05]  /*11c0*/  BSYNC.RECONVERGENT B6 ;  /* 0x0000000000067941 */ /* 0x002fea0003800200 */
.L_x_386:
[----:B------:R-:W-:Y:S01]  /*11d0*/  UMOV UR4, 0xffffffff ;  /* 0xffffffff00047882 */ /* 0x000fe20000000000 */
[----:B------:R-:W-:Y:S02]  /*11e0*/  NOP ;  /* 0x0000000000007918 */ /* 0x000fe40000000000 */
[----:B------:R-:W-:Y:S05]  /*11f0*/  BRA.DIV UR4, `(.L_x_392) ;  /* 0x0000016204cc7947 */ /* 0x000fea000b800000 */
.L_x_656:
[----:B------:R-:W-:-:S03]  /*1200*/  UMOV UR4, 0xffffffff ;  /* 0xffffffff00047882 */ /* 0x000fc60000000000 */
[----:B------:R-:W-:Y:S05]  /*1210*/  BRA.DIV UR4, `(.L_x_393) ;  /* 0x0000016204ec7947 */ /* 0x000fea000b800000 */
.L_x_659:
[----:B------:R-:W-:-:S03]  /*1220*/  UMOV UR4, 0xffffffff ;  /* 0xffffffff00047882 */ /* 0x000fc60000000000 */
[----:B------:R-:W-:Y:S05]  /*1230*/  BRA.DIV UR4, `(.L_x_394) ;  /* 0x0000016604047947 */ /* 0x000fea000b800000 */
[----:B------:R1:W1:Y:S02]  /*1240*/  SHFL.IDX PT, R14, R122, RZ, 0x1f ;  /* 0x00001fff7a0e7589 */ /* 0x00026400000e0000 */
.L_x_662:
[----:B-1----:R-:W-:-:S13]  /*1250*/  ISETP.NE.AND P0, PT, R14, 0x1, PT ;  /* 0x000000010e00780c */ /* 0x002fda0003f05270 */
[----:B------:R-:W-:Y:S05]  /*1260*/  @P0 BRA `(.L_x_395) ;  /* 0x00000000006c0947 */ /* 0x000fea0003800000 */
[----:B------:R-:W-:-:S03]  /*1270*/  UMOV UR4, 0xffffffff ;  /* 0xffffffff00047882 */ /* 0x000fc60000000000 */
[----:B------:R-:W-:Y:S05]  /*1280*/  BRA.DIV UR4, `(.L_x_396) ;  /* 0x0000016604187947 */ /* 0x000fea000b800000 */
[----:B------:R-:W-:-:S13]  /*1290*/  ELECT P6, URZ, PT ;  /* 0x0000000000ff782f */ /* 0x000fda00038c0000 */
.L_x_665:
        /* <DEDUP_REMOVED lines=23> */
.L_x_397:
[----:B-1----:R-:W-:Y:S05]  /*1410*/  BSYNC.RECONVERGENT B0 ;  /* 0x0000000000007941 */ /* 0x002fea0003800200 */
.L_x_395:
[----:B------:R-:W-:Y:S01]  /*1420*/  UMOV UR4, 0xffffffff ;  /* 0xffffffff00047882 */ /* 0x000fe20000000000 */
[----:B------:R-:W-:Y:S02]  /*1430*/  NOP ;  /* 0x0000000000007918 */ /* 0x000fe40000000000 */
[----:B------:R-:W-:Y:S05]  /*1440*/  BRA.DIV UR4, `(.L_x_398) ;  /* 0x0000016204c87947 */ /* 0x000fea000b800000 */
[----:B------:R1:W1:Y:S02]  /*1450*/  SHFL.IDX PT, R14, R122, RZ, 0x1f ;  /* 0x00001fff7a0e7589 */ /* 0x00026400000e0000 */
.L_x_668:
[----:B-1----:R-:W-:-:S13]  /*1460*/  ISETP.NE.AND P0, PT, R14, 0x3, PT ;  /* 0x000000030e00780c */ /* 0x002fda0003f05270 */
[----:B------:R-:W-:Y:S05]  /*1470*/  @P0 BRA `(.L_x_399) ;  /* 0x0000000000440947 */ /* 0x000fea0003800000 */
[----:B------:R-:W-:-:S03]  /*1480*/  UMOV UR4, 0xffffffff ;  /* 0xffffffff00047882 */ /* 0x000fc60000000000 */
[----:B------:R-:W-:Y:S05]  /*1490*/  BRA.DIV UR4, `(.L_x_400) ;  /* 0x0000016204dc7947 */ /* 0x000fea000b800000 */
[----:B------:R-:W-:-:S13]  /*14a0*/  ELECT P6, URZ, PT ;  /* 0x0000000000ff782f */ /* 0x000fda00038c0000 */
.L_x_671:
        /* <DEDUP_REMOVED lines=14> */
.L_x_399:
[----:B-1----:R-:W-:Y:S01]  /*1590*/  UMOV UR4, 0xffffffff ;  /* 0xffffffff00047882 */ /* 0x002fe20000000000 */
[----:B------:R-:W-:Y:S02]  /*15a0*/  NOP ;  /* 0x0000000000007918 */ /* 0x000fe40000000000 */
[----:B------:R-:W-:Y:S05]  /*15b0*/  BRA.DIV UR4, `(.L_x_401) ;  /* 0x0000016204b47947 */ /* 0x000fea000b800000 */
[----:B------:R1:W1:Y:S02]  /*15c0*/  SHFL.IDX PT, R14, R122, RZ, 0x1f ;  /* 0x00001fff7a0e7589 */ /* 0x00026400000e0000 */
.L_x_674:
[----:B-1----:R-:W-:-:S13]  /*15d0*/  ISETP.NE.AND P0, PT, R14, 0x4, PT ;  /* 0x000000040e00780c */ /* 0x002fda0003f05270 */
[----:B------:R-:W-:Y:S05]  /*15e0*/  @P0 BRA `(.L_x_402) ;  /* 0x00000000008c0947 */ /* 0x000fea0003800000 */
[----:B------:R-:W-:-:S03]  /*15f0*/  UMOV UR4, 0xffffffff ;  /* 0xffffffff00047882 */ /* 0x000fc60000000000 */
[----:B------:R-:W-:Y:S05]  /*1600*/  BRA.DIV UR4, `(.L_x_403) ;  /* 0x0000016204c87947 */ /* 0x000fea000b800000 */
[----:B------:R-:W-:-:S13]  /*1610*/  ELECT P6, URZ, PT ;  /* 0x0000000000ff782f */ /* 0x000fda00038c0000 */
.L_x_677:
        /* <DEDUP_REMOVED lines=31> */
.L_x_404:
[----:B-1----:R-:W-:Y:S05]  /*1810*/  BSYNC.RECONVERGENT B0 ;  /* 0x0000000000007941 */ /* 0x002fea0003800200 */
.L_x_402:
[----:B------:R-:W-:Y:S01]  /*1820*/  UMOV UR4, 0xffffffff ;  /* 0xffffffff00047882 */ /* 0x000fe20000000000 */
[----:B------:R-:W-:Y:S02]  /*1830*/  NOP ;  /* 0x0000000000007918 */ /* 0x000fe40000000000 */
[----:B------:R-:W-:Y:S05]  /*1840*/  BRA.DIV UR4, `(.L_x_405) ;  /* 0x0000016204587947 */ /* 0x000fea000b800000 */
[----:B------:R1:W1:Y:S02]  /*1850*/  SHFL.IDX PT, R14, R122, RZ, 0x1f ;  /* 0x00001fff7a0e7589 */ /* 0x00026400000e0000 */
.L_x_680:
[----:B-1----:R-:W-:-:S13]  /*1860*/  ISETP.NE.AND P0, PT, R14, 0x8, PT ;  /* 0x000000080e00780c */ /* 0x002fda0003f05270 */
[----:B------:R-:W-:Y:S05]  /*1870*/  @P0 BRA `(.L_x_406) ;  /* 0x00000000008c0947 */ /* 0x000fea0003800000 */
[----:B------:R-:W-:-:S03]  /*1880*/  UMOV UR4, 0xffffffff ;  /* 0xffffffff00047882 */ /* 0x000fc60000000000 */
[----:B------:R-:W-:Y:S05]  /*1890*/  BRA.DIV UR4, `(.L_x_407) ;  /* 0x00000162046c7947 */ /* 0x000fea000b800000 */
[----:B------:R-:W-:-:S13]  /*18a0*/  ELECT P6, URZ, PT ;  /* 0x0000000000ff782f */ /* 0x000fda00038c0000 */
.L_x_683:
        /* <DEDUP_REMOVED lines=31> */
.L_x_408:
[----:B-1----:R-:W-:Y:S05]  /*1aa0*/  BSYNC.RECONVERGENT B0 ;  /* 0x0000000000007941 */ /* 0x002fea0003800200 */
.L_x_406:
[----:B------:R-:W-:Y:S01]  /*1ab0*/  UMOV UR4, 0xffffffff ;  /* 0xffffffff00047882 */ /* 0x000fe20000000000 */
[----:B------:R-:W-:Y:S02]  /*1ac0*/  NOP ;  /* 0x0000000000007918 */ /* 0x000fe40000000000 */
[----:B------:R-:W-:Y:S05]  /*1ad0*/  BRA.DIV UR4, `(.L_x_409) ;  /* 0x0000015e04fc7947 */ /* 0x000fea000b800000 */
[----:B------:R1:W1:Y:S02]  /*1ae0*/  SHFL.IDX PT, R14, R122, RZ, 0x1f ;  /* 0x00001fff7a0e7589 */ /* 0x00026400000e0000 */
.L_x_686:
[----:B-1----:R-:W-:-:S13]  /*1af0*/  ISETP.NE.AND P0, PT, R14, 0x5, PT ;  /* 0x000000050e00780c */ /* 0x002fda0003f05270 */
[----:B------:R-:W-:Y:S05]  /*1b00*/  @P0 BRA `(.L_x_410) ;  /* 0x0000000000540947 */ /* 0x000fea0003800000 */
[----:B------:R-:W-:-:S03]  /*1b10*/  UMOV UR4, 0xffffffff ;  /* 0xffffffff00047882 */ /* 0x000fc60000000000 */
[----:B------:R-:W-:Y:S05]  /*1b20*/  BRA.DIV UR4, `(.L_x_411) ;  /* 0x0000016204107947 */ /* 0x000fea000b800000 */
[----:B------:R-:W-:-:S13]  /*1b30*/  ELECT P6, URZ, PT ;  /* 0x0000000000ff782f */ /* 0x000fda00038c0000 */
.L_x_689:
        /* <DEDUP_REMOVED lines=9> */
[----:B-1----:R-:W-:Y:S02]  /*1bd0*/  @UP0 ULEA UR6, UR4, UR6, 0x18 ;  /* 0x0000000604060291 */ /* 0x002fe4000f8ec0ff */
[----:B------:R-:W-:-:S04]  /*1be0*/  @UP0 UIADD3 UR4, UPT, UPT, -UR5, 0x100000, URZ ;  /* 0x0010000005040890 */ /* 0x000fc8000fffe1ff */
[----:B------:R-:W-:Y:S02]  /*1bf0*/  @UP0 USHF.L.U32 UR5, UR4, 0xb, URZ ;  /* 0x0000000b04050899 */ /* 0x000fe400080006ff */
[----:B------:R-:W-:Y:S01]  /*1c00*/  @UP0 USHF.L.U32 UR4, UR4, 0x1, URZ ;  /* 0x0000000104040899 */ /* 0x000fe200080006ff */
[----:B------:R-:W-:Y:S01]  /*1c10*/  VOTEU.ANY UP0, P6 ;  /* 0x0000000000ff7886 */ /* 0x000fe20003000100 */
[----:B------:R-:W1:Y:S02]  /*1c20*/  FENCE.VIEW.ASYNC.S ;  /* 0x00000000000073c6 */ /* 0x000e640000000000 */
[----:B-1----:R1:W1:Y:S08]  /*1c30*/  @UP1 SYNCS.EXCH.64 URZ, [UR6+0xf0], UR8 ;  /* 0x0000f00806ff15b2 */ /* 0x0022700008000100 */
[----:B------:R1:W1:Y:S01]  /*1c40*/  @UP0 SYNCS.EXCH.64 URZ, [UR6+0xf8], UR4 ;  /* 0x0000f80406ff05b2 */ /* 0x0002620008000100 */
[----:B------:R-:W-:Y:S01]  /*1c50*/  NOP ;  /* 0x0000000000007918 */ /* 0x000fe20000000000 */
.L_x_410:
        /* <DEDUP_REMOVED lines=23> */
.L_x_413:
[----:B--234-:R-:W-:Y:S05]  /*1dd0*/  WARPSYNC.ALL ;  /* 0x0000000000007948 */ /* 0x01cfea0003800000 */
[----:B------:R-:W-:Y:S05]  /*1de0*/  BRA `(.L_x_414) ;  /* 0x0000000000087947 */ /* 0x000fea0003800000 */
.L_x_412:
[----:B------:R-:W-:Y:S05]  /*1df0*/  WARPSYNC.ALL ;  /* 0x0000000000007948 */ /* 0x000fea0003800000 */
[----:B-1234-:R-:W-:Y:S06]  /*1e00*/  BAR.SYNC.DEFER_BLOCKING 0x0 ;  /* 0x0000000000007b1d */ /* 0x01efec0000010000 */
.L_x_414:
[----:B------:R-:W1:Y:S01]  /*1e10*/  S2UR UR34, SR_CTAID.X ;  /* 0x00000000002279c3 */ /* 0x000e620000002500 */
[----:B------:R-:W-:-:S05]  /*1e20*/  CS2R.32 R3, SR_CgaSize ;  /* 0x0000000000037805 */ /* 0x000fca0000008a00 */
[----:B------:R-:W-:-:S05]  /*1e30*/  IMAD R3, R3, -0xa0, RZ ;  /* 0xffffff6003037824 */ /* 0x000fca00078e02ff */
[----:B------:R-:W-:-:S14]  /*1e40*/  R2UR UR5, R3 ;  /* 0x00000000030572ca */ /* 0x000fdc00000e0000 */
[----:B------:R-:W2:Y:S01]  /*1e50*/  LDCU UR5, c[0x0][UR5+0x2b0] ;  /* 0x00005600050577ac */ /* 0x000ea20008000800 */
[----:B------:R-:W-:Y:S02]  /*1e60*/  R2UR UR6, R132 ;  /* 0x00000000840672ca */ /* 0x000fe400000e0000 */
[----:B------:R-:W-:-:S05]  /*1e70*/  CS2R.32 R3, SR_CgaSize ;  /* 0x0000000000037805 */ /* 0x000fca0000008a00 */
[----:B------:R-:W-:-:S05]  /*1e80*/  IMAD R3, R3, -0xa0, RZ ;  /* 0xffffff6003037824 */ /* 0x000fca00078e02ff */
[----:B------:R-:W-:-:S14]  /*1e90*/  R2UR UR4, R3 ;  /* 0x00000000030472ca */ /* 0x000fdc00000e0000 */
[----:B------:R-:W3:Y:S01]  /*1ea0*/  LDCU UR4, c[0x0][UR4+0x2b4] ;  /* 0x00005680040477ac */ /* 0x000ee20008000800 */
[----:B------:R-:W4:Y:S01]  /*1eb0*/  S2UR UR27, SR_CTAID.Y ;  /* 0x00000000001b79c3 */ /* 0x000f220000002600 */
[----:B------:R-:W-:-:S05]  /*1ec0*/  CS2R.32 R3, SR_CgaSize ;  /* 0x0000000000037805 */ /* 0x000fca0000008a00 */
[----:B------:R-:W-:-:S05]  /*1ed0*/  IMAD R3, R3, -0xa0, RZ ;  /* 0xffffff6003037824 */ /* 0x000fca00078e02ff */
[----:B------:R-:W-:-:S14]  /*1ee0*/  R2UR UR7, R3 ;  /* 0x00000000030772ca */ /* 0x000fdc00000e0000 */
[----:B------:R-:W5:Y:S01]  /*1ef0*/  LDCU UR7, c[0x0][UR7+0x2a0] ;  /* 0x00005400070777ac */ /* 0x000f620008000800 */
[----:B------:R-:W-:-:S05]  /*1f00*/  CS2R.32 R3, SR_CgaSize ;  /* 0x0000000000037805 */ /* 0x000fca0000008a00 */
[----:B------:R-:W-:-:S05]  /*1f10*/  IMAD R3, R3, -0xa0, RZ ;  /* 0xffffff6003037824 */ /* 0x000fca00078e02ff */
[----:B------:R-:W-:-:S14]  /*1f20*/  R2UR UR14, R3 ;  /* 0x00000000030e72ca */ /* 0x000fdc00000e0000 */
[----:B------:R-:W3:Y:S01]  /*1f30*/  LDCU UR14, c[0x0][UR14+0x2a4] ;  /* 0x000054800e0e77ac */ /* 0x000ee20008000800 */
[----:B-1----:R-:W-:Y:S01]  /*1f40*/  I2FP.F32.U32 R3, UR34 ;  /* 0x0000002200037c45 */ /* 0x002fe20008201000 */
[----:B-----5:R-:W-:-:S04]  /*1f50*/  UISETP.GE.AND UP0, UPT, UR7, 0x1, UPT ;  /* 0x000000010700788c */ /* 0x020fc8000bf06270 */
[----:B--2---:R-:W-:Y:S01]  /*1f60*/  FMUL R3, R3, UR5 ;  /* 0x0000000503037c20 */ /* 0x004fe20008400000 */
[----:B------:R-:W-:Y:S01]  /*1f70*/  UISETP.NE.OR UP0, UPT, UR6, URZ, !UP0 ;  /* 0x000000ff0600728c */ /* 0x000fe2000c705670 */
[----:B----4-:R-:W-:-:S04]  /*1f80*/  I2FP.F32.U32 R0, UR27 ;  /* 0x0000001b00007c45 */ /* 0x010fc80008201000 */
[----:B------:R-:W1:Y:S01]  /*1f90*/  F2I.U32.TRUNC.NTZ R3, R3 ;  /* 0x0000000300037305 */ /* 0x000e62000020f000 */
[----:B---3--:R-:W-:-:S07]  /*1fa0*/  FMUL R0, R0, UR4 ;  /* 0x0000000400007c20 */ /* 0x008fce0008400000 */
[----:B------:R-:W2:Y:S01]  /*1fb0*/  F2I.U32.TRUNC.NTZ R0, R0 ;  /* 0x0000000000007305 */ /* 0x000ea2000020f000 */
[----:B-1----:R-:W-:Y:S02]  /*1fc0*/  R2UR UR16, R3 ;  /* 0x00000000031072ca */ /* 0x002fe400000e0000 */
[----:B------:R-:W-:Y:S02]  /*1fd0*/  PRMT R3, RZ, 0x7610, R3 ;  /* 0x00007610ff037816 */ /* 0x000fe40000000003 */
[----:B--2---:R-:W-:-:S09]  /*1fe0*/  R2UR UR11, R0 ;  /* 0x00000000000b72ca */ /* 0x004fd200000e0000 */
[----:B------:R-:W-:-:S04]  /*1ff0*/  UIADD3 UR16, UPT, UPT, -UR16, URZ, URZ ;  /* 0x000000ff10107290 */ /* 0x000fc8000fffe1ff */
[----:B------:R-:W-:Y:S01]  /*2000*/  UIADD3 UR11, UPT, UPT, -UR11, URZ, URZ ;  /* 0x000000ff0b0b7290 */ /* 0x000fe2000fffe1ff */
[----:B------:R-:W-:Y:S11]  /*2010*/  BRA.U UP0, `(.L_x_415) ;  /* 0x0000000500147547 */ /* 0x000ff6000b800000 */
[----:B------:R-:W-:Y:S01]  /*2020*/  ULOP3.LUT UR4, UR14, 0x3, URZ, 0xc0, !UPT ;  /* 0x000000030e047892 */ /* 0x000fe2000f8ec0ff */
[----:B------:R-:W-:Y:S01]  /*2030*/  PRMT R3, RZ, 0x7610, R3 ;  /* 0x00007610ff037816 */ /* 0x000fe20000000003 */
[----:B------:R-:W-:Y:S02]  /*2040*/  UIMAD UR16, UR7, UR16, UR34 ;  /* 0x00000010071072a4 */ /* 0x000fe4000f8e0222 */
[----:B------:R-:W-:Y:S02]  /*2050*/  UISETP.NE.AND UP3, UPT, UR4, URZ, UPT ;  /* 0x000000ff0400728c */ /* 0x000fe4000bf65270 */
[----:B------:R-:W-:Y:S02]  /*2060*/  UISETP.NE.AND UP2, UPT, UR4, 0x1, UPT ;  /* 0x000000010400788c */ /* 0x000fe4000bf45270 */
[----:B------:R-:W-:Y:S02]  /*2070*/  UISETP.NE.AND UP1, UPT, UR4, 0x2, UPT ;  /* 0x000000020400788c */ /* 0x000fe4000bf25270 */
[----:B------:R-:W-:-:S02]  /*2080*/  UIMAD UR11, UR14, UR11, UR27 ;  /* 0x0000000b0e0b72a4 */ /* 0x000fc4000f8e021b */
[----:B------:R-:W-:Y:S02]  /*2090*/  ULOP3.LUT UR15, UR14, 0x7ffffffc, URZ, 0xc0, !UPT ;  /* 0x7ffffffc0e0f7892 */ /* 0x000fe4000f8ec0ff */
[----:B------:R-:W-:Y:S02]  /*20a0*/  UISETP.GE.AND UP6, UPT, UR14, 0x1, UPT ;  /* 0x000000010e00788c */ /* 0x000fe4000bfc6270 */
[----:B------:R-:W-:Y:S01]  /*20b0*/  UISETP.GE.U32.AND UP5, UPT, UR14, 0x4, UPT ;  /* 0x000000040e00788c */ /* 0x000fe2000bfa6070 */
[----:B------:R-:W-:Y:S01]  /*20c0*/  UMOV UR4, URZ ;  /* 0x000000ff00047c82 */ /* 0x000fe20008000000 */
[----:B------:R-:W-:Y:S01]  /*20d0*/  UMOV UR13, 0x1 ;  /* 0x00000001000d7882 */ /* 0x000fe20000000000 */
[----:B------:R-:W-:-:S08]  /*20e0*/  UMOV UR17, 0x1 ;  /* 0x0000000100117882 */ /* 0x000fd00000000000 */
.L_x_419:
[----:B------:R-:W-:Y:S05]  /*20f0*/  BRA.U !UP6, `(.L_x_416) ;  /* 0x000000010ed07547 */ /* 0x000fea000b800000 */
[----:B------:R-:W-:Y:S01]  /*2100*/  UMOV UR5, URZ ;  /* 0x000000ff00057c82 */ /* 0x000fe20008000000 */
[----:B------:R-:W-:Y:S05]  /*2110*/  BRA.U !UP5, `(.L_x_417) ;  /* 0x000000010d747547 */ /* 0x000fea000b800000 */
[----:B------:R-:W-:Y:S01]  /*2120*/  UISETP.NE.AND UP0, UPT, UR4, UR16, UPT ;  /* 0x000000100400728c */ /* 0x000fe2000bf05270 */
[----:B------:R-:W-:-:S10]  /*2130*/  UMOV UR6, URZ ;  /* 0x000000ff00067c82 */ /* 0x000fd40008000000 */
.L_x_418:
        /* <DEDUP_REMOVED lines=27> */
.L_x_417:
[----:B------:R-:W-:Y:S05]  /*22f0*/  BRA.U !UP3, `(.L_x_416) ;  /* 0x000000010b507547 */ /* 0x000fea000b800000 */
[----:B------:R-:W-:Y:S02]  /*2300*/  UISETP.NE.AND UP0, UPT, UR4, UR16, UPT ;  /* 0x000000100400728c */ /* 0x000fe4000bf05270 */
        /* <DEDUP_REMOVED lines=19> */
.L_x_416:
[----:B------:R-:W-:-:S04]  /*2440*/  UIADD3 UR4, UPT, UPT, UR4, 0x1, URZ ;  /* 0x0000000104047890 */ /* 0x000fc8000fffe0ff */
[----:B------:R-:W-:-:S09]  /*2450*/  UISETP.NE.AND UP0, UPT, UR4, UR7, UPT ;  /* 0x000000070400728c */ /* 0x000fd2000bf05270 */
[----:B------:R-:W-:Y:S05]  /*2460*/  BRA.U UP0, `(.L_x_419) ;  /* 0xfffffffd00207547 */ /* 0x000fea000b83ffff */
.L_x_415:
        /* <DEDUP_REMOVED lines=74> */
[----:B------:R-:W-:Y:S02]  /*2910*/  USEL UR6, UR24, UR12, !UP3 ;  /* 0x0000000c18067287 */ /* 0x000fe4000d800000 */
        /* <DEDUP_REMOVED lines=33> */
[----:B------:R-:W-:Y:S01]  /*2b30*/  UIMAD.WIDE.U32 UR18, UR10, UR5, URZ ;  /* 0x000000050a1272a5 */ /* 0x000fe2000f8e00ff */
[----:B------:R-:W1:Y:S01]  /*2b40*/  LDC.64 R4, c[0x0][0xfd0] ;  /* 0x0003f400ff047b82 */ /* 0x000e620000000a00 */
[----:B------:R-:W-:Y:S01]  /*2b50*/  USEL UR24, UR34, UR27, !UP4 ;  /* 0x0000001b22187287 */ /* 0x000fe2000e000000 */
[----:B------:R-:W-:Y:S01]  /*2b60*/  UMOV UR10, URZ ;  /* 0x000000ff000a7c82 */ /* 0x000fe20008000000 */
[----:B------:R-:W-:Y:S01]  /*2b70*/  UMOV UR25, URZ ;  /* 0x000000ff00197c82 */ /* 0x000fe20008000000 */
[----:B------:R-:W-:-:S02]  /*2b80*/  UIMAD.WIDE.U32 UR10, UR11, UR6, UR10 ;  /* 0x000000060b0a72a5 */ /* 0x000fc4000f8e000a */
[----:B------:R-:W-:Y:S01]  /*2b90*/  ULOP3.LUT UR23, URZ, UR9, URZ, 0x33, !UPT ;  /* 0x00000009ff177292 */ /* 0x000fe2000f8e33ff */
[----:B------:R-:W-:-:S03]  /*2ba0*/  UMOV UR6, UR19 ;  /* 0x0000001300067c82 */ /* 0x000fc60008000000 */
[----:B------:R-:W2:Y:S01]  /*2bb0*/  S2UR UR18, SR_CgaCtaId ;  /* 0x00000000001279c3 */ /* 0x000ea20000008800 */
        /* <DEDUP_REMOVED lines=11> */
[----:B--2---:R-:W-:Y:S02]  /*2c70*/  ULEA UR10, UR18, UR10, 0x18 ;  /* 0x0000000a120a7291 */ /* 0x004fe4000f8ec0ff */
        /* <DEDUP_REMOVED lines=8> */
[----:B------:R-:W2:Y:S04]  /*2d00*/  LDCU UR28, c[0x0][0x378] ;  /* 0x00006f00ff1c77ac */ /* 0x000ea80008000800 */
        /* <DEDUP_REMOVED lines=14> */
[----:B-1----:R-:W-:Y:S01]  /*2df0*/  ISETP.LE.U32.AND P1, PT, R4, UR11, PT ;  /* 0x0000000b04007c0c */ /* 0x002fe2000bf23070 */
[----:B------:R-:W-:Y:S02]  /*2e00*/  UIMAD.WIDE.U32 UR20, UR53, UR15, URZ ;  /* 0x0000000f351472a5 */ /* 0x000fe4000f8e00ff */
[----:B------:R-:W-:Y:S01]  /*2e10*/  UIADD3 UR5, UPT, UPT, UR31, -UR5, URZ ;  /* 0x800000051f057290 */ /* 0x000fe2000fffe0ff */
[----:B------:R-:W-:Y:S01]  /*2e20*/  ISETP.GE.U32.AND.EX P1, PT, R0, R5, PT, P1 ;  /* 0x000000050000720c */ /* 0x000fe20003f26110 */
[----:B------:R-:W-:Y:S01]  /*2e30*/  UIADD3 UR6, UPT, UPT, UR30, -UR6, URZ ;  /* 0x800000061e067290 */ /* 0x000fe2000fffe0ff */
[----:B------:R-:W-:Y:S01]  /*2e40*/  CS2R R4, SRZ ;  /* 0x0000000000047805 */ /* 0x000fe2000001ff00 */
[----:B--2---:R-:W-:Y:S01]  /*2e50*/  UIMAD.WIDE.U32 UR26, UR20, UR28, URZ ;  /* 0x0000001c141a72a5 */ /* 0x004fe2000f8e00ff */
        /* <DEDUP_REMOVED lines=15> */
[----:B------:R-:W-:-:S03]  /*2f50*/  IMAD.MOV.U32 R11, RZ, RZ, RZ ;  /* 0x000000ffff0b7224 */ /* 0x000fc600078e00ff */
[----:B------:R-:W-:Y:S02]  /*2f60*/  ISETP.GE.U32.AND.EX P0, PT, R5, R15, PT, P0 ;  /* 0x0000000f0500720c */ /* 0x000fe40003f06100 */
[----:B------:R-:W-:-:S11]  /*2f70*/  CS2R R4, SRZ ;  /* 0x0000000000047805 */ /* 0x000fd6000001ff00 */
        /* <DEDUP_REMOVED lines=22> */
[C---:B------:R-:W-:Y:S01]  /*30e0*/  IADD3 R13, P0, PT, R11.reuse, UR6, RZ ;  /* 0x000000060b0d7c10 */ /* 0x040fe2000ff1e0ff */
        /* <DEDUP_REMOVED lines=8> */
[----:B-1----:R-:W-:Y:S01]  /*3170*/  IMAD.WIDE.U32 R20, R11, UR46, RZ ;  /* 0x0000002e0b147c25 */ /* 0x002fe2000f8e00ff */
[----:B------:R-:W-:-:S03]  /*3180*/  UMOV UR12, UR19 ;  /* 0x00000013000c7c82 */ /* 0x000fc60008000000 */
[----:B------:R-:W-:Y:S02]  /*3190*/  IMAD.X R14, RZ, RZ, R12, P0 ;  /* 0x000000ffff0e7224 */ /* 0x000fe400000e060c */
[----:B------:R-:W-:-:S04]  /*31a0*/  IMAD.WIDE.U32 R20, P1, R22, UR47, R20 ;  /* 0x0000002f16147c25 */ /* 0x000fc8000f820014 */
[----:B------:R-:W-:-:S04]  /*31b0*/  IMAD.WIDE.U32 R16, R14, UR40, RZ ;  /* 0x000000280e107c25 */ /* 0x000fc8000f8e00ff */
        /* <DEDUP_REMOVED lines=55> */
.L_x_423:
[----:B------:R-:W-:Y:S05]  /*3530*/  BSYNC.RECONVERGENT B0 ;  /* 0x0000000000007941 */ /* 0x000fea0003800200 */
.L_x_422:
        /* <DEDUP_REMOVED lines=12> */
[----:B------:R-:W1:Y:S01]  /*3600*/  SHFL.UP PT, R14, R0, 0x2, RZ ;  /* 0x04400000000e7989 */ /* 0x000e6200000e00ff */
        /* <DEDUP_REMOVED lines=10> */
[----:B------:R-:W1:Y:S04]  /*36b0*/  SHFL.UP PT, R21, R16, 0x8, RZ ;  /* 0x0500000010157989 */ /* 0x000e6800000e00ff */
[----:B------:R-:W2:Y:S01]  /*36c0*/  SHFL.UP PT, R4, R0, 0x8, RZ ;  /* 0x0500000000047989 */ /* 0x000ea200000e00ff */
[----:B-1----:R-:W-:-:S04]  /*36d0*/  SEL R21, R21, RZ, P5 ;  /* 0x000000ff15157207 */ /* 0x002fc80002800000 */
[----:B------:R-:W-:Y:S02]  /*36e0*/  IADD3 R21, P0, PT, R21, R16, RZ ;  /* 0x0000001015157210 */ /* 0x000fe40007f1e0ff */
[----:B--2---:R-:W-:-:S03]  /*36f0*/  SEL R11, R4, RZ, P5 ;  /* 0x000000ff040b7207 */ /* 0x004fc60002800000 */
[----:B------:R-:W1:Y:S02]  /*3700*/  SHFL.UP PT, R4, R21, 0x10, RZ ;  /* 0x0600000015047989 */ /* 0x000e6400000e00ff */
[----:B------:R-:W-:Y:S02]  /*3710*/  IMAD.X R14, R11, 0x1, R0, P0 ;  /* 0x000000010b0e7824 */ /* 0x000fe400000e0600 */
[----:B------:R-:W-:-:S03]  /*3720*/  IMAD.U32 R0, RZ, RZ, UR10 ;  /* 0x0000000aff007e24 */ /* 0x000fc6000f8e00ff */
[----:B------:R-:W2:Y:S01]  /*3730*/  SHFL.UP PT, R11, R14, 0x10, RZ ;  /* 0x060000000e0b7989 */ /* 0x000ea200000e00ff */
[----:B-1----:R-:W-:-:S04]  /*3740*/  SEL R4, R4, RZ, P6 ;  /* 0x000000ff04047207 */ /* 0x002fc80003000000 */
[----:B------:R-:W-:Y:S01]  /*3750*/  IADD3 R16, P0, PT, R4, R21, RZ ;  /* 0x0000001504107210 */ /* 0x000fe20007f1e0ff */
[----:B------:R-:W-:Y:S01]  /*3760*/  IMAD.MOV.U32 R4, RZ, RZ, RZ ;  /* 0x000000ffff047224 */ /* 0x000fe200078e00ff */
[----:B--2---:R-:W-:-:S03]  /*3770*/  SEL R11, R11, RZ, P6 ;  /* 0x000000ff0b0b7207 */ /* 0x004fc60003000000 */
[----:B------:R-:W-:Y:S02]  /*3780*/  IMAD.MOV.U32 R23, RZ, RZ, R16 ;  /* 0x000000ffff177224 */ /* 0x000fe400078e0010 */
[----:B------:R-:W-:Y:S01]  /*3790*/  IMAD.X R11, R11, 0x1, R14, P0 ;  /* 0x000000010b0b7824 */ /* 0x000fe200000e060e */
[----:B------:R-:W-:-:S03]  /*37a0*/  ISETP.LE.U32.AND P0, PT, R16, UR11, PT ;  /* 0x0000000b10007c0c */ /* 0x000fc6000bf03070 */
        /* <DEDUP_REMOVED lines=12> */
.L_x_427:
        /* <DEDUP_REMOVED lines=17> */
[----:B------:R-:W-:-:S04]  /*3980*/  IADD3 R12, P0, PT, R20, UR20, RZ ;  /* 0x00000014140c7c10 */ /* 0x000fc8000ff1e0ff */
[----:B---3--:R-:W-:Y:S02]  /*3990*/  LEA.HI.X.SX32 R11, R20, UR15, 0x1, P0 ;  /* 0x0000000f140b7c11 */ /* 0x008fe400080f0eff */
        /* <DEDUP_REMOVED lines=15> */
[----:B------:R-:W-:-:S04]  /*3a90*/  IMAD.WIDE.U32 R26, R20, UR16, RZ ;  /* 0x00000010141a7c25 */ /* 0x000fc8000f8e00ff */
[----:B------:R-:W-:Y:S01]  /*3aa0*/  IMAD.WIDE.U32.X R24, R13, UR13, R24, P0 ;  /* 0x0000000d0d187c25 */ /* 0x000fe200080e0418 */
[----:B------:R-:W-:-:S03]  /*3ab0*/  IADD3 RZ, P0, PT, R27, R22, RZ ;  /* 0x000000161bff7210 */ /* 0x000fc60007f1e0ff */
[----:B------:R-:W-:-:S04]  /*3ac0*/  IMAD.MOV.U32 R20, RZ, RZ, R23 ;  /* 0x000000ffff147224 */ /* 0x000fc800078e0017 */
        /* <DEDUP_REMOVED lines=14> */
[----:B------:R-:W-:Y:S02]  /*3bb0*/  SHF.R.U64 R16, R16, UR18, R11 ;  /* 0x0000001210107c19 */ /* 0x000fe4000800120b */
[----:B------:R-:W-:Y:S01]  /*3bc0*/  IABS R11, R7 ;  /* 0x00000007000b7213 */ /* 0x000fe20000000000 */
[----:B------:R-:W-:Y:S01]  /*3bd0*/  IMAD.MOV R12, RZ, RZ, -R12 ;  /* 0x000000ffff0c7224 */ /* 0x000fe200078e0a0c */
[----:B------:R-:W-:-:S03]  /*3be0*/  IADD3 R16, PT, PT, R7, -0x1, R16 ;  /* 0xffffffff07107810 */ /* 0x000fc60007ffe010 */
[----:B------:R-:W-:Y:S01]  /*3bf0*/  IMAD.MOV R11, RZ, RZ, -R11 ;  /* 0x000000ffff0b7224 */ /* 0x000fe200078e0a0b */
[----:B-1----:R-:W1:Y:S02]  /*3c00*/  MUFU.RCP R20, R22 ;  /* 0x0000001600147308 */ /* 0x002e640000001000 */
[----:B-1----:R-:W-:-:S06]  /*3c10*/  VIADD R20, R20, 0xffffffe ;  /* 0x0ffffffe14147836 */ /* 0x002fcc0000000000 */
[----:B------:R-:W1:Y:S02]  /*3c20*/  F2I.FTZ.U32.TRUNC.NTZ R21, R20 ;  /* 0x0000001400157305 */ /* 0x000e64000021f000 */
[----:B-1----:R-:W-:Y:S02]  /*3c30*/  IMAD.MOV R13, RZ, RZ, -R21 ;  /* 0x000000ffff0d7224 */ /* 0x002fe400078e0a15 */
[----:B------:R-:W-:Y:S02]  /*3c40*/  IMAD.MOV.U32 R20, RZ, RZ, RZ ;  /* 0x000000ffff147224 */ /* 0x000fe400078e00ff */
[----:B------:R-:W-:Y:S01]  /*3c50*/  IMAD R14, R13, R15, RZ ;  /* 0x0000000f0d0e7224 */ /* 0x000fe200078e02ff */
[----:B------:R-:W-:-:S03]  /*3c60*/  IABS R13, R17 ;  /* 0x00000011000d7213 */ /* 0x000fc60000000000 */
        /* <DEDUP_REMOVED lines=37> */
.L_x_426:
[----:B------:R-:W-:Y:S05]  /*3ec0*/  BSYNC.RECONVERGENT B0 ;  /* 0x0000000000007941 */ /* 0x000fea0003800200 */
.L_x_425:
        /* <DEDUP_REMOVED lines=17> */
[----:B------:R-:W-:Y:S02]  /*3fe0*/  IMAD.X R14, R23, 0x1, R16, P0 ;  /* 0x00000001170e7824 */ /* 0x000fe400000e0610 */
        /* <DEDUP_REMOVED lines=20> */
.L_x_424:
[----:B------:R-:W1:Y:S01]  /*4130*/  BREV R14, R20 ;  /* 0x00000014000e7301 */ /* 0x000e620000000000 */
[----:B------:R-:W2:Y:S07]  /*4140*/  LDCU.64 UR12, c[0x0][0x358] ;  /* 0x00006b00ff0c77ac */ /* 0x000eae0008000a00 */
[----:B-1----:R-:W1:Y:S02]  /*4150*/  FLO.U32.SH R14, R14 ;  /* 0x0000000e000e7300 */ /* 0x002e6400000e0400 */
[----:B-1----:R-:W1:Y:S02]  /*4160*/  SHFL.IDX PT, R11, R5, R14, 0x1f ;  /* 0x00001f0e050b7589 */ /* 0x002e6400000e0000 */
[----:B-1----:R-:W-:-:S05]  /*4170*/  IMAD.IADD R16, R6, 0x1, R11 ;  /* 0x0000000106107824 */ /* 0x002fca00078e020b */
[----:B------:R-:W-:-:S13]  /*4180*/  ISETP.GE.AND P0, PT, R16, UR4, PT ;  /* 0x0000000410007c0c */ /* 0x000fda000bf06270 */
[----:B------:R-:W1:Y:S02]  /*4190*/  @!P0 LDC.64 R24, c[0x0][0xff0] ;  /* 0x0003fc00ff188b82 */ /* 0x000e640000000a00 */
[----:B-1----:R-:W-:-:S05]  /*41a0*/  @!P0 IMAD.WIDE R24, R16, 0xc, R24 ;  /* 0x0000000c10188825 */ /* 0x002fca00078e0218 */
[----:B--2--5:R1:W5:Y:S04]  /*41b0*/  @!P0 LDG.E R9, desc[UR12][R24.64] ;  /* 0x0000000c18098981 */ /* 0x024368000c1e1900 */
[----:B------:R1:W5:Y:S01]  /*41c0*/  @!P0 LDG.E R10, desc[UR12][R24.64+0x4] ;  /* 0x0000040c180a8981 */ /* 0x000362000c1e1900 */
[----:B------:R-:W-:-:S03]  /*41d0*/  IADD3 R23, P1, P0, R4, R23, -R17 ;  /* 0x0000001704177210 */ /* 0x000fc6000783e811 */
[----:B------:R-:W-:Y:S01]  /*41e0*/  SHFL.IDX PT, R13, R13, R14, 0x1f ;  /* 0x00001f0e0d0d7589 */ /* 0x000fe200000e0000 */
[----:B------:R-:W-:-:S03]  /*41f0*/  IADD3.X R21, PT, PT, R0, R21, ~R15, P1, P0 ;  /* 0x0000001500157210 */ /* 0x000fc60000fe0c0f */
[----:B------:R-:W2:Y:S04]  /*4200*/  SHFL.IDX PT, R0, R17, R14, 0x1f ;  /* 0x00001f0e11007589 */ /* 0x000ea800000e0000 */
[----:B------:R-:W3:Y:S04]  /*4210*/  SHFL.IDX PT, R12, R12, R14, 0x1f ;  /* 0x00001f0e0c0c7589 */ /* 0x000ee800000e0000 */
[----:B------:R-:W4:Y:S04]  /*4220*/  SHFL.IDX PT, R4, R21, R14, 0x1f ;  /* 0x00001f0e15047589 */ /* 0x000f2800000e0000 */
[----:B------:R-:W1:Y:S04]  /*4230*/  SHFL.IDX PT, R15, R15, R14, 0x1f ;  /* 0x00001f0e0f0f7589 */ /* 0x000e6800000e0000 */
[----:B------:R2:W1:Y:S02]  /*4240*/  SHFL.IDX PT, R5, R23, R14, 0x1f ;  /* 0x00001f0e17057589 */ /* 0x00046400000e0000 */
[----:B-1234-:R-:W-:-:S07]  /*4250*/  IMAD.MOV.U32 R14, RZ, RZ, R0 ;  /* 0x000000ffff0e7224 */ /* 0x01efce00078e0000 */
.L_x_421:
        /* <DEDUP_REMOVED lines=41> */
.L_x_428:
[----:B------:R-:W-:Y:S02]  /*44f0*/  MOV R0, 0x4510 ;  /* 0x0000451000007802 */ /* 0x000fe40000000f00 */
[----:B-----5:R-:W-:Y:S05]  /*4500*/  CALL.REL.NOINC `($__internal_7_$__cuda_sm20_div_u64) ;  /* 0x00000144002c7944 */ /* 0x020fea0003c00000 */
[----:B------:R-:W-:Y:S02]  /*4510*/  IADD3 R24, PT, PT, -R17, RZ, RZ ;  /* 0x000000ff11187210 */ /* 0x000fe40007ffe1ff */
[----:B------:R-:W-:-:S03]  /*4520*/  MOV R0, R17 ;  /* 0x0000001100007202 */ /* 0x000fc60000000f00 */
[----:B------:R-:W-:-:S07]  /*4530*/  IMAD R24, R16, R24, R21 ;  /* 0x0000001810187224 */ /* 0x000fce00078e0215 */
.L_x_429:
        /* <DEDUP_REMOVED lines=21> */
.L_x_420:
        /* <DEDUP_REMOVED lines=8> */
.L_x_431:
[----:B------:R-:W-:Y:S06]  /*4710*/  BAR.SYNC.DEFER_BLOCKING 0x0 ;  /* 0x0000000000007b1d */ /* 0x000fec0000010000 */
[----:B------:R-:W-:Y:S05]  /*4720*/  BRA `(.L_x_432) ;  /* 0x0000000000047947 */ /* 0x000fea0003800000 */
.L_x_430:
[----:B------:R-:W-:Y:S06]  /*4730*/  BAR.SYNC.DEFER_BLOCKING 0x0 ;  /* 0x0000000000007b1d */ /* 0x000fec0000010000 */
.L_x_432:
        /* <DEDUP_REMOVED lines=9> */
[----:B-----5:R-:W3:Y:S01]  /*47d0*/  I2F.U32.RP R9, UR7 ;  /* 0x0000000700097d06 */ /* 0x020ee20008209000 */
[----:B------:R-:W-:Y:S01]  /*47e0*/  UMOV UR10, URZ ;  /* 0x000000ff000a7c82 */ /* 0x000fe20008000000 */
[----:B------:R-:W-:Y:S01]  /*47f0*/  UMOV UR12, URZ ;  /* 0x000000ff000c7c82 */ /* 0x000fe20008000000 */
[----:B------:R-:W-:Y:S01]  /*4800*/  UMOV UR21, 0x1 ;  /* 0x0000000100157882 */ /* 0x000fe20000000000 */
[----:B------:R-:W-:Y:S02]  /*4810*/  UISETP.NE.U32.AND UP0, UPT, UR7, URZ, UPT ;  /* 0x000000ff0700728c */ /* 0x000fe4000bf05070 */
[----:B------:R-:W-:Y:S01]  /*4820*/  USHF.L.U32 UR21, UR21, UR7, URZ ;  /* 0x0000000715157299 */ /* 0x000fe200080006ff */
[----:B------:R-:W-:-:S05]  /*4830*/  CS2R.32 R4, SR_CgaSize ;  /* 0x0000000000047805 */ /* 0x000fca0000008a00 */
[----:B------:R-:W-:-:S06]  /*4840*/  IMAD R4, R4, -0xa0, RZ ;  /* 0xffffff6004047824 */ /* 0x000fcc00078e02ff */
[----:B------:R-:W4:Y:S01]  /*4850*/  LDC R4, c[0x0][R4+0x2a0] ;  /* 0x0000a80004047b82 */ /* 0x000f220000000800 */
[----:B------:R-:W-:Y:S02]  /*4860*/  ULOP3.LUT UR28, URZ, UR7, URZ, 0x33, !UPT ;  /* 0x00000007ff1c7292 */ /* 0x000fe4000f8e33ff */
[----:B------:R-:W-:Y:S02]  /*4870*/  ULOP3.LUT UR21, UR21, 0x1, URZ, 0xfc, !UPT ;  /* 0x0000000115157892 */ /* 0x000fe4000f8efcff */
[----:B------:R-:W-:Y:S02]  /*4880*/  USHF.L.U32 UR24, UR7, 0x1, URZ ;  /* 0x0000000107187899 */ /* 0x000fe400080006ff */
[----:B------:R-:W-:Y:S01]  /*4890*/  ULOP3.LUT UR25, UR14, 0x8000, URZ, 0x3c, !UPT ;  /* 0x000080000e197892 */ /* 0x000fe2000f8e3cff */
[----:B---3--:R-:W3:Y:S01]  /*48a0*/  MUFU.RCP R3, R9 ;  /* 0x0000000900037308 */ /* 0x008ee20000001000 */
[----:B------:R-:W-:Y:S02]  /*48b0*/  USHF.L.U32 UR26, UR7, 0x2, URZ ;  /* 0x00000002071a7899 */ /* 0x000fe400080006ff */
[----:B------:R-:W-:-:S02]  /*48c0*/  ULOP3.LUT UR27, UR7, 0x10000, URZ, 0x3c, !UPT ;  /* 0x00010000071b7892 */ /* 0x000fc4000f8e3cff */
[----:B------:R-:W-:Y:S02]  /*48d0*/  ULOP3.LUT UR30, UR7, 0x1000, URZ, 0x3c, !UPT ;  /* 0x00001000071e7892 */ /* 0x000fe4000f8e3cff */
[----:B------:R-:W-:Y:S01]  /*48e0*/  UIADD3 UR23, UPT, UPT, -UR52, 0x10, URZ ;  /* 0x0000001034177890 */ /* 0x000fe2000fffe1ff */
[-C--:B--2---:R-:W-:Y:S01]  /*48f0*/  IABS R2, R5.reuse ;  /* 0x0000000500027213 */ /* 0x084fe20000000000 */
[----:B------:R-:W-:Y:S01]  /*4900*/  USHF.L.U32 UR29, UR7, 0x3, URZ ;  /* 0x00000003071d7899 */ /* 0x000fe200080006ff */
[----:B------:R-:W-:Y:S01]  /*4910*/  IABS R5, R5 ;  /* 0x0000000500057213 */ /* 0x000fe20000000000 */
[----:B------:R-:W-:Y:S01]  /*4920*/  ULOP3.LUT UR32, UR14, 0x800, URZ, 0x3c, !UPT ;  /* 0x000008000e207892 */ /* 0x000fe2000f8e3cff */
[----:B------:R-:W-:Y:S01]  /*4930*/  R2UR UR4, R2 ;  /* 0x00000000020472ca */ /* 0x000fe200000e0000 */
[----:B------:R-:W-:Y:S01]  /*4940*/  UMOV UR34, 0xffff ;  /* 0x0000ffff00227882 */ /* 0x000fe20000000000 */
[----:B------:R-:W-:Y:S01]  /*4950*/  UISETP.NE.AND UP4, UPT, UR7, URZ, UPT ;  /* 0x000000ff0700728c */ /* 0x000fe2000bf85270 */
[----:B------:R-:W-:Y:S01]  /*4960*/  IMAD.MOV R5, RZ, RZ, -R5 ;  /* 0x000000ffff057224 */ /* 0x000fe200078e0a05 */
[-C--:B----4-:R-:W-:Y:S01]  /*4970*/  IABS R2, R4.reuse ;  /* 0x0000000400027213 */ /* 0x090fe20000000000 */
[----:B---3--:R-:W-:Y:S01]  /*4980*/  VIADD R3, R3, 0xffffffe ;  /* 0x0ffffffe03037836 */ /* 0x008fe20000000000 */
[----:B------:R-:W-:Y:S01]  /*4990*/  IABS R4, R4 ;  /* 0x0000000400047213 */ /* 0x000fe20000000000 */
[----:B------:R-:W-:Y:S01]  /*49a0*/  ULOP3.LUT UR33, URZ, UR14, URZ, 0x33, !UPT ;  /* 0x0000000eff217292 */ /* 0x000fe2000f8e33ff */
[----:B------:R-:W-:Y:S01]  /*49b0*/  R2UR UR15, R2 ;  /* 0x00000000020f72ca */ /* 0x000fe200000e0000 */
[----:B------:R-:W-:Y:S01]  /*49c0*/  UISETP.NE.AND UP5, UPT, UR14, URZ, UPT ;  /* 0x000000ff0e00728c */ /* 0x000fe2000bfa5270 */
[----:B------:R-:W-:Y:S01]  /*49d0*/  R2UR UR22, R5 ;  /* 0x00000000051672ca */ /* 0x000fe200000e0000 */
[----:B------:R-:W2:Y:S01]  /*49e0*/  F2I.FTZ.U32.TRUNC.NTZ R3, R3 ;  /* 0x0000000300037305 */ /* 0x000ea2000021f000 */
[----:B------:R-:W-:Y:S01]  /*49f0*/  IMAD.MOV R4, RZ, RZ, -R4 ;  /* 0x000000ffff047224 */ /* 0x000fe200078e0a04 */
[----:B------:R-:W-:-:S02]  /*4a00*/  UISETP.NE.U32.AND UP6, UPT, UR14, URZ, UPT ;  /* 0x000000ff0e00728c */ /* 0x000fc4000bfc5070 */
[----:B------:R-:W-:Y:S02]  /*4a10*/  UIADD3 UR31, UPT, UPT, -UR7, 0x10, URZ ;  /* 0x00000010071f7890 */ /* 0x000fe4000fffe1ff */
[----:B------:R-:W-:Y:S02]  /*4a20*/  R2UR UR20, R4 ;  /* 0x00000000041472ca */ /* 0x000fe400000e0000 */
[----:B------:R-:W3:Y:S01]  /*4a30*/  I2F.RP R10, UR4 ;  /* 0x00000004000a7d06 */ /* 0x000ee20008209400 */
[----:B--2---:R-:W-:-:S07]  /*4a40*/  R2UR UR13, R3 ;  /* 0x00000000030d72ca */ /* 0x004fce00000e0000 */
[----:B------:R-:W2:Y:S08]  /*4a50*/  I2F.RP R8, UR15 ;  /* 0x0000000f00087d06 */ /* 0x000eb00008209400 */
[----:B---3--:R-:W3:Y:S01]  /*4a60*/  MUFU.RCP R2, R10 ;  /* 0x0000000a00027308 */ /* 0x008ee20000001000 */
[----:B------:R-:W-:-:S07]  /*4a70*/  UIADD3 UR8, UPT, UPT, URZ, -UR13, URZ ;  /* 0x8000000dff087290 */ /* 0x000fce000fffe0ff */
[----:B--2---:R-:W2:Y:S01]  /*4a80*/  MUFU.RCP R7, R8 ;  /* 0x0000000800077308 */ /* 0x004ea20000001000 */
[----:B------:R-:W-:-:S03]  /*4a90*/  UIMAD UR18, UR8, UR7, URZ ;  /* 0x00000007081272a4 */ /* 0x000fc6000f8e02ff */
[----:B------:R-:W-:Y:S01]  /*4aa0*/  UMOV UR8, URZ ;  /* 0x000000ff00087c82 */ /* 0x000fe20008000000 */
[----:B------:R-:W-:Y:S01]  /*4ab0*/  UIMAD.WIDE.U32 UR18, UR13, UR18, UR12 ;  /* 0x000000120d1272a5 */ /* 0x000fe2000f8e000c */
[----:B---3--:R-:W-:-:S06]  /*4ac0*/  VIADD R2, R2, 0xffffffe ;  /* 0x0ffffffe02027836 */ /* 0x008fcc0000000000 */
[----:B------:R-:W-:Y:S02]  /*4ad0*/  UMOV UR18, UR19 ;  /* 0x0000001300127c82 */ /* 0x000fe40008000000 */
[----:B-1----:R-:W-:Y:S01]  /*4ae0*/  UIMAD.WIDE.U32 UR18, UR18, UR5, URZ ;  /* 0x00000005121272a5 */ /* 0x002fe2000f8e00ff */
[----:B------:R-:W1:Y:S01]  /*4af0*/  F2I.FTZ.U32.TRUNC.NTZ R2, R2 ;  /* 0x0000000200027305 */ /* 0x000e62000021f000 */
[----:B--2---:R-:W-:-:S07]  /*4b00*/  VIADD R7, R7, 0xffffffe ;  /* 0x0ffffffe07077836 */ /* 0x004fce0000000000 */
[----:B------:R-:W2:Y:S01]  /*4b10*/  F2I.FTZ.U32.TRUNC.NTZ R7, R7 ;  /* 0x0000000700077305 */ /* 0x000ea2000021f000 */
[----:B-1----:R-:W-:-:S07]  /*4b20*/  R2UR UR11, R2 ;  /* 0x00000000020b72ca */ /* 0x002fce00000e0000 */
[----:B------:R-:W1:Y:S01]  /*4b30*/  I2F.U32.RP R2, UR14 ;  /* 0x0000000e00027d06 */ /* 0x000e620008209000 */
[----:B--2---:R-:W-:-:S05]  /*4b40*/  R2UR UR9, R7 ;  /* 0x00000000070972ca */ /* 0x004fca00000e0000 */
[----:B------:R-:W-:-:S04]  /*4b50*/  UIADD3 UR6, UPT, UPT, URZ, -UR11, URZ ;  /* 0x8000000bff067290 */ /* 0x000fc8000fffe0ff */
[----:B------:R-:W-:Y:S01]  /*4b60*/  UIMAD UR6, UR6, UR4, URZ ;  /* 0x00000004060672a4 */ /* 0x000fe2000f8e02ff */
[----:B-1----:R-:W1:Y:S03]  /*4b70*/  MUFU.RCP R2, R2 ;  /* 0x0000000200027308 */ /* 0x002e660000001000 */
[----:B------:R-:W-:Y:S02]  /*4b80*/  UIMAD.WIDE.U32 UR10, UR11, UR6, UR10 ;  /* 0x000000060b0a72a5 */ /* 0x000fe4000f8e000a */
[----:B------:R-:W-:-:S04]  /*4b90*/  UIADD3 UR6, UPT, UPT, URZ, -UR9, URZ ;  /* 0x80000009ff067290 */ /* 0x000fc8000fffe0ff */
[----:B------:R-:W-:Y:S01]  /*4ba0*/  UIMAD UR6, UR6, UR15, URZ ;  /* 0x0000000f060672a4 */ /* 0x000fe2000f8e02ff */
[----:B------:R-:W-:Y:S02]  /*4bb0*/  UMOV UR10, UR11 ;  /* 0x0000000b000a7c82 */ /* 0x000fe40008000000 */
[----:B------:R-:W-:Y:S02]  /*4bc0*/  UIMAD.WIDE.U32 UR16, UR10, 0x8000, URZ ;  /* 0x000080000a1078a5 */ /* 0x000fe4000f8e00ff */
[----:B------:R-:W-:Y:S02]  /*4bd0*/  UIMAD.WIDE.U32 UR12, UR9, UR6, UR8 ;  /* 0x00000006090c72a5 */ /* 0x000fe4000f8e0008 */
[----:B------:R-:W-:Y:S01]  /*4be0*/  UIMAD.WIDE.U32 UR8, UR10, 0x800, URZ ;  /* 0x000008000a0878a5 */ /* 0x000fe2000f8e00ff */
[----:B-1----:R-:W-:Y:S02]  /*4bf0*/  VIADD R2, R2, 0xffffffe ;  /* 0x0ffffffe02027836 */ /* 0x002fe40000000000 */
[----:B------:R-:W-:-:S02]  /*4c00*/  UMOV UR16, UR17 ;  /* 0x0000001100107c82 */ /* 0x000fc40008000000 */
[----:B------:R-:W-:Y:S02]  /*4c10*/  UIMAD UR11, UR16, UR22, 0x8000 ;  /* 0x00008000100b74a4 */ /* 0x000fe4000f8e0216 */
[----:B------:R-:W-:Y:S01]  /*4c20*/  UMOV UR6, UR9 ;  /* 0x0000000900067c82 */ /* 0x000fe20008000000 */
[----:B------:R-:W-:Y:S01]  /*4c30*/  UMOV UR17, UR13 ;  /* 0x0000000d00117c82 */ /* 0x000fe20008000000 */
[----:B------:R-:W-:Y:S01]  /*4c40*/  UISETP.GT.U32.AND UP3, UPT, UR4, UR11, UPT ;  /* 0x0000000b0400728c */ /* 0x000fe2000bf64070 */
[----:B------:R-:W1:Y:S01]  /*4c50*/  F2I.FTZ.U32.TRUNC.NTZ R2, R2 ;  /* 0x0000000200027305 */ /* 0x000e62000021f000 */
[----:B------:R-:W-:Y:S02]  /*4c60*/  UIMAD UR10, UR6, UR22, 0x800 ;  /* 0x00000800060a74a4 */ /* 0x000fe4000f8e0216 */
[----:B------:R-:W-:Y:S02]  /*4c70*/  UIMAD.WIDE.U32 UR12, UR17, 0x10000, URZ ;  /* 0x00010000110c78a5 */ /* 0x000fe4000f8e00ff */
[----:B------:R-:W-:Y:S01]  /*4c80*/  UISETP.GT.U32.AND UP2, UPT, UR4, UR10, UPT ;  /* 0x0000000a0400728c */ /* 0x000fe2000bf44070 */
[----:B------:R-:W-:Y:S01]  /*4c90*/  UMOV UR9, UR19 ;  /* 0x0000001300097c82 */ /* 0x000fe20008000000 */
[----:B------:R-:W-:-:S03]  /*4ca0*/  UIMAD.WIDE.U32 UR18, UR17, 0x1000, URZ ;  /* 0x00001000111278a5 */ /* 0x000fc6000f8e00ff */
[----:B------:R-:W-:Y:S02]  /*4cb0*/  @!UP3 UIADD3 UR11, UPT, UPT, UR11, -UR4, URZ ;  /* 0x800000040b0bb290 */ /* 0x000fe4000fffe0ff */
[----:B------:R-:W-:Y:S02]  /*4cc0*/  @!UP3 UIADD3 UR16, UPT, UPT, UR16, 0x1, URZ ;  /* 0x000000011010b890 */ /* 0x000fe4000fffe0ff */
[----:B------:R-:W-:Y:S02]  /*4cd0*/  UISETP.GE.U32.AND UP1, UPT, UR11, UR4, UPT ;  /* 0x000000040b00728c */ /* 0x000fe4000bf26070 */
[----:B------:R-:W-:Y:S01]  /*4ce0*/  @!UP2 UIADD3 UR10, UPT, UPT, UR10, -UR4, URZ ;  /* 0x800000040a0aa290 */ /* 0x000fe2000fffe0ff */
[----:B-1----:R-:W-:Y:S01]  /*4cf0*/  R2UR UR11, R2 ;  /* 0x00000000020b72ca */ /* 0x002fe200000e0000 */
[----:B------:R-:W-:Y:S01]  /*4d00*/  UMOV UR8, UR13 ;  /* 0x0000000d00087c82 */ /* 0x000fe20008000000 */
[----:B------:R-:W-:Y:S02]  /*4d10*/  UIADD3 UR13, UPT, UPT, -UR9, URZ, URZ ;  /* 0x000000ff090d7290 */ /* 0x000fe4000fffe1ff */
[----:B------:R-:W-:-:S02]  /*4d20*/  UIMAD UR12, UR8, UR20, 0x10000 ;  /* 0x00010000080c74a4 */ /* 0x000fc4000f8e0214 */
[----:B------:R-:W-:Y:S02]  /*4d30*/  @!UP2 UIADD3 UR6, UPT, UPT, UR6, 0x1, URZ ;  /* 0x000000010606a890 */ /* 0x000fe4000fffe0ff */
[----:B------:R-:W-:Y:S02]  /*4d40*/  @UP1 UIADD3 UR16, UPT, UPT, UR16, 0x1, URZ ;  /* 0x0000000110101890 */ /* 0x000fe4000fffe0ff */
[----:B------:R-:W-:Y:S02]  /*4d50*/  UISETP.GE.U32.AND UP1, UPT, UR10, UR4, UPT ;  /* 0x000000040a00728c */ /* 0x000fe4000bf26070 */
[----:B------:R-:W-:Y:S02]  /*4d60*/  UISETP.GT.U32.AND UP3, UPT, UR15, UR12, UPT ;  /* 0x0000000c0f00728c */ /* 0x000fe4000bf64070 */
[----:B------:R-:W-:Y:S01]  /*4d70*/  UIMAD UR13, UR7, UR13, UR5 ;  /* 0x0000000d070d72a4 */ /* 0x000fe2000f8e0205 */
[----:B------:R-:W-:Y:S01]  /*4d80*/  UMOV UR4, UR19 ;  /* 0x0000001300047c82 */ /* 0x000fe20008000000 */
[----:B------:R-:W-:-:S02]  /*4d90*/  UIADD3 UR17, UPT, UPT, URZ, -UR11, URZ ;  /* 0x8000000bff117290 */ /* 0x000fc4000fffe0ff */
[----:B------:R-:W-:-:S03]  /*4da0*/  UIMAD UR10, UR4, UR20, 0x1000 ;  /* 0x00001000040a74a4 */ /* 0x000fc6000f8e0214 */
[----:B------:R-:W-:Y:S02]  /*4db0*/  @UP1 UIADD3 UR6, UPT, UPT, UR6, 0x1, URZ ;  /* 0x0000000106061890 */ /* 0x000fe4000fffe0ff */
[----:B------:R-:W-:Y:S02]  /*4dc0*/  UISETP.GE.U32.AND UP1, UPT, UR13, UR7, UPT ;  /* 0x000000070d00728c */ /* 0x000fe4000bf26070 */
[----:B------:R-:W-:Y:S02]  /*4dd0*/  @!UP3 UIADD3 UR12, UPT, UPT, UR12, -UR15, URZ ;  /* 0x8000000f0c0cb290 */ /* 0x000fe4000fffe0ff */
[----:B------:R-:W-:Y:S02]  /*4de0*/  @!UP3 UIADD3 UR8, UPT, UPT, UR8, 0x1, URZ ;  /* 0x000000010808b890 */ /* 0x000fe4000fffe0ff */
[----:B------:R-:W-:Y:S02]  /*4df0*/  UISETP.GT.U32.AND UP3, UPT, UR15, UR10, UPT ;  /* 0x0000000a0f00728c */ /* 0x000fe4000bf64070 */
[----:B------:R-:W-:-:S02]  /*4e00*/  UIMAD UR17, UR17, UR14, URZ ;  /* 0x0000000e111172a4 */ /* 0x000fc4000f8e02ff */
[----:B------:R-:W-:Y:S02]  /*4e10*/  UISETP.GE.U32.AND UP2, UPT, UR12, UR15, UPT ;  /* 0x0000000f0c00728c */ /* 0x000fe4000bf46070 */
[----:B------:R-:W-:Y:S02]  /*4e20*/  @UP1 UIADD3 UR13, UPT, UPT, UR13, -UR7, URZ ;  /* 0x800000070d0d1290 */ /* 0x000fe4000fffe0ff */
[----:B------:R-:W-:Y:S02]  /*4e30*/  @UP1 UIADD3 UR9, UPT, UPT, UR9, 0x1, URZ ;  /* 0x0000000109091890 */ /* 0x000fe4000fffe0ff */
[----:B------:R-:W-:Y:S02]  /*4e40*/  ULOP3.LUT UR22, UR21, 0xffff, URZ, 0xc0, !UPT ;  /* 0x0000ffff15167892 */ /* 0x000fe4000f8ec0ff */
[----:B------:R-:W-:Y:S02]  /*4e50*/  @!UP3 UIADD3 UR4, UPT, UPT, UR4, 0x1, URZ ;  /* 0x000000010404b890 */ /* 0x000fe4000fffe0ff */
[----:B------:R-:W-:-:S02]  /*4e60*/  @!UP3 UIADD3 UR10, UPT, UPT, UR10, -UR15, URZ ;  /* 0x8000000f0a0ab290 */ /* 0x000fc4000fffe0ff */
[----:B------:R-:W-:Y:S02]  /*4e70*/  UISETP.GE.U32.AND UP3, UPT, UR13, UR7, UPT ;  /* 0x000000070d00728c */ /* 0x000fe4000bf66070 */
[----:B------:R-:W-:Y:S02]  /*4e80*/  USHF.L.U32 UR12, UR22, UR24, URZ ;  /* 0x00000018160c7299 */ /* 0x000fe400080006ff */
[----:B------:R-:W-:Y:S02]  /*4e90*/  @UP2 UIADD3 UR8, UPT, UPT, UR8, 0x1, URZ ;  /* 0x0000000108082890 */ /* 0x000fe4000fffe0ff */
[----:B------:R-:W-:Y:S02]  /*4ea0*/  ULOP3.LUT UR12, UR21, UR12, URZ, 0xfc, !UPT ;  /* 0x0000000c150c7292 */ /* 0x000fe4000f8efcff */
[----:B------:R-:W-:Y:S02]  /*4eb0*/  UISETP.GE.AND UP2, UPT, UR25, URZ, UPT ;  /* 0x000000ff1900728c */ /* 0x000fe4000bf46270 */
[----:B------:R-:W-:-:S02]  /*4ec0*/  ULOP3.LUT UR13, UR12, 0xffff, URZ, 0xc0, !UPT ;  /* 0x0000ffff0c0d7892 */ /* 0x000fc4000f8ec0ff */
[----:B------:R-:W-:Y:S02]  /*4ed0*/  @UP3 UIADD3 UR9, UPT, UPT, UR9, 0x1, URZ ;  /* 0x0000000109093890 */ /* 0x000fe4000fffe0ff */
[----:B------:R-:W-:Y:S02]  /*4ee0*/  UISETP.GE.U32.AND UP3, UPT, UR10, UR15, UPT ;  /* 0x0000000f0a00728c */ /* 0x000fe4000bf66070 */
[----:B------:R-:W-:Y:S01]  /*4ef0*/  USEL UR9, UR28, UR9, !UP0 ;  /* 0x000000091c097287 */ /* 0x000fe2000c000000 */
[----:B------:R-:W-:Y:S01]  /*4f00*/  UMOV UR10, URZ ;  /* 0x000000ff000a7c82 */ /* 0x000fe20008000000 */
[----:B------:R-:W-:Y:S02]  /*4f10*/  USHF.L.U32 UR13, UR13, UR26, URZ ;  /* 0x0000001a0d0d7299 */ /* 0x000fe400080006ff */
[----:B------:R-:W-:Y:S02]  /*4f20*/  UIMAD.WIDE.U32 UR10, UR11, UR17, UR10 ;  /* 0x000000110b0a72a5 */ /* 0x000fe4000f8e000a */
[----:B------:R-:W-:-:S02]  /*4f30*/  UIADD3 UR62, UPT, UPT, -UR9, URZ, URZ ;  /* 0x000000ff093e7290 */ /* 0x000fc4000fffe1ff */
[----:B------:R-:W-:Y:S02]  /*4f40*/  ULOP3.LUT UR12, UR12, UR13, URZ, 0xfc, !UPT ;  /* 0x0000000d0c0c7292 */ /* 0x000fe4000f8efcff */
[----:B------:R-:W-:Y:S01]  /*4f50*/  UISETP.GE.AND UP1, UPT, UR27, URZ, UPT ;  /* 0x000000ff1b00728c */ /* 0x000fe2000bf26270 */
[----:B------:R-:W-:Y:S01]  /*4f60*/  UMOV UR10, UR11 ;  /* 0x0000000b000a7c82 */ /* 0x000fe20008000000 */
[----:B------:R-:W-:Y:S02]  /*4f70*/  @!UP2 UIADD3 UR16, UPT, UPT, -UR16, URZ, URZ ;  /* 0x000000ff1010a290 */ /* 0x000fe4000fffe1ff */
[----:B------:R-:W-:Y:S02]  /*4f80*/  UIMAD.WIDE.U32 UR10, UR10, UR9, URZ ;  /* 0x000000090a0a72a5 */ /* 0x000fe4000f8e00ff */
[----:B------:R-:W-:Y:S02]  /*4f90*/  UISETP.GE.AND UP0, UPT, UR30, URZ, UPT ;  /* 0x000000ff1e00728c */ /* 0x000fe4000bf06270 */
[----:B------:R-:W-:-:S02]  /*4fa0*/  ULOP3.LUT UR13, UR12, 0xffff, URZ, 0xc0, !UPT ;  /* 0x0000ffff0c0d7892 */ /* 0x000fc4000f8ec0ff */
[----:B------:R-:W-:Y:S01]  /*4fb0*/  @UP3 UIADD3 UR4, UPT, UPT, UR4, 0x1, URZ ;  /* 0x0000000104043890 */ /* 0x000fe2000fffe0ff */
[----:B------:R-:W-:Y:S01]  /*4fc0*/  UMOV UR10, UR11 ;  /* 0x0000000b000a7c82 */ /* 0x000fe20008000000 */
[----:B------:R-:W-:Y:S02]  /*4fd0*/  USHF.R.U32.HI UR18, URZ, UR23, UR34 ;  /* 0x00000017ff127299 */ /* 0x000fe40008011622 */
[----:B------:R-:W-:Y:S02]  /*4fe0*/  UIADD3 UR10, UPT, UPT, -UR10, URZ, URZ ;  /* 0x000000ff0a0a7290 */ /* 0x000fe4000fffe1ff */
[----:B------:R-:W-:Y:S02]  /*4ff0*/  USHF.L.U32 UR13, UR13, UR29, URZ ;  /* 0x0000001d0d0d7299 */ /* 0x000fe400080006ff */
[----:B------:R-:W-:Y:S02]  /*5000*/  UIMAD UR9, UR14, UR10, UR9 ;  /* 0x0000000a0e0972a4 */ /* 0x000fe4000f8e0209 */
[----:B------:R-:W-:-:S02]  /*5010*/  UISETP.GE.AND UP3, UPT, UR32, URZ, UPT ;  /* 0x000000ff2000728c */ /* 0x000fc4000bf66270 */
[----:B------:R-:W-:Y:S02]  /*5020*/  UISETP.GE.U32.AND UP2, UPT, UR9, UR14, UPT ;  /* 0x0000000e0900728c */ /* 0x000fe4000bf46070 */
[----:B------:R-:W-:Y:S02]  /*5030*/  ULOP3.LUT UR12, UR18, UR12, UR13, 0xe0, !UPT ;  /* 0x0000000c120c7292 */ /* 0x000fe4000f8ee00d */
[----:B------:R-:W-:Y:S02]  /*5040*/  @!UP1 UIADD3 UR8, UPT, UPT, -UR8, URZ, URZ ;  /* 0x000000ff08089290 */ /* 0x000fe4000fffe1ff */
[----:B------:R-:W-:Y:S02]  /*5050*/  @!UP0 UIADD3 UR4, UPT, UPT, -UR4, URZ, URZ ;  /* 0x000000ff04048290 */ /* 0x000fe4000fffe1ff */
[----:B------:R-:W-:Y:S02]  /*5060*/  ULOP3.LUT UR12, UR12, 0xffff, URZ, 0xc0, !UPT ;  /* 0x0000ffff0c0c7892 */ /* 0x000fe4000f8ec0ff */
[----:B------:R-:W-:-:S02]  /*5070*/  UIMAD UR62, UR7, UR62, UR5 ;  /* 0x0000003e073e72a4 */ /* 0x000fc4000f8e0205 */
[----:B------:R-:W-:Y:S02]  /*5080*/  @UP2 UIADD3 UR9, UPT, UPT, UR9, -UR14, URZ ;  /* 0x8000000e09092290 */ /* 0x000fe4000fffe0ff */
[----:B------:R-:W-:Y:S02]  /*5090*/  USEL UR10, UR28, UR8, !UP4 ;  /* 0x000000081c0a7287 */ /* 0x000fe4000e000000 */
[----:B------:R-:W-:Y:S02]  /*50a0*/  USEL UR8, UR28, UR4, !UP4 ;  /* 0x000000041c087287 */ /* 0x000fe4000e000000 */
[----:B------:R-:W-:Y:S02]  /*50b0*/  UISETP.GE.U32.AND UP0, UPT, UR9, UR14, UPT ;  /* 0x0000000e0900728c */ /* 0x000fe4000bf06070 */
[----:B------:R-:W-:Y:S02]  /*50c0*/  @!UP3 UIADD3 UR6, UPT, UPT, -UR6, URZ, URZ ;  /* 0x000000ff0606b290 */ /* 0x000fe4000fffe1ff */
[----:B------:R-:W-:-:S02]  /*50d0*/  USHF.L.U32 UR38, UR12, UR62, URZ ;  /* 0x0000003e0c267299 */ /* 0x000fc400080006ff */
[----:B------:R-:W-:Y:S02]  /*50e0*/  UIMAD UR4, UR62, UR10, URZ ;  /* 0x0000000a3e0472a4 */ /* 0x000fe4000f8e02ff */
[----:B------:R-:W-:Y:S02]  /*50f0*/  UIMAD UR62, UR62, UR8, URZ ;  /* 0x000000083e3e72a4 */ /* 0x000fe4000f8e02ff */
[----:B------:R-:W-:Y:S02]  /*5100*/  USEL UR61, UR33, UR6, !UP5 ;  /* 0x00000006213d7287 */ /* 0x000fe4000e800000 */
[----:B------:R-:W-:Y:S02]  /*5110*/  USHF.R.U32.HI UR6, URZ, 0x8, UR4 ;  /* 0x00000008ff067899 */ /* 0x000fe40008011604 */
[----:B------:R-:W-:Y:S02]  /*5120*/  ULOP3.LUT UR59, UR4, 0xff, URZ, 0xc0, !UPT ;  /* 0x000000ff043b7892 */ /* 0x000fe4000f8ec0ff */
[----:B------:R-:W-:-:S02]  /*5130*/  USHF.R.U32.HI UR58, URZ, 0x1, UR4 ;  /* 0x00000001ff3a7899 */ /* 0x000fc40008011604 */
[----:B------:R-:W-:Y:S01]  /*5140*/  USHF.L.U32 UR47, UR4, 0x2, URZ ;  /* 0x00000002042f7899 */ /* 0x000fe200080006ff */
[----:B------:R-:W-:Y:S01]  /*5150*/  IMAD.U32 R28, RZ, RZ, UR6 ;  /* 0x00000006ff1c7e24 */ /* 0x000fe2000f8e00ff */
[----:B------:R-:W-:Y:S02]  /*5160*/  USHF.R.U32.HI UR4, URZ, 0x9, UR62 ;  /* 0x00000009ff047899 */ /* 0x000fe4000801163e */
[----:B------:R-:W-:Y:S02]  /*5170*/  @UP0 UIADD3 UR9, UPT, UPT, UR9, -UR14, URZ ;  /* 0x8000000e09090290 */ /* 0x000fe4000fffe0ff */
[----:B------:R-:W-:Y:S02]  /*5180*/  ULOP3.LUT UR4, UR4, 0x1, URZ, 0xc0, !UPT ;  /* 0x0000000104047892 */ /* 0x000fe4000f8ec0ff */
[----:B------:R-:W-:Y:S02]  /*5190*/  USEL UR16, UR33, UR16, !UP5 ;  /* 0x0000001021107287 */ /* 0x000fe4000e800000 */
[----:B------:R-:W-:-:S02]  /*51a0*/  USEL UR9, UR33, UR9, !UP6 ;  /* 0x0000000921097287 */ /* 0x000fc4000f000000 */
[----:B------:R-:W-:Y:S01]  /*51b0*/  IMAD.U32 R27, RZ, RZ, UR4 ;  /* 0x00000004ff1b7e24 */ /* 0x000fe2000f8e00ff */
[----:B------:R-:W-:Y:S02]  /*51c0*/  USHF.R.U32.HI UR15, URZ, UR31, UR34 ;  /* 0x0000001fff0f7299 */ /* 0x000fe40008011622 */
[----:B------:R-:W-:Y:S02]  /*51d0*/  UIMAD UR4, UR9, UR16, URZ ;  /* 0x00000010090472a4 */ /* 0x000fe4000f8e02ff */
[----:B------:R-:W-:Y:S02]  /*51e0*/  UIMAD UR61, UR9, UR61, URZ ;  /* 0x0000003d093d72a4 */ /* 0x000fe4000f8e02ff */
[----:B------:R-:W-:Y:S02]  /*51f0*/  USHF.R.U32.HI UR6, URZ, 0x8, UR4 ;  /* 0x00000008ff067899 */ /* 0x000fe40008011604 */
[----:B------:R-:W-:Y:S02]  /*5200*/  USHF.R.U32.HI UR42, URZ, 0x1, UR62 ;  /* 0x00000001ff2a7899 */ /* 0x000fe4000801163e */
[----:B------:R-:W-:-:S02]  /*5210*/  UIMAD UR39, UR9, UR7, URZ ;  /* 0x00000007092772a4 */ /* 0x000fc4000f8e02ff */
[----:B------:R-:W-:Y:S01]  /*5220*/  USHF.L.U32 UR46, UR4, 0x2, URZ ;  /* 0x00000002042e7899 */ /* 0x000fe200080006ff */
[----:B------:R-:W-:Y:S01]  /*5230*/  IMAD.U32 R29, RZ, RZ, UR6 ;  /* 0x00000006ff1d7e24 */ /* 0x000fe2000f8e00ff */
[----:B------:R-:W-:Y:S02]  /*5240*/  USHF.R.U32.HI UR50, URZ, 0x1, UR61 ;  /* 0x00000001ff327899 */ /* 0x000fe4000801163d */
[----:B------:R-:W-:Y:S02]  /*5250*/  USHF.R.U32.HI UR57, URZ, 0xa, UR62 ;  /* 0x0000000aff397899 */ /* 0x000fe4000801163e */
[----:B------:R-:W-:Y:S02]  /*5260*/  ULOP3.LUT UR47, UR47, 0x4, URZ, 0xc0, !UPT ;  /* 0x000000042f2f7892 */ /* 0x000fe4000f8ec0ff */
[----:B------:R-:W-:Y:S02]  /*5270*/  ULOP3.LUT UR42, UR42, 0xff, URZ, 0xc0, !UPT ;  /* 0x000000ff2a2a7892 */ /* 0x000fe4000f8ec0ff */
[----:B------:R-:W-:-:S02]  /*5280*/  USHF.L.U32 UR39, UR15, UR39, URZ ;  /* 0x000000270f277299 */ /* 0x000fc400080006ff */
[----:B------:R-:W-:Y:S02]  /*5290*/  ULOP3.LUT UR56, UR4, 0xff, URZ, 0xc0, !UPT ;  /* 0x000000ff04387892 */ /* 0x000fe4000f8ec0ff */
[----:B------:R-:W-:Y:S02]  /*52a0*/  USHF.R.U32.HI UR55, URZ, 0x1, UR4 ;  /* 0x00000001ff377899 */ /* 0x000fe40008011604 */
[----:B------:R-:W-:Y:S02]  /*52b0*/  USHF.R.U32.HI UR54, URZ, 0x9, UR61 ;  /* 0x00000009ff367899 */ /* 0x000fe4000801163d */
[----:B------:R-:W-:Y:S02]  /*52c0*/  ULOP3.LUT UR46, UR46, 0x4, URZ, 0xc0, !UPT ;  /* 0x000000042e2e7892 */ /* 0x000fe4000f8ec0ff */
[----:B------:R-:W-:Y:S01]  /*52d0*/  ULOP3.LUT UR50, UR50, 0xff, URZ, 0xc0, !UPT ;  /* 0x000000ff32327892 */ /* 0x000fe2000f8ec0ff */
[----:B------:R-:W1:-:S00]  /*52e0*/  USETMAXREG.DEALLOC.CTAPOOL 0x88 ;  /* 0x00000088000079c8 */ /* 0x000e4000080e0500 */
[C---:B-1----:R-:W-:Y:S01]  /*52f0*/  LOP3.LUT P0, RZ, R133.reuse, 0x8, RZ, 0xc0, !PT ;  /* 0x0000000885ff7812 */ /* 0x042fe2000780c0ff */
[----:B------:R-:W-:Y:S01]  /*5300*/  UMOV UR37, 0x400 ;  /* 0x0000040000257882 */ /* 0x000fe20000000000 */
[----:B------:R-:W-:Y:S01]  /*5310*/  LOP3.LUT R133, R133, 0xfffffffb, RZ, 0xc0, !PT ;  /* 0xfffffffb85857812 */ /* 0x000fe200078ec0ff */
[----:B------:R-:W-:Y:S01]  /*5320*/  ULEA UR37, UR5, UR37, 0x18 ;  /* 0x0000002505257291 */ /* 0x000fe2000f8ec0ff */
[----:B------:R-:W-:Y:S01]  /*5330*/  ISETP.EQ.OR P1, PT, R6, RZ, P0 ;  /* 0x000000ff0600720c */ /* 0x000fe20000722670 */
[----:B------:R-:W-:Y:S01]  /*5340*/  BSSY B8, `(.L_x_434) ;  /* 0x0000286000087945 */ /* 0x000fe20003800000 */
[----:B------:R-:W-:Y:S01]  /*5350*/  PLOP3.LUT P0, PT, PT, PT, PT, 0x8, 0x80 ;  /* 0x000000000080781c */ /* 0x000fe20003f0e170 */
[----:B------:R-:W-:Y:S01]  /*5360*/  UIADD3 UR4, UPT, UPT, UR37, 0x29800, UR61 ;  /* 0x0002980025047890 */ /* 0x000fe2000fffe03d */
[----:B------:R-:W-:Y:S01]  /*5370*/  IMAD.MOV.U32 R25, RZ, RZ, 0x1 ;  /* 0x00000001ff197424 */ /* 0x000fe200078e00ff */
[----:B------:R-:W-:Y:S01]  /*5380*/  PRMT R21, RZ, 0x7610, R21 ;  /* 0x00007610ff157816 */ /* 0x000fe20000000015 */
[----:B------:R-:W-:Y:S01]  /*5390*/  IMAD.MOV.U32 R24, RZ, RZ, RZ ;  /* 0x000000ffff187224 */ /* 0x000fe200078e00ff */
[----:B------:R-:W-:Y:S01]  /*53a0*/  CS2R R22, SRZ ;  /* 0x0000000000167805 */ /* 0x000fe2000001ff00 */
[----:B------:R-:W-:Y:S01]  /*53b0*/  UIADD3 UR63, UPT, UPT, UR37, 0x2a800, UR62 ;  /* 0x0002a800253f7890 */ /* 0x000fe2000fffe03e */
[----:B------:R-:W-:-:S04]  /*53c0*/  IMAD.U32 R26, RZ, RZ, UR4 ;  /* 0x00000004ff1a7e24 */ /* 0x000fc8000f8e00ff */
[----:B------:R-:W-:-:S04]  /*53d0*/  @P1 LOP3.LUT R133, R133, 0x4, RZ, 0xfc, !PT ;  /* 0x0000000485851812 */ /* 0x000fc800078efcff */
[----:B------:R-:W-:-:S04]  /*53e0*/  LOP3.LUT R133, R133, 0xfffffffd, RZ, 0xc0, !PT ;  /* 0xfffffffd85857812 */ /* 0x000fc800078ec0ff */
[----:B------:R-:W-:-:S07]  /*53f0*/  @P0 LOP3.LUT R133, R133, 0x2, RZ, 0xfc, !PT ;  /* 0x0000000285850812 */ /* 0x000fce00078efcff */
.L_x_480:
[----:B------:R-:W1:Y:S01]  /*5400*/  LDC.64 R6, c[0x0][0x390] ;  /* 0x0000e400ff067b82 */ /* 0x000e620000000a00 */
[----:B------:R-:W2:Y:S01]  /*5410*/  LDCU.64 UR4, c[0x0][0x358] ;  /* 0x00006b00ff0477ac */ /* 0x000ea20008000a00 */
[----:B------:R-:W-:Y:S01]  /*5420*/  LOP3.LUT P3, RZ, R133, 0x2, RZ, 0xc0, !PT ;  /* 0x0000000285ff7812 */ /* 0x000fe2000786c0ff */
[----:B-1----:R-:W-:-:S05]  /*5430*/  IMAD.WIDE R6, R16, 0xc, R6 ;  /* 0x0000000c10067825 */ /* 0x002fca00078e0206 */
[----:B--2---:R1:W5:Y:S01]  /*5440*/  LDG.E R20, desc[UR4][R6.64+0x8] ;  /* 0x0000080406147981 */ /* 0x004362000c1e1900 */
[----:B------:R-:W-:Y:S06]  /*5450*/  YIELD ;  /* 0x0000000000007946 */ /* 0x000fec0003800000 */
[----:B----4-:R-:W-:Y:S05]  /*5460*/  @P3 BRA `(.L_x_435) ;  /* 0x0000000c00483947 */ /* 0x010fea0003800000 */
[----:B------:R-:W-:-:S03]  /*5470*/  UMOV UR4, 0xffffffff ;  /* 0xffffffff00047882 */ /* 0x000fc60000000000 */
[----:B------:R-:W-:Y:S05]  /*5480*/  BRA.DIV UR4, `(.L_x_436) ;  /* 0x0000012604d87947 */ /* 0x000fea000b800000 */
[----:B------:R-:W-:-:S13]  /*5490*/  ELECT P6, URZ, PT ;  /* 0x0000000000ff782f */ /* 0x000fda00038c0000 */
.L_x_692:
        /* <DEDUP_REMOVED lines=165> */
.L_x_438:
[----:B------:R-:W-:Y:S05]  /*5ef0*/  BSYNC.RECONVERGENT B0 ;  /* 0x0000000000007941 */ /* 0x000fea0003800200 */
.L_x_437:
[----:B------:R-:W-:-:S03]  /*5f00*/  UMOV UR4, 0xffffffff ;  /* 0xffffffff00047882 */ /* 0x000fc60000000000 */
[----:B------:R-:W-:Y:S05]  /*5f10*/  BRA.DIV UR4, `(.L_x_439) ;  /* 0x0000011e04547947 */ /* 0x000fea000b800000 */
[----:B------:R-:W-:Y:S01]  /*5f20*/  ELECT P6, URZ, PT ;  /* 0x0000000000ff782f */ /* 0x000fe200038c0000 */
[----:B------:R-:W-:-:S12]  /*5f30*/  NOP ;  /* 0x0000000000007918 */ /* 0x000fd80000000000 */
.L_x_696:
[----:B--2---:R-:W-:Y:S01]  /*5f40*/  LOP3.LUT R2, R21, 0xffff, RZ, 0xc0, !PT ;  /* 0x0000ffff15027812 */ /* 0x004fe200078ec0ff */
[----:B-1----:R-:W1:Y:S01]  /*5f50*/  S2R R7, SR_LANEID ;  /* 0x0000000000077919 */ /* 0x002e620000000000 */
[----:B------:R-:W-:-:S03]  /*5f60*/  IMAD.U32 R14, RZ, RZ, UR37 ;  /* 0x00000025ff0e7e24 */ /* 0x000fc6000f8e00ff */
[----:B------:R-:W-:-:S05]  /*5f70*/  IMAD R2, R2, 0xaaab, RZ ;  /* 0x0000aaab02027824 */ /* 0x000fca00078e02ff */
[----:B------:R-:W-:-:S04]  /*5f80*/  SHF.R.U32.HI R2, RZ, 0x13, R2 ;  /* 0x00000013ff027819 */ /* 0x000fc80000011602 */
[----:B------:R-:W-:-:S05]  /*5f90*/  PRMT R2, R2, 0x9910, RZ ;  /* 0x0000991002027816 */ /* 0x000fca00000000ff */
[----:B------:R-:W-:-:S04]  /*5fa0*/  IMAD R2, R2, 0xc, RZ ;  /* 0x0000000c02027824 */ /* 0x000fc800078e02ff */
[----:B------:R-:W-:-:S05]  /*5fb0*/  IMAD.MOV R2, RZ, RZ, -R2 ;  /* 0x000000ffff027224 */ /* 0x000fca00078e0a02 */
[----:B------:R-:W-:-:S05]  /*5fc0*/  PRMT R2, R2, 0x7710, RZ ;  /* 0x0000771002027816 */ /* 0x000fca00000000ff */
[----:B------:R-:W-:Y:S02]  /*5fd0*/  IMAD.IADD R2, R2, 0x1, R21 ;  /* 0x0000000102027824 */ /* 0x000fe400078e0215 */
[----:B-1----:R-:W-:-:S03]  /*5fe0*/  IMAD.SHL.U32 R7, R7, 0x4, RZ ;  /* 0x0000000407077824 */ /* 0x002fc600078e00ff */
[----:B------:R-:W-:Y:S02]  /*5ff0*/  LOP3.LUT R11, R2, 0xffff, RZ, 0xc0, !PT ;  /* 0x0000ffff020b7812 */ /* 0x000fe400078ec0ff */
[----:B------:R-:W-:-:S03]  /*6000*/  IADD3 R14, PT, PT, R7, 0x400, R14 ;  /* 0x00000400070e7810 */ /* 0x000fc60007ffe00e */
[----:B------:R-:W-:Y:S02]  /*6010*/  IMAD.WIDE.U32 R10, R11, 0x200, R36 ;  /* 0x000002000b0a7825 */ /* 0x000fe400078e0024 */
[----:B------:R-:W1:Y:S01]  /*6020*/  LDS R6, [R14] ;  /* 0x000000000e067984 */ /* 0x000e620000000800 */
[----:B------:R-:W-:-:S03]  /*6030*/  IADD3 R8, P1, PT, R10, 0x80, RZ ;  /* 0x000000800a087810 */ /* 0x000fc60007f3e0ff */
[----:B------:R-:W2:Y:S01]  /*6040*/  LDS R5, [R14+0x80] ;  /* 0x000080000e057984 */ /* 0x000ea20000000800 */
[C---:B------:R-:W-:Y:S02]  /*6050*/  IADD3 R2, P2, PT, R10.reuse, 0x100, RZ ;  /* 0x000001000a027810 */ /* 0x040fe40007f5e0ff */
[C---:B------:R-:W-:Y:S01]  /*6060*/  IADD3 R8, P0, PT, R7.reuse, R8, RZ ;  /* 0x0000000807087210 */ /* 0x040fe20007f1e0ff */
[----:B------:R-:W3:Y:S03]  /*6070*/  LDS R4, [R14+0x100] ;  /* 0x000100000e047984 */ /* 0x000ee60000000800 */
[----:B------:R-:W-:Y:S01]  /*6080*/  IADD3.X R9, PT, PT, RZ, RZ, R11, P0, P1 ;  /* 0x000000ffff097210 */ /* 0x000fe200007e240b */
[----:B------:R4:W1:Y:S01]  /*6090*/  LDS R3, [R14+0x180] ;  /* 0x000180000e037984 */ /* 0x0008620000000800 */
[----:B------:R-:W-:Y:S02]  /*60a0*/  IADD3 R12, P1, PT, R7, R2, RZ ;  /* 0x00000002070c7210 */ /* 0x000fe40007f3e0ff */
[----:B------:R-:W-:-:S02]  /*60b0*/  IADD3 R2, P0, PT, R10, 0x180, RZ ;  /* 0x000001800a027810 */ /* 0x000fc40007f1e0ff */
        /* <DEDUP_REMOVED lines=8> */
.L_x_440:
[----:B------:R-:W-:Y:S05]  /*6140*/  WARPSYNC.ALL ;  /* 0x0000000000007948 */ /* 0x000fea0003800000 */
[----:B-1----:R4:W5:Y:S04]  /*6150*/  ATOMG.E.EXCH.STRONG.GPU PT, RZ, [R14], R6 ;  /* 0x000000060eff73a8 */ /* 0x00296800041ee100 */
[----:B--2---:R4:W5:Y:S04]  /*6160*/  ATOMG.E.EXCH.STRONG.GPU PT, RZ, [R8], R5 ;  /* 0x0000000508ff73a8 */ /* 0x00496800041ee100 */
[----:B---3--:R4:W5:Y:S04]  /*6170*/  ATOMG.E.EXCH.STRONG.GPU PT, RZ, [R12], R4 ;  /* 0x000000040cff73a8 */ /* 0x00896800041ee100 */
[----:B------:R4:W5:Y:S02]  /*6180*/  ATOMG.E.EXCH.STRONG.GPU PT, RZ, [R10], R3 ;  /* 0x000000030aff73a8 */ /* 0x00096400041ee100 */
.L_x_435:
[----:B------:R-:W-:Y:S01]  /*6190*/  LOP3.LUT R2, R21, 0xffff, RZ, 0xc0, !PT ;  /* 0x0000ffff15027812 */ /* 0x000fe200078ec0ff */
[----:B----45:R-:W-:Y:S01]  /*61a0*/  VIADD R4, R20, 0xff ;  /* 0x000000ff14047836 */ /* 0x030fe20000000000 */
[----:B------:R-:W-:Y:S03]  /*61b0*/  BSSY.RECONVERGENT B0, `(.L_x_441) ;  /* 0x000003d000007945 */ /* 0x000fe60003800200 */
[----:B------:R-:W-:Y:S01]  /*61c0*/  IMAD R2, R2, 0xaaab, RZ ;  /* 0x0000aaab02027824 */ /* 0x000fe200078e02ff */
[----:B------:R-:W-:-:S04]  /*61d0*/  SHF.R.S32.HI R3, RZ, 0x1f, R4 ;  /* 0x0000001fff037819 */ /* 0x000fc80000011404 */
[----:B------:R-:W-:Y:S02]  /*61e0*/  SHF.R.U32.HI R2, RZ, 0x13, R2 ;  /* 0x00000013ff027819 */ /* 0x000fe40000011602 */
[----:B------:R-:W-:Y:S02]  /*61f0*/  LEA.HI R3, R3, R4, RZ, 0x8 ;  /* 0x0000000403037211 */ /* 0x000fe400078f40ff */
[----:B------:R-:W-:Y:S02]  /*6200*/  PRMT R2, R2, 0x9910, RZ ;  /* 0x0000991002027816 */ /* 0x000fe400000000ff */
[----:B------:R-:W-:-:S03]  /*6210*/  SHF.R.S32.HI R17, RZ, 0x8, R3 ;  /* 0x00000008ff117819 */ /* 0x000fc60000011403 */
        /* <DEDUP_REMOVED lines=9> */
.L_x_443:
        /* <DEDUP_REMOVED lines=12> */
.L_x_444:
        /* <DEDUP_REMOVED lines=12> */
.L_x_445:
        /* <DEDUP_REMOVED lines=12> */
.L_x_446:
        /* <DEDUP_REMOVED lines=9> */
.L_x_442:
[----:B------:R-:W-:Y:S05]  /*6580*/  BSYNC.RECONVERGENT B0 ;  /* 0x0000000000007941 */ /* 0x000fea0003800200 */
.L_x_441:
[----:B------:R-:W-:Y:S01]  /*6590*/  VIADD R20, R20, 0x1fe ;  /* 0x000001fe14147836 */ /* 0x000fe20000000000 */
[----:B------:R-:W-:Y:S01]  /*65a0*/  R2UR UR6, R28 ;  /* 0x000000001c0672ca */ /* 0x000fe200000e0000 */
[----:B------:R-:W-:Y:S01]  /*65b0*/  BSSY B7, `(.L_x_447) ;  /* 0x000009c000077945 */ /* 0x000fe20003800000 */
[----:B------:R-:W-:Y:S01]  /*65c0*/  R2UR UR5, R27 ;  /* 0x000000001b0572ca */ /* 0x000fe200000e0000 */
[----:B------:R-:W-:Y:S01]  /*65d0*/  IMAD.MOV.U32 R30, RZ, RZ, RZ ;  /* 0x000000ffff1e7224 */ /* 0x000fe200078e00ff */
[----:B------:R-:W-:Y:S02]  /*65e0*/  R2UR UR4, R29 ;  /* 0x000000001d0472ca */ /* 0x000fe400000e0000 */
[----:B------:R-:W-:Y:S02]  /*65f0*/  ISETP.GE.U32.AND P0, PT, R20, 0x1ff, PT ;  /* 0x000001ff1400780c */ /* 0x000fe40003f06070 */
[----:B------:R-:W-:Y:S02]  /*6600*/  LEA R4, R22, UR37, 0x3 ;  /* 0x0000002516047c11 */ /* 0x000fe4000f8e18ff */
[----:B------:R-:W-:-:S03]  /*6610*/  SHF.L.U32 R3, R25, 0x1f, RZ ;  /* 0x0000001f19037819 */ /* 0x000fc600000006ff */
[C---:B------:R-:W-:Y:S01]  /*6620*/  LEA R16, R0.reuse, UR6, 0x8 ;  /* 0x0000000600107c11 */ /* 0x040fe2000f8e40ff */
[----:B------:R2:W3:Y:S01]  /*6630*/  SYNCS.PHASECHK.TRANS64.TRYWAIT P1, [R4+URZ+0x10], R3 ;  /* 0x00001003040075a7 */ /* 0x0004e200080211ff */
[----:B------:R-:W-:Y:S02]  /*6640*/  LEA R32, R0, UR5, 0x1 ;  /* 0x0000000500207c11 */ /* 0x000fe4000f8e08ff */
[----:B------:R-:W-:Y:S02]  /*6650*/  LEA R33, R18, UR4, 0x7 ;  /* 0x0000000412217c11 */ /* 0x000fe4000f8e38ff */
[----:B------:R-:W-:Y:S05]  /*6660*/  @!P0 BRA `(.L_x_448) ;  /* 0x0000000800408947 */ /* 0x000fea0003800000 */
[----:B------:R-:W-:Y:S01]  /*6670*/  LOP3.LUT R133, R133, 0xfffffffe, RZ, 0xc0, !PT ;  /* 0xfffffffe85857812 */ /* 0x000fe200078ec0ff */
[----:B------:R-:W-:Y:S02]  /*6680*/  IMAD.MOV.U32 R34, RZ, RZ, R22 ;  /* 0x000000ffff227224 */ /* 0x000fe400078e0016 */
[----:B------:R-:W-:Y:S01]  /*6690*/  IMAD.MOV.U32 R35, RZ, RZ, RZ ;  /* 0x000000ffff237224 */ /* 0x000fe200078e00ff */
[----:B---3--:R-:W-:-:S07]  /*66a0*/  @P1 LOP3.LUT R133, R133, 0x1, RZ, 0xfc, !PT ;  /* 0x0000000185851812 */ /* 0x008fce00078efcff */
.L_x_460:
[C---:B------:R-:W-:Y:S01]  /*66b0*/  LOP3.LUT P0, RZ, R133.reuse, 0x1, RZ, 0xc0, !PT ;  /* 0x0000000185ff7812 */ /* 0x040fe2000780c0ff */
[----:B------:R-:W-:Y:S05]  /*66c0*/  YIELD ;  /* 0x0000000000007946 */ /* 0x000fea0003800000 */
[----:B------:R-:W-:Y:S01]  /*66d0*/  LOP3.LUT P1, RZ, R133, 0x8, RZ, 0xc0, !PT ;  /* 0x0000000885ff7812 */ /* 0x000fe2000782c0ff */
[----:B------:R-:W-:Y:S01]  /*66e0*/  BSSY B0, `(.L_x_449) ;  /* 0x0000007000007945 */ /* 0x000fe20003800000 */
[----:B------:R-:W-:-:S11]  /*66f0*/  LEA R31, R34, UR37, 0x3 ;  /* 0x00000025221f7c11 */ /* 0x000fd6000f8e18ff */
[----:B--2---:R-:W-:Y:S01]  /*6700*/  @!P1 IMAD.MOV.U32 R0, RZ, RZ, 0xd800 ;  /* 0x0000d800ff009424 */ /* 0x004fe200078e00ff */
[----:B------:R-:W-:Y:S06]  /*6710*/  @P0 BRA `(.L_x_450) ;  /* 0x00000000000c0947 */ /* 0x000fec0003800000 */
[----:B--2---:R-:W-:-:S04]  /*6720*/  SHF.L.U32 R4, R25, 0x1f, RZ ;  /* 0x0000001f19047819 */ /* 0x004fc800000006ff */
[----:B------:R-:W2:Y:S02]  /*6730*/  SYNCS.PHASECHK.TRANS64.TRYWAIT P0, [R31+URZ+0x10], R4 ;  /* 0x000010041f0075a7 */ /* 0x000ea400080011ff */
[----:B--2---:R-:W-:Y:S05]  /*6740*/  @!P0 BRA `(.L_x_451) ;  /* 0x0000011400788947 */ /* 0x004fea0003800000 */
.L_x_450:
[----:B------:R-:W-:Y:S05]  /*6750*/  BSYNC B0 ;  /* 0x0000000000007941 */ /* 0x000fea0003800000 */
.L_x_449:
[----:B------:R-:W-:Y:S01]  /*6760*/  LOP3.LUT P0, RZ, R133, 0x8, RZ, 0xc0, !PT ;  /* 0x0000000885ff7812 */ /* 0x000fe2000780c0ff */
[----:B------:R-:W-:-:S04]  /*6770*/  ULOP3.LUT UR4, UR60, 0x2, URZ, 0xfc, !UPT ;  /* 0x000000023c047892 */ /* 0x000fc8000f8efcff */
[----:B------:R-:W-:-:S08]  /*6780*/  UISETP.NE.AND UP0, UPT, UR4, 0x2, UPT ;  /* 0x000000020400788c */ /* 0x000fd0000bf05270 */
[----:B------:R3:W-:Y:S01]  /*6790*/  @!P0 SYNCS.ARRIVE.TRANS64 RZ, [R31+URZ], R0 ;  /* 0x000000001fff89a7 */ /* 0x0007e200080000ff */
[----:B------:R-:W-:Y:S05]  /*67a0*/  BRA.U UP0, `(.L_x_452) ;  /* 0x0000000100047547 */ /* 0x000fea000b800000 */
[----:B------:R-:W-:Y:S05]  /*67b0*/  BPT.TRAP 0x1 ;  /* 0x000000040000795c */ /* 0x000fea0000300000 */
.L_x_452:
[----:B------:R-:W-:Y:S01]  /*67c0*/  LOP3.LUT P0, RZ, R133, 0x4, RZ, 0xc0, !PT ;  /* 0x0000000485ff7812 */ /* 0x000fe2000780c0ff */
[----:B------:R-:W-:-:S12]  /*67d0*/  BSSY.RECONVERGENT B0, `(.L_x_453) ;  /* 0x0000003000007945 */ /* 0x000fd80003800200 */
[----:B------:R-:W-:Y:S05]  /*67e0*/  @P0 BRA `(.L_x_454) ;  /* 0x0000000000040947 */ /* 0x000fea0003800000 */
[----:B------:R-:W-:Y:S05]  /*67f0*/  BPT.TRAP 0x1 ;  /* 0x000000040000795c */ /* 0x000fea0000300000 */
.L_x_454:
[----:B------:R-:W-:Y:S05]  /*6800*/  BSYNC.RECONVERGENT B0 ;  /* 0x0000000000007941 */ /* 0x000fea0003800200 */
.L_x_453:
[----:B------:R-:W-:Y:S01]  /*6810*/  VIADD R22, R34, 0x1 ;  /* 0x0000000122167836 */ /* 0x000fe20000000000 */
[----:B------:R-:W-:-:S04]  /*6820*/  UMOV UR4, 0xffffffff ;  /* 0xffffffff00047882 */ /* 0x000fc80000000000 */
[----:B------:R-:W-:-:S04]  /*6830*/  ISETP.NE.AND P0, PT, R22, 0x2, PT ;  /* 0x000000021600780c */ /* 0x000fc80003f05270 */
[----:B---3--:R-:W-:Y:S02]  /*6840*/  SEL R0, RZ, 0x1, P0 ;  /* 0x00000001ff007807 */ /* 0x008fe40000000000 */
[----:B------:R-:W-:Y:S02]  /*6850*/  SEL R22, R22, RZ, P0 ;  /* 0x000000ff16167207 */ /* 0x000fe40000000000 */
[----:B------:R-:W-:Y:S02]  /*6860*/  LOP3.LUT R25, R25, R0, RZ, 0x3c, !PT ;  /* 0x0000000019197212 */ /* 0x000fe400078e3cff */
[----:B--2---:R-:W-:Y:S02]  /*6870*/  LEA R3, R22, UR37, 0x3 ;  /* 0x0000002516037c11 */ /* 0x004fe4000f8e18ff */
[----:B------:R-:W-:-:S04]  /*6880*/  SHF.L.U32 R0, R25, 0x1f, RZ ;  /* 0x0000001f19007819 */ /* 0x000fc800000006ff */
[----:B------:R2:W3:Y:S01]  /*6890*/  SYNCS.PHASECHK.TRANS64.TRYWAIT P0, [R3+URZ+0x10], R0 ;  /* 0x00001000030075a7 */ /* 0x0004e200080011ff */
[----:B------:R-:W-:Y:S05]  /*68a0*/  BRA.DIV UR4, `(.L_x_455) ;  /* 0x0000011604347947 */ /* 0x000fea000b800000 */
[----:B------:R-:W-:-:S13]  /*68b0*/  ELECT P6, URZ, PT ;  /* 0x0000000000ff782f */ /* 0x000fda00038c0000 */
.L_x_699:
[----:B------:R-:W-:Y:S01]  /*68c0*/  LOP3.LUT R133, R133, 0xfffffffe, RZ, 0xc0, !PT ;  /* 0xfffffffe85857812 */ /* 0x000fe200078ec0ff */
[----:B------:R-:W-:Y:S03]  /*68d0*/  BSSY.RECONVERGENT B6, `(.L_x_456) ;  /* 0x0000064000067945 */ /* 0x000fe60003800200 */
[----:B---3--:R-:W-:Y:S01]  /*68e0*/  @P0 LOP3.LUT R133, R133, 0x1, RZ, 0xfc, !PT ;  /* 0x0000000185850812 */ /* 0x008fe200078efcff */
        /* <DEDUP_REMOVED lines=19> */
.L_x_458:
[----:B------:R-:W-:Y:S01]  /*6a20*/  R2UR UR4, R34 ;  /* 0x00000000220472ca */ /* 0x000fe200000e0000 */
[----:B------:R-:W-:Y:S01]  /*6a30*/  IMAD.SHL.U32 R30, R35, 0x100, RZ ;  /* 0x00000100231e7824 */ /* 0x000fe200078e00ff */
[----:B------:R-:W-:Y:S01]  /*6a40*/  R2UR UR6, R38 ;  /* 0x00000000260672ca */ /* 0x000fe200000e0000 */
[----:B------:R-:W-:Y:S01]  /*6a50*/  UMOV UR12, 0x0 ;  /* 0x00000000000c7882 */ /* 0x000fe20000000000 */
[----:B------:R-:W-:Y:S01]  /*6a60*/  R2UR UR7, R39 ;  /* 0x00000000270772ca */ /* 0x000fe200000e0000 */
[----:B------:R-:W-:Y:S01]  /*6a70*/  UMOV UR13, 0x10000000 ;  /* 0x10000000000d7882 */ /* 0x000fe20000000000 */
[----:B------:R-:W-:Y:S01]  /*6a80*/  R2UR UR10, R30 ;  /* 0x000000001e0a72ca */ /* 0x000fe200000e0000 */
[----:B------:R-:W-:Y:S01]  /*6a90*/  UISETP.NE.AND UP0, UPT, UR47, URZ, UPT ;  /* 0x000000ff2f00728c */ /* 0x000fe2000bf05270 */
[----:B------:R-:W-:Y:S02]  /*6aa0*/  R2UR UR9, R31 ;  /* 0x000000001f0972ca */ /* 0x000fe400000e0000 */
[----:B------:R-:W-:-:S03]  /*6ab0*/  R2UR UR11, R33 ;  /* 0x00000000210b72ca */ /* 0x000fc600000e0000 */
[----:B------:R-:W-:-:S04]  /*6ac0*/  USHF.L.U32 UR4, UR4, 0xf, URZ ;  /* 0x0000000f04047899 */ /* 0x000fc800080006ff */
[----:B------:R-:W-:Y:S02]  /*6ad0*/  USHF.R.S32.HI UR5, URZ, 0x1f, UR4 ;  /* 0x0000001fff057899 */ /* 0x000fe40008011404 */
[----:B------:R-:W-:Y:S02]  /*6ae0*/  ULOP3.LUT UR10, UR10, UR56, URZ, 0xfc, !UPT ;  /* 0x000000380a0a7292 */ /* 0x000fe4000f8efcff */
[----:B------:R-:W-:-:S04]  /*6af0*/  USHF.R.U64 UR4, UR4, 0x1, UR5 ;  /* 0x0000000104047899 */ /* 0x000fc80008001205 */
[----:B------:R-:W-:-:S04]  /*6b00*/  UIADD3 UR4, UPT, UPT, UR37, UR55, UR4 ;  /* 0x0000003725047290 */ /* 0x000fc8000fffe004 */
[----:B------:R-:W-:Y:S02]  /*6b10*/  UIADD3 UR8, UPT, UPT, UR4, 0x11800, URZ ;  /* 0x0001180004087890 */ /* 0x000fe4000fffe0ff */
[----:B------:R-:W-:-:S09]  /*6b20*/  UPRMT UR4, URZ, 0x5410, UR38 ;  /* 0x00005410ff047896 */ /* 0x000fd20008000026 */
[----:B------:R3:W-:Y:S02]  /*6b30*/  UTMALDG.2D.MULTICAST [UR8], [UR6], UR4, desc[UR12] ;  /* 0x00000c08060073b4 */ /* 0x0007e40008009804 */
[----:B---3--:R-:W-:Y:S05]  /*6b40*/  BRA.U !UP0, `(.L_x_459) ;  /* 0x0000000108407547 */ /* 0x008fea000b800000 */
        /* <DEDUP_REMOVED lines=16> */
.L_x_459:
[C---:B------:R-:W-:Y:S01]  /*6c50*/  R2UR UR5, R34.reuse ;  /* 0x00000000220572ca */ /* 0x040fe200000e0000 */
[----:B------:R-:W-:Y:S01]  /*6c60*/  UMOV UR20, 0x0 ;  /* 0x0000000000147882 */ /* 0x000fe20000000000 */
[----:B------:R-:W-:Y:S01]  /*6c70*/  R2UR UR4, R34 ;  /* 0x00000000220472ca */ /* 0x000fe200000e0000 */
[----:B------:R-:W-:Y:S01]  /*6c80*/  UMOV UR21, 0x10000000 ;  /* 0x1000000000157882 */ /* 0x000fe20000000000 */
[C---:B--2---:R-:W-:Y:S01]  /*6c90*/  IADD3 R3, P1, PT, R38.reuse, 0x100, RZ ;  /* 0x0000010026037810 */ /* 0x044fe20007f3e0ff */
[----:B------:R-:W-:Y:S01]  /*6ca0*/  UMOV UR53, URZ ;  /* 0x000000ff00357c82 */ /* 0x000fe20008000000 */
[C---:B------:R-:W-:Y:S01]  /*6cb0*/  IADD3 R0, P0, PT, R38.reuse, 0x180, RZ ;  /* 0x0000018026007810 */ /* 0x040fe20007f1e0ff */
[----:B------:R-:W-:Y:S01]  /*6cc0*/  UMOV UR45, UR53 ;  /* 0x00000035002d7c82 */ /* 0x000fe20008000000 */
[----:B------:R-:W-:Y:S02]  /*6cd0*/  IADD3 R4, P2, PT, R38, 0x80, RZ ;  /* 0x0000008026047810 */ /* 0x000fe40007f5e0ff */
[----:B------:R-:W-:Y:S01]  /*6ce0*/  R2UR UR12, R0 ;  /* 0x00000000000c72ca */ /* 0x000fe200000e0000 */
[--C-:B------:R-:W-:Y:S01]  /*6cf0*/  IMAD.X R0, RZ, RZ, R39.reuse, P1 ;  /* 0x000000ffff007224 */ /* 0x100fe200008e0627 */
[----:B------:R-:W-:Y:S01]  /*6d00*/  R2UR UR8, R30 ;  /* 0x000000001e0872ca */ /* 0x000fe200000e0000 */
[----:B------:R-:W-:Y:S01]  /*6d10*/  USHF.L.U32 UR5, UR5, 0x10, URZ ;  /* 0x0000001005057899 */ /* 0x000fe200080006ff */
[----:B------:R-:W-:Y:S01]  /*6d20*/  R2UR UR7, R35 ;  /* 0x00000000230772ca */ /* 0x000fe200000e0000 */
[----:B------:R-:W-:Y:S01]  /*6d30*/  ULEA UR48, UR4, UR61, 0xb ;  /* 0x0000003d04307291 */ /* 0x000fe2000f8e58ff */
[----:B------:R-:W-:Y:S01]  /*6d40*/  R2UR UR14, R3 ;  /* 0x00000000030e72ca */ /* 0x000fe200000e0000 */
[----:B------:R-:W-:Y:S01]  /*6d50*/  USHF.R.S32.HI UR6, URZ, 0x1f, UR5 ;  /* 0x0000001fff067899 */ /* 0x000fe20008011405 */
[--C-:B------:R-:W-:Y:S01]  /*6d60*/  IMAD.X R3, RZ, RZ, R39.reuse, P2 ;  /* 0x000000ffff037224 */ /* 0x100fe200010e0627 */
[----:B------:R-:W-:Y:S01]  /*6d70*/  ULEA UR40, UR4, UR62, 0xc ;  /* 0x0000003e04287291 */ /* 0x000fe2000f8e60ff */
[----:B------:R-:W-:Y:S01]  /*6d80*/  R2UR UR15, R0 ;  /* 0x00000000000f72ca */ /* 0x000fe200000e0000 */
[----:B------:R-:W-:Y:S01]  /*6d90*/  USHF.R.U64 UR4, UR5, 0x1, UR6 ;  /* 0x0000000105047899 */ /* 0x000fe20008001206 */
[----:B------:R-:W-:Y:S01]  /*6da0*/  IMAD.X R0, RZ, RZ, R39, P0 ;  /* 0x000000ffff007224 */ /* 0x000fe200000e0627 */
[----:B------:R-:W-:Y:S01]  /*6db0*/  R2UR UR17, R31 ;  /* 0x000000001f1172ca */ /* 0x000fe200000e0000 */
[----:B------:R-:W-:Y:S01]  /*6dc0*/  UIADD3 UR48, UPT, UPT, UR37, 0x29800, UR48 ;  /* 0x0002980025307890 */ /* 0x000fe2000fffe030 */
[----:B------:R-:W-:Y:S01]  /*6dd0*/  R2UR UR10, R4 ;  /* 0x00000000040a72ca */ /* 0x000fe200000e0000 */
[----:B------:R-:W-:Y:S01]  /*6de0*/  UIADD3 UR4, UPT, UPT, UR37, UR58, UR4 ;  /* 0x0000003a25047290 */ /* 0x000fe2000fffe004 */
[----:B------:R-:W-:Y:S01]  /*6df0*/  R2UR UR11, R3 ;  /* 0x00000000030b72ca */ /* 0x000fe200000e0000 */
[----:B------:R-:W-:Y:S01]  /*6e00*/  UIADD3 UR18, UPT, UPT, UR59, UR8, URZ ;  /* 0x000000083b127290 */ /* 0x000fe2000fffe0ff */
[----:B------:R-:W-:Y:S01]  /*6e10*/  R2UR UR19, R16 ;  /* 0x00000000101372ca */ /* 0x000fe200000e0000 */
[----:B------:R-:W-:Y:S01]  /*6e20*/  UIADD3 UR16, UPT, UPT, UR4, 0x19800, URZ ;  /* 0x0001980004107890 */ /* 0x000fe2000fffe0ff */
[----:B------:R-:W-:Y:S01]  /*6e30*/  R2UR UR52, R18 ;  /* 0x00000000123472ca */ /* 0x000fe200000e0000 */
[----:B------:R-:W-:Y:S01]  /*6e40*/  UPRMT UR4, URZ, 0x5410, UR39 ;  /* 0x00005410ff047896 */ /* 0x000fe20008000027 */
[----:B------:R-:W-:Y:S01]  /*6e50*/  R2UR UR13, R0 ;  /* 0x00000000000d72ca */ /* 0x000fe200000e0000 */
[----:B------:R-:W-:Y:S01]  /*6e60*/  ULEA UR51, UR7, UR54, 0x2 ;  /* 0x0000003607337291 */ /* 0x000fe2000f8e10ff */
[----:B------:R-:W-:Y:S01]  /*6e70*/  R2UR UR43, R32 ;  /* 0x00000000202b72ca */ /* 0x000fe200000e0000 */
[----:B------:R-:W-:-:S02]  /*6e80*/  UPRMT UR5, URZ, 0x5410, UR38 ;  /* 0x00005410ff057896 */ /* 0x000fc40008000026 */
[----:B------:R-:W-:Y:S02]  /*6e90*/  ULEA UR44, UR7, UR57, 0x2 ;  /* 0x00000039072c7291 */ /* 0x000fe4000f8e10ff */
[----:B------:R-:W-:Y:S01]  /*6ea0*/  UIADD3 UR40, UPT, UPT, UR37, 0x2a800, UR40 ;  /* 0x0002a80025287890 */ /* 0x000fe2000fffe028 */
[----:B------:R-:W-:Y:S01]  /*6eb0*/  UMOV UR49, UR17 ;  /* 0x0000001100317c82 */ /* 0x000fe20008000000 */
[----:B------:R3:W-:Y:S01]  /*6ec0*/  UTMALDG.2D.MULTICAST [UR16], [UR10], UR4, desc[UR20] ;  /* 0x000014100a0073b4 */ /* 0x0007e20008009804 */
[----:B------:R-:W-:Y:S02]  /*6ed0*/  UMOV UR41, UR17 ;  /* 0x0000001100297c82 */ /* 0x000fe40008000000 */
[----:B------:R3:W-:Y:S04]  /*6ee0*/  UTMALDG.4D.MULTICAST [UR48], [UR14], UR5, desc[UR20] ;  /* 0x000014300e0073b4 */ /* 0x0007e80008019805 */
[----:B------:R3:W-:Y:S02]  /*6ef0*/  UTMALDG.4D.MULTICAST [UR40], [UR12], UR4, desc[UR20] ;  /* 0x000014280c0073b4 */ /* 0x0007e40008019804 */
[----:B---3--:R-:W-:Y:S01]  /*6f00*/  NOP ;  /* 0x0000000000007918 */ /* 0x008fe20000000000 */
.L_x_457:
[----:B------:R-:W-:Y:S05]  /*6f10*/  BSYNC.RECONVERGENT B6 ;  /* 0x0000000000067941 */ /* 0x000fea0003800200 */
.L_x_456:
[----:B------:R-:W-:Y:S01]  /*6f20*/  VIADD R35, R35, 0x1 ;  /* 0x0000000123237836 */ /* 0x000fe20000000000 */
[----:B------:R-:W-:Y:S01]  /*6f30*/  MOV R34, R22 ;  /* 0x0000001600227202 */ /* 0x000fe20000000f00 */
[----:B------:R-:W-:-:S03]  /*6f40*/  IMAD.MOV.U32 R30, RZ, RZ, R2 ;  /* 0x000000ffff1e7224 */ /* 0x000fc600078e0002 */
[----:B------:R-:W-:-:S13]  /*6f50*/  ISETP.NE.AND P0, PT, R35, R2, PT ;  /* 0x000000022300720c */ /* 0x000fda0003f05270 */
[----:B------:R-:W-:Y:S05]  /*6f60*/  @P0 BRA `(.L_x_460) ;  /* 0xfffffff400d00947 */ /* 0x000fea000383ffff */
.L_x_448:
[----:B------:R-:W-:Y:S05]  /*6f70*/  BSYNC B7 ;  /* 0x0000000000077941 */ /* 0x000fea0003800000 */
.L_x_447:
[----:B------:R-:W-:Y:S01]  /*6f80*/  LOP3.LUT P0, RZ, R133, 0x2, RZ, 0xc0, !PT ;  /* 0x0000000285ff7812 */ /* 0x000fe2000780c0ff */
[----:B------:R-:W-:Y:S01]  /*6f90*/  BSSY B7, `(.L_x_461) ;  /* 0x0000097000077945 */ /* 0x000fe20003800000 */
[----:B--2---:R-:W-:Y:S02]  /*6fa0*/  LEA R3, R22, UR37, 0x3 ;  /* 0x0000002516037c11 */ /* 0x004fe4000f8e18ff */
[----:B------:R-:W-:-:S09]  /*6fb0*/  SHF.L.U32 R0, R25, 0x1f, RZ ;  /* 0x0000001f19007819 */ /* 0x000fd200000006ff */
[----:B------:R-:W-:Y:S01]  /*6fc0*/  @!P0 SYNCS.ARRIVE.TRANS64.A1T0 RZ, [UR37+0x68], RZ ;  /* 0x000068ffffff89a7 */ /* 0x000fe20008100025 */
[----:B------:R-:W-:Y:S01]  /*6fd0*/  ISETP.GT.AND P0, PT, R17, R2, PT ;  /* 0x000000021100720c */ /* 0x000fe20003f04270 */
[----:B---3--:R2:W3:-:S12]  /*6fe0*/  SYNCS.PHASECHK.TRANS64.TRYWAIT P1, [R3+URZ+0x10], R0 ;  /* 0x00001000030075a7 */ /* 0x0084d800080211ff */
[----:B------:R-:W-:Y:S05]  /*6ff0*/  @!P0 BRA `(.L_x_462) ;  /* 0x0000000800408947 */ /* 0x000fea0003800000 */
[----:B------:R-:W-:Y:S01]  /*7000*/  LOP3.LUT R133, R133, 0xfffffffe, RZ, 0xc0, !PT ;  /* 0xfffffffe85857812 */ /* 0x000fe200078ec0ff */
[----:B------:R-:W-:Y:S01]  /*7010*/  IMAD.MOV.U32 R34, RZ, RZ, R22 ;  /* 0x000000ffff227224 */ /* 0x000fe200078e0016 */
[----:B------:R-:W-:Y:S02]  /*7020*/  IADD3 R31, PT, PT, -R2, R30, R17 ;  /* 0x0000001e021f7210 */ /* 0x000fe40007ffe111 */
[----:B---3--:R-:W-:-:S07]  /*7030*/  @P1 LOP3.LUT R133, R133, 0x1, RZ, 0xfc, !PT ;  /* 0x0000000185851812 */ /* 0x008fce00078efcff */
.L_x_474:
[C---:B------:R-:W-:Y:S01]  /*7040*/  LOP3.LUT P0, RZ, R133.reuse, 0x1, RZ, 0xc0, !PT ;  /* 0x0000000185ff7812 */ /* 0x040fe2000780c0ff */
[----:B------:R-:W-:Y:S05]  /*7050*/  YIELD ;  /* 0x0000000000007946 */ /* 0x000fea0003800000 */
[----:B------:R-:W-:Y:S01]  /*7060*/  LOP3.LUT P1, RZ, R133, 0x8, RZ, 0xc0, !PT ;  /* 0x0000000885ff7812 */ /* 0x000fe2000782c0ff */
[----:B------:R-:W-:Y:S01]  /*7070*/  BSSY B0, `(.L_x_463) ;  /* 0x0000007000007945 */ /* 0x000fe20003800000 */
[----:B--2---:R-:W-:-:S11]  /*7080*/  LEA R17, R34, UR37, 0x3 ;  /* 0x0000002522117c11 */ /* 0x004fd6000f8e18ff */
[----:B--23--:R-:W-:Y:S01]  /*7090*/  @!P1 IMAD.MOV.U32 R0, RZ, RZ, 0xd800 ;  /* 0x0000d800ff009424 */ /* 0x00cfe200078e00ff */
[----:B------:R-:W-:Y:S06]  /*70a0*/  @P0 BRA `(.L_x_464) ;  /* 0x00000000000c0947 */ /* 0x000fec0003800000 */
[----:B------:R-:W-:-:S04]  /*70b0*/  SHF.L.U32 R2, R25, 0x1f, RZ ;  /* 0x0000001f19027819 */ /* 0x000fc800000006ff */
[----:B------:R-:W2:Y:S02]  /*70c0*/  SYNCS.PHASECHK.TRANS64.TRYWAIT P0, [R17+URZ+0x10], R2 ;  /* 0x00001002110075a7 */ /* 0x000ea400080011ff */
[----:B--2---:R-:W-:Y:S05]  /*70d0*/  @!P0 BRA `(.L_x_465) ;  /* 0x0000010c00488947 */ /* 0x004fea0003800000 */
.L_x_464:
[----:B------:R-:W-:Y:S05]  /*70e0*/  BSYNC B0 ;  /* 0x0000000000007941 */ /* 0x000fea0003800000 */
.L_x_463:
[----:B------:R-:W-:Y:S01]  /*70f0*/  LOP3.LUT P0, RZ, R133, 0x8, RZ, 0xc0, !PT ;  /* 0x0000000885ff7812 */ /* 0x000fe2000780c0ff */
[----:B------:R-:W-:-:S04]  /*7100*/  ULOP3.LUT UR4, UR60, 0x2, URZ, 0xfc, !UPT ;  /* 0x000000023c047892 */ /* 0x000fc8000f8efcff */
[----:B------:R-:W-:-:S08]  /*7110*/  UISETP.NE.AND UP0, UPT, UR4, 0x2, UPT ;  /* 0x000000020400788c */ /* 0x000fd0000bf05270 */
[----:B------:R3:W-:Y:S01]  /*7120*/  @!P0 SYNCS.ARRIVE.TRANS64 RZ, [R17+URZ], R0 ;  /* 0x0000000011ff89a7 */ /* 0x0007e200080000ff */
[----:B------:R-:W-:Y:S05]  /*7130*/  BRA.U UP0, `(.L_x_466) ;  /* 0x0000000100047547 */ /* 0x000fea000b800000 */
[----:B------:R-:W-:Y:S05]  /*7140*/  BPT.TRAP 0x1 ;  /* 0x000000040000795c */ /* 0x000fea0000300000 */
.L_x_466:
[----:B------:R-:W-:Y:S01]  /*7150*/  LOP3.LUT P0, RZ, R133, 0x4, RZ, 0xc0, !PT ;  /* 0x0000000485ff7812 */ /* 0x000fe2000780c0ff */
[----:B------:R-:W-:-:S12]  /*7160*/  BSSY.RECONVERGENT B0, `(.L_x_467) ;  /* 0x0000003000007945 */ /* 0x000fd80003800200 */
[----:B------:R-:W-:Y:S05]  /*7170*/  @P0 BRA `(.L_x_468) ;  /* 0x0000000000040947 */ /* 0x000fea0003800000 */
[----:B------:R-:W-:Y:S05]  /*7180*/  BPT.TRAP 0x1 ;  /* 0x000000040000795c */ /* 0x000fea0000300000 */
.L_x_468:
[----:B------:R-:W-:Y:S05]  /*7190*/  BSYNC.RECONVERGENT B0 ;  /* 0x0000000000007941 */ /* 0x000fea0003800200 */
.L_x_467:
[----:B------:R-:W-:Y:S01]  /*71a0*/  VIADD R22, R34, 0x1 ;  /* 0x0000000122167836 */ /* 0x000fe20000000000 */
[----:B------:R-:W-:-:S04]  /*71b0*/  UMOV UR4, 0xffffffff ;  /* 0xffffffff00047882 */ /* 0x000fc80000000000 */
[----:B------:R-:W-:-:S04]  /*71c0*/  ISETP.NE.AND P0, PT, R22, 0x2, PT ;  /* 0x000000021600780c */ /* 0x000fc80003f05270 */
[----:B---3--:R-:W-:Y:S02]  /*71d0*/  SEL R0, RZ, 0x1, P0 ;  /* 0x00000001ff007807 */ /* 0x008fe40000000000 */
[----:B------:R-:W-:Y:S02]  /*71e0*/  SEL R22, R22, RZ, P0 ;  /* 0x000000ff16167207 */ /* 0x000fe40000000000 */
[----:B------:R-:W-:Y:S02]  /*71f0*/  LOP3.LUT R25, R25, R0, RZ, 0x3c, !PT ;  /* 0x0000000019197212 */ /* 0x000fe400078e3cff */
[----:B------:R-:W-:Y:S02]  /*7200*/  LEA R3, R22, UR37, 0x3 ;  /* 0x0000002516037c11 */ /* 0x000fe4000f8e18ff */
[----:B------:R-:W-:-:S04]  /*7210*/  SHF.L.U32 R0, R25, 0x1f, RZ ;  /* 0x0000001f19007819 */ /* 0x000fc800000006ff */
[----:B------:R3:W4:Y:S01]  /*7220*/  SYNCS.PHASECHK.TRANS64.TRYWAIT P0, [R3+URZ+0x10], R0 ;  /* 0x00001000030075a7 */ /* 0x00072200080011ff */
[----:B------:R-:W-:Y:S05]  /*7230*/  BRA.DIV UR4, `(.L_x_469) ;  /* 0x0000010e04047947 */ /* 0x000fea000b800000 */
[----:B------:R-:W-:-:S13]  /*7240*/  ELECT P6, URZ, PT ;  /* 0x0000000000ff782f */ /* 0x000fda00038c0000 */
.L_x_702:
[----:B------:R-:W-:Y:S01]  /*7250*/  LOP3.LUT R133, R133, 0xfffffffe, RZ, 0xc0, !PT ;  /* 0xfffffffe85857812 */ /* 0x000fe200078ec0ff */
[----:B------:R-:W-:Y:S03]  /*7260*/  BSSY.RECONVERGENT B6, `(.L_x_470) ;  /* 0x0000065000067945 */ /* 0x000fe60003800200 */
[----:B----4-:R-:W-:Y:S01]  /*7270*/  @P0 LOP3.LUT R133, R133, 0x1, RZ, 0xfc, !PT ;  /* 0x0000000185850812 */ /* 0x010fe200078efcff */
[----:B------:R-:W-:Y:S05]  /*7280*/  @!P6 BRA `(.L_x_471) ;  /* 0x000000040088e947 */ /* 0x000fea0003800000 */
[----:B------:R-:W-:-:S09]  /*7290*/  UISETP.NE.AND UP0, UPT, UR46, URZ, UPT ;  /* 0x000000ff2e00728c */ /* 0x000fd2000bf05270 */
[----:B------:R-:W-:Y:S05]  /*72a0*/  BRA.U !UP0, `(.L_x_472) ;  /* 0x0000000108407547 */ /* 0x000fea000b800000 */
[----:B--2---:R-:W-:Y:S01]  /*72b0*/  MOV R2, 0x0 ;  /* 0x0000000000027802 */ /* 0x004fe20000000f00 */
[----:B------:R-:W2:Y:S01]  /*72c0*/  LDCU.64 UR8, c[0x4][0xc0] ;  /* 0x01001800ff0877ac */ /* 0x000ea20008000a00 */
[----:B------:R-:W-:Y:S02]  /*72d0*/  HFMA2 R12, -RZ, RZ, 0, 5.9604644775390625e-08 ;  /* 0x00000001ff0c7431 */ /* 0x000fe400000001ff */
[----:B------:R-:W-:Y:S01]  /*72e0*/  IMAD.MOV.U32 R8, RZ, RZ, 0x150 ;  /* 0x00000150ff087424 */ /* 0x000fe200078e00ff */
[----:B------:R-:W1:Y:S01]  /*72f0*/  LDCU.64 UR6, c[0x4][0xc8] ;  /* 0x01001900ff0677ac */ /* 0x000e620008000a00 */
[----:B---3--:R-:W3:Y:S01]  /*7300*/  LDC.64 R2, c[0x4][R2] ;  /* 0x0100000002027b82 */ /* 0x008ee20000000a00 */
[----:B------:R-:W-:Y:S01]  /*7310*/  IMAD.MOV.U32 R13, RZ, RZ, RZ ;  /* 0x000000ffff0d7224 */ /* 0x000fe200078e00ff */
[----:B------:R-:W4:Y:S01]  /*7320*/  LDCU.64 UR4, c[0x4][0x10] ;  /* 0x01000200ff0477ac */ /* 0x000f220008000a00 */
[----:B--2---:R-:W-:Y:S01]  /*7330*/  IMAD.U32 R4, RZ, RZ, UR8 ;  /* 0x00000008ff047e24 */ /* 0x004fe2000f8e00ff */
[----:B------:R-:W-:Y:S01]  /*7340*/  MOV R5, UR9 ;  /* 0x0000000900057c02 */ /* 0x000fe20008000f00 */
[----:B-1----:R-:W-:Y:S01]  /*7350*/  IMAD.U32 R6, RZ, RZ, UR6 ;  /* 0x00000006ff067e24 */ /* 0x002fe2000f8e00ff */
[----:B------:R-:W-:Y:S01]  /*7360*/  MOV R7, UR7 ;  /* 0x0000000700077c02 */ /* 0x000fe20008000f00 */
[----:B----4-:R-:W-:Y:S01]  /*7370*/  IMAD.U32 R10, RZ, RZ, UR4 ;  /* 0x00000004ff0a7e24 */ /* 0x010fe2000f8e00ff */
[----:B------:R-:W-:-:S02]  /*7380*/  MOV R11, UR5 ;  /* 0x00000005000b7c02 */ /* 0x000fc40008000f00 */
[----:B------:R-:W-:-:S07]  /*7390*/  LEPC R20, `(.L_x_472) ;  /* 0x000000001014794e */ /* 0x000fce0000000000 */
[----:B---3--:R-:W-:Y:S05]  /*73a0*/  CALL.ABS.NOINC R2 ;  /* 0x0000000002007343 */ /* 0x008fea0003c00000 */
.L_x_472:
[----:B------:R-:W-:Y:S01]  /*73b0*/  R2UR UR4, R34 ;  /* 0x00000000220472ca */ /* 0x000fe200000e0000 */
[----:B--2---:R-:W-:Y:S01]  /*73c0*/  IMAD.SHL.U32 R2, R30, 0x100, RZ ;  /* 0x000001001e027824 */ /* 0x004fe200078e00ff */
        /* <DEDUP_REMOVED lines=16> */
[----:B--2---:R-:W-:Y:S05]  /*74d0*/  BRA.U !UP0, `(.L_x_473) ;  /* 0x0000000108407547 */ /* 0x004fea000b800000 */
[----:B------:R-:W-:Y:S01]  /*74e0*/  MOV R14, 0x0 ;  /* 0x00000000000e7802 */ /* 0x000fe20000000f00 */
[----:B------:R-:W2:Y:S01]  /*74f0*/  LDCU.64 UR8, c[0x4][0xc0] ;  /* 0x01001800ff0877ac */ /* 0x000ea20008000a00 */
[----:B------:R-:W-:Y:S02]  /*7500*/  HFMA2 R12, -RZ, RZ, 0, 5.9604644775390625e-08 ;  /* 0x00000001ff0c7431 */ /* 0x000fe400000001ff */
[----:B------:R-:W-:Y:S01]  /*7510*/  IMAD.MOV.U32 R8, RZ, RZ, 0x150 ;  /* 0x00000150ff087424 */ /* 0x000fe200078e00ff */
[----:B------:R-:W1:Y:S01]  /*7520*/  LDCU.64 UR6, c[0x4][0xc8] ;  /* 0x01001900ff0677ac */ /* 0x000e620008000a00 */
[----:B------:R-:W4:Y:S01]  /*7530*/  LDC.64 R14, c[0x4][R14] ;  /* 0x010000000e0e7b82 */ /* 0x000f220000000a00 */
[----:B------:R-:W-:Y:S01]  /*7540*/  IMAD.MOV.U32 R13, RZ, RZ, RZ ;  /* 0x000000ffff0d7224 */ /* 0x000fe200078e00ff */
[----:B------:R-:W5:Y:S01]  /*7550*/  LDCU.64 UR4, c[0x4][0x10] ;  /* 0x01000200ff0477ac */ /* 0x000f620008000a00 */
[----:B--2---:R-:W-:Y:S01]  /*7560*/  IMAD.U32 R4, RZ, RZ, UR8 ;  /* 0x00000008ff047e24 */ /* 0x004fe2000f8e00ff */
[----:B------:R-:W-:Y:S01]  /*7570*/  MOV R5, UR9 ;  /* 0x0000000900057c02 */ /* 0x000fe20008000f00 */
[----:B-1----:R-:W-:Y:S01]  /*7580*/  IMAD.U32 R6, RZ, RZ, UR6 ;  /* 0x00000006ff067e24 */ /* 0x002fe2000f8e00ff */
[----:B------:R-:W-:Y:S01]  /*7590*/  MOV R7, UR7 ;  /* 0x0000000700077c02 */ /* 0x000fe20008000f00 */
[----:B-----5:R-:W-:Y:S01]  /*75a0*/  IMAD.U32 R10, RZ, RZ, UR4 ;  /* 0x00000004ff0a7e24 */ /* 0x020fe2000f8e00ff */
[----:B------:R-:W-:-:S02]  /*75b0*/  MOV R11, UR5 ;  /* 0x00000005000b7c02 */ /* 0x000fc40008000f00 */
[----:B------:R-:W-:-:S07]  /*75c0*/  LEPC R20, `(.L_x_473) ;  /* 0x000000001014794e */ /* 0x000fce0000000000 */
[----:B---34-:R-:W-:Y:S05]  /*75d0*/  CALL.ABS.NOINC R14 ;  /* 0x000000000e007343 */ /* 0x018fea0003c00000 */
.L_x_473:
[----:B------:R-:W-:Y:S01]  /*75e0*/  R2UR UR4, R34 ;  /* 0x00000000220472ca */ /* 0x000fe200000e0000 */
[----:B------:R-:W-:Y:S01]  /*75f0*/  UMOV UR26, 0x0 ;  /* 0x00000000001a7882 */ /* 0x000fe20000000000 */
[C---:B---3--:R-:W-:Y:S01]  /*7600*/  IADD3 R0, P2, PT, R38.reuse, 0x80, RZ ;  /* 0x0000008026007810 */ /* 0x048fe20007f5e0ff */
[----:B------:R-:W-:Y:S01]  /*7610*/  UMOV UR27, 0x10000000 ;  /* 0x10000000001b7882 */ /* 0x000fe20000000000 */
[----:B------:R-:W-:Y:S01]  /*7620*/  IADD3 R3, P1, PT, R38, 0x100, RZ ;  /* 0x0000010026037810 */ /* 0x000fe20007f3e0ff */
[----:B------:R-:W-:Y:S01]  /*7630*/  UMOV UR21, URZ ;  /* 0x000000ff00157c82 */ /* 0x000fe20008000000 */
[----:B------:R-:W-:Y:S01]  /*7640*/  R2UR UR14, R0 ;  /* 0x00000000000e72ca */ /* 0x000fe200000e0000 */
[--C-:B------:R-:W-:Y:S01]  /*7650*/  IMAD.X R4, RZ, RZ, R39.reuse, P2 ;  /* 0x000000ffff047224 */ /* 0x100fe200010e0627 */
[----:B------:R-:W-:Y:S01]  /*7660*/  R2UR UR8, R2 ;  /* 0x00000000020872ca */ /* 0x000fe200000e0000 */
[--C-:B------:R-:W-:Y:S01]  /*7670*/  IMAD.X R0, RZ, RZ, R39.reuse, P1 ;  /* 0x000000ffff007224 */ /* 0x100fe200008e0627 */
[----:B------:R-:W-:Y:S01]  /*7680*/  R2UR UR9, R26 ;  /* 0x000000001a0972ca */ /* 0x000fe200000e0000 */
[----:B------:R-:W-:Y:S01]  /*7690*/  UMOV UR18, UR50 ;  /* 0x0000003200127c82 */ /* 0x000fe20008000000 */
[----:B------:R-:W-:Y:S01]  /*76a0*/  R2UR UR7, R34 ;  /* 0x00000000220772ca */ /* 0x000fe200000e0000 */
[----:B------:R-:W-:Y:S01]  /*76b0*/  USHF.L.U32 UR4, UR4, 0x10, URZ ;  /* 0x0000001004047899 */ /* 0x000fe200080006ff */
[----:B------:R-:W-:Y:S01]  /*76c0*/  IADD3 R2, P0, PT, R38, 0x180, RZ ;  /* 0x0000018026027810 */ /* 0x000fe20007f1e0ff */
[----:B------:R-:W-:Y:S01]  /*76d0*/  UMOV UR10, UR42 ;  /* 0x0000002a000a7c82 */ /* 0x000fe20008000000 */
[----:B------:R-:W-:Y:S01]  /*76e0*/  R2UR UR6, R30 ;  /* 0x000000001e0672ca */ /* 0x000fe200000e0000 */
[----:B------:R-:W-:Y:S01]  /*76f0*/  USHF.R.S32.HI UR5, URZ, 0x1f, UR4 ;  /* 0x0000001fff057899 */ /* 0x000fe20008011404 */
[----:B------:R-:W-:Y:S01]  /*7700*/  R2UR UR23, R0 ;  /* 0x00000000001772ca */ /* 0x000fe200000e0000 */
[----:B------:R-:W-:Y:S01]  /*7710*/  IMAD.X R0, RZ, RZ, R39, P0 ;  /* 0x000000ffff007224 */ /* 0x000fe200000e0627 */
[----:B------:R-:W-:Y:S01]  /*7720*/  R2UR UR29, R17 ;  /* 0x00000000111d72ca */ /* 0x000fe200000e0000 */
[----:B------:R-:W-:Y:S01]  /*7730*/  USHF.R.U64 UR4, UR4, 0x1, UR5 ;  /* 0x0000000104047899 */ /* 0x000fe20008001205 */
[----:B------:R-:W-:Y:S01]  /*7740*/  R2UR UR15, R4 ;  /* 0x00000000040f72ca */ /* 0x000fe200000e0000 */
[----:B------:R-:W-:Y:S01]  /*7750*/  UIADD3 UR30, UPT, UPT, UR59, UR8, URZ ;  /* 0x000000083b1e7290 */ /* 0x000fe2000fffe0ff */
[----:B------:R-:W-:Y:S01]  /*7760*/  R2UR UR31, R16 ;  /* 0x00000000101f72ca */ /* 0x000fe200000e0000 */
[----:B------:R-:W-:Y:S01]  /*7770*/  UIADD3 UR4, UPT, UPT, UR37, UR58, UR4 ;  /* 0x0000003a25047290 */ /* 0x000fe2000fffe004 */
[----:B------:R-:W-:Y:S01]  /*7780*/  R2UR UR22, R3 ;  /* 0x00000000031672ca */ /* 0x000fe200000e0000 */
[----:B------:R-:W-:Y:S01]  /*7790*/  ULEA UR16, UR7, UR9, 0xb ;  /* 0x0000000907107291 */ /* 0x000fe2000f8e58ff */
        /* <DEDUP_REMOVED lines=9> */
[----:B------:R-:W-:Y:S01]  /*7830*/  ULEA UR8, UR7, UR63, 0xc ;  /* 0x0000003f07087291 */ /* 0x000fe2000f8e60ff */
[----:B------:R4:W-:Y:S01]  /*7840*/  UTMALDG.2D.MULTICAST [UR28], [UR14], UR4, desc[UR26] ;  /* 0x00001a1c0e0073b4 */ /* 0x0009e20008009804 */
[----:B------:R-:W-:Y:S01]  /*7850*/  UMOV UR17, UR29 ;  /* 0x0000001d00117c82 */ /* 0x000fe20008000000 */
[----:B------:R-:W-:Y:S01]  /*7860*/  UMOV UR9, UR29 ;  /* 0x0000001d00097c82 */ /* 0x000fe20008000000 */
[----:B------:R-:W-:Y:S01]  /*7870*/  UMOV UR13, UR21 ;  /* 0x00000015000d7c82 */ /* 0x000fe20008000000 */
[----:B------:R4:W-:Y:S04]  /*7880*/  UTMALDG.4D.MULTICAST [UR16], [UR22], UR5, desc[UR26] ;  /* 0x00001a10160073b4 */ /* 0x0009e80008019805 */
[----:B------:R4:W-:Y:S02]  /*7890*/  UTMALDG.4D.MULTICAST [UR8], [UR24], UR4, desc[UR26] ;  /* 0x00001a08180073b4 */ /* 0x0009e40008019804 */
[----:B----4-:R-:W-:Y:S01]  /*78a0*/  NOP ;  /* 0x0000000000007918 */ /* 0x010fe20000000000 */
.L_x_471:
[----:B------:R-:W-:Y:S05]  /*78b0*/  BSYNC.RECONVERGENT B6 ;  /* 0x0000000000067941 */ /* 0x000fea0003800200 */
.L_x_470:
[----:B------:R-:W-:Y:S01]  /*78c0*/  VIADD R30, R30, 0x1 ;  /* 0x000000011e1e7836 */ /* 0x000fe20000000000 */
[----:B------:R-:W-:-:S04]  /*78d0*/  MOV R34, R22 ;  /* 0x0000001600227202 */ /* 0x000fc80000000f00 */
[----:B------:R-:W-:-:S13]  /*78e0*/  ISETP.NE.AND P0, PT, R30, R31, PT ;  /* 0x0000001f1e00720c */ /* 0x000fda0003f05270 */
[----:B------:R-:W-:Y:S05]  /*78f0*/  @P0 BRA `(.L_x_474) ;  /* 0xfffffff400d00947 */ /* 0x000fea000383ffff */
.L_x_462:
[----:B------:R-:W-:Y:S05]  /*7900*/  BSYNC B7 ;  /* 0x0000000000077941 */ /* 0x000fea0003800000 */
.L_x_461:
[----:B------:R-:W-:Y:S01]  /*7910*/  UMOV UR4, 0xffffffff ;  /* 0xffffffff00047882 */ /* 0x000fe20000000000 */
[----:B------:R-:W-:Y:S02]  /*7920*/  ISETP.NE.AND P0, PT, R19, 0x8, PT ;  /* 0x000000081300780c */ /* 0x000fe40003f05270 */
[----:B------:R-:W-:Y:S05]  /*7930*/  BRA.DIV UR4, `(.L_x_475) ;  /* 0x0000010604647947 */ /* 0x000fea000b800000 */
[----:B------:R-:W-:-:S06]  /*7940*/  NOP ;  /* 0x0000000000007918 */ /* 0x000fcc0000000000 */
.L_x_705:
[----:B------:R-:W-:Y:S05]  /*7950*/  @P0 BRA `(.L_x_476) ;  /* 0x0000000000040947 */ /* 0x000fea0003800000 */
[----:B------:R-:W-:Y:S05]  /*7960*/  BPT.TRAP 0x1 ;  /* 0x000000040000795c */ /* 0x000fea0000300000 */
.L_x_476:
[C---:B------:R-:W-:Y:S01]  /*7970*/  LEA R4, R24.reuse, UR37, 0x3 ;  /* 0x0000002518047c11 */ /* 0x040fe2000f8e18ff */
[----:B------:R-:W-:Y:S01]  /*7980*/  BSSY B0, `(.L_x_477) ;  /* 0x0000006000007945 */ /* 0x000fe20003800000 */
[----:B--23--:R-:W-:Y:S02]  /*7990*/  SHF.L.U32 R3, R23, 0x1f, RZ ;  /* 0x0000001f17037819 */ /* 0x00cfe400000006ff */
[----:B------:R-:W-:Y:S02]  /*79a0*/  MOV R5, UR36 ;  /* 0x0000002400057c02 */ /* 0x000fe40008000f00 */
[----:B------:R-:W2:Y:S03]  /*79b0*/  SYNCS.PHASECHK.TRANS64.TRYWAIT P1, [R4+URZ+0x120], R3 ;  /* 0x00012003040075a7 */ /* 0x000ea600080211ff */
[----:B------:R-:W-:Y:S01]  /*79c0*/  IMAD R2, R24, 0x14, R5 ;  /* 0x0000001418027824 */ /* 0x000fe200078e0205 */
[----:B--2---:R-:W-:Y:S06]  /*79d0*/  @!P1 BRA `(.L_x_478) ;  /* 0x0000010400589947 */ /* 0x004fec0003800000 */
.L_x_706:
[----:B------:R-:W-:Y:S05]  /*79e0*/  BSYNC B0 ;  /* 0x0000000000007941 */ /* 0x000fea0003800000 */
.L_x_477:
[----:B------:R3:W4:Y:S04]  /*79f0*/  LDS.U16 R21, [R2+0x12] ;  /* 0x0000120002157984 */ /* 0x0007280000000400 */
[----:B------:R3:W1:Y:S04]  /*7a00*/  LDS R18, [R2] ;  /* 0x0000000002127984 */ /* 0x0006680000000800 */
[----:B------:R3:W1:Y:S04]  /*7a10*/  LDS R0, [R2+0x4] ;  /* 0x0000040002007984 */ /* 0x0006680000000800 */
[----:B------:R3:W1:Y:S04]  /*7a20*/  LDS R16, [R2+0x8] ;  /* 0x0000080002107984 */ /* 0x0006680000000800 */
[----:B--2---:R3:W2:Y:S01]  /*7a30*/  LDS R3, [R2+0xc] ;  /* 0x00000c0002037984 */ /* 0x0046a20000000800 */
        /* <DEDUP_REMOVED lines=8> */
.L_x_479:
[----:B---3--:R-:W3:Y:S01]  /*7ac0*/  S2R R2, SR_CgaCtaId ;  /* 0x0000000000027919 */ /* 0x008ee20000008800 */
[----:B--2---:R-:W-:Y:S01]  /*7ad0*/  ISETP.NE.AND P0, PT, R3, RZ, PT ;  /* 0x000000ff0300720c */ /* 0x004fe20003f05270 */
[----:B------:R-:W-:Y:S01]  /*7ae0*/  VIADD R5, R4, 0x160 ;  /* 0x0000016004057836 */ /* 0x000fe20000000000 */
[----:B------:R-:W-:Y:S01]  /*7af0*/  PLOP3.LUT P2, PT, PT, PT, PT, 0x80, 0x8 ;  /* 0x000000000008781c */ /* 0x000fe20003f4f070 */
[----:B------:R-:W-:Y:S01]  /*7b00*/  VIADD R24, R24, 0x1 ;  /* 0x0000000118187836 */ /* 0x000fe20000000000 */
[----:B------:R-:W-:-:S04]  /*7b10*/  LOP3.LUT R133, R133, 0xfffffffd, RZ, 0xc0, !PT ;  /* 0xfffffffd85857812 */ /* 0x000fc800078ec0ff */
[----:B------:R-:W-:-:S04]  /*7b20*/  ISETP.NE.AND P1, PT, R24, 0x8, PT ;  /* 0x000000081800780c */ /* 0x000fc80003f25270 */
[----:B------:R-:W-:-:S03]  /*7b30*/  SEL R24, R24, RZ, P1 ;  /* 0x000000ff18187207 */ /* 0x000fc60000800000 */
[----:B------:R-:W-:Y:S02]  /*7b40*/  @P2 LOP3.LUT R133, R133, 0x2, RZ, 0xfc, !PT ;  /* 0x0000000285852812 */ /* 0x000fe400078efcff */
[----:B---3--:R-:W-:-:S04]  /*7b50*/  PRMT R2, R2, 0x654, R5 ;  /* 0x0000065402027816 */ /* 0x008fc80000000005 */
[----:B-1----:R1:W-:Y:S02]  /*7b60*/  SYNCS.ARRIVE.TRANS64.RED.A1T0 RZ, [R2+URZ], RZ ;  /* 0x000000ff02ff79a7 */ /* 0x0023e400081004ff */
[----:B-1----:R-:W-:-:S04]  /*7b70*/  SEL R2, RZ, 0x1, P1 ;  /* 0x00000001ff027807 */ /* 0x002fc80000800000 */
[----:B------:R-:W-:Y:S01]  /*7b80*/  LOP3.LUT R23, R23, R2, RZ, 0x3c, !PT ;  /* 0x0000000217177212 */ /* 0x000fe200078e3cff */
[----:B------:R-:W-:Y:S06]  /*7b90*/  @P0 BRA `(.L_x_480) ;  /* 0xffffffd800180947 */ /* 0x000fec000383ffff */
[----:B------:R-:W-:Y:S05]  /*7ba0*/  BSYNC B8 ;  /* 0x0000000000087941 */ /* 0x000fea0003800000 */
.L_x_434:
[----:B------:R-:W-:Y:S01]  /*7bb0*/  IMAD.U32 R5, RZ, RZ, UR37 ;  /* 0x00000025ff057e24 */ /* 0x000fe2000f8e00ff */
[----:B------:R-:W-:Y:S01]  /*7bc0*/  SHF.L.U32 R0, R25, 0x1f, RZ ;  /* 0x0000001f19007819 */ /* 0x000fe200000006ff */
[----:B------:R-:W-:Y:S01]  /*7bd0*/  VIADD R4, R22, 0x1 ;  /* 0x0000000116047836 */ /* 0x000fe20000000000 */
[----:B------:R-:W-:Y:S01]  /*7be0*/  BSSY B0, `(.L_x_481) ;  /* 0x0000008000007945 */ /* 0x000fe20003800000 */
[----:B------:R-:W-:-:S03]  /*7bf0*/  VIADD R5, R5, 0x10 ;  /* 0x0000001005057836 */ /* 0x000fc60000000000 */
[----:B------:R-:W-:Y:S01]  /*7c00*/  ISETP.NE.AND P0, PT, R4, 0x2, PT ;  /* 0x000000020400780c */ /* 0x000fe20003f05270 */
[----:B------:R-:W-:-:S03]  /*7c10*/  IMAD R3, R22, 0x8, R5 ;  /* 0x0000000816037824 */ /* 0x000fc600078e0205 */
[----:B------:R-:W-:Y:S01]  /*7c20*/  SEL R4, R4, RZ, P0 ;  /* 0x000000ff04047207 */ /* 0x000fe20000000000 */
[----:B------:R-:W1:Y:S01]  /*7c30*/  SYNCS.PHASECHK.TRANS64.TRYWAIT P1, [R3+URZ], R0 ;  /* 0x00000000030075a7 */ /* 0x000e6200080211ff */
[----:B------:R-:W-:Y:S01]  /*7c40*/  SEL R2, RZ, 0x1, P0 ;  /* 0x00000001ff027807 */ /* 0x000fe20000000000 */
[----:B-1----:R-:W-:Y:S06]  /*7c50*/  @!P1 BRA `(.L_x_482) ;  /* 0x0000010000cc9947 */ /* 0x002fec0003800000 */
.L_x_707:
[----:B------:R-:W-:Y:S05]  /*7c60*/  BSYNC B0 ;  /* 0x0000000000007941 */ /* 0x000fea0003800000 */
.L_x_481:
[----:B------:R-:W-:Y:S02]  /*7c70*/  LEA R4, R4, R5, 0x3 ;  /* 0x0000000504047211 */ /* 0x000fe400078e18ff */
[----:B------:R-:W-:-:S07]  /*7c80*/  LOP3.LUT R2, R25, R2, RZ, 0x3c, !PT ;  /* 0x0000000219027212 */ /* 0x000fce00078e3cff */
.L_x_483:
[----:B-1----:R-:W-:-:S04]  /*7c90*/  SHF.L.U32 R3, R2, 0x1f, RZ ;  /* 0x0000001f02037819 */ /* 0x002fc800000006ff */
[----:B------:R1:W2:Y:S03]  /*7ca0*/  SYNCS.PHASECHK.TRANS64.TRYWAIT P0, [R4+URZ], R3 ;  /* 0x00000003040075a7 */ /* 0x0002a600080011ff */
[----:B--2---:R-:W-:Y:S05]  /*7cb0*/  @!P0 NANOSLEEP.SYNCS 0x989680 ;  /* 0x009896800000895d */ /* 0x004fea0003900000 */
[----:B------:R-:W2:Y:S02]  /*7cc0*/  @!P0 SYNCS.PHASECHK.TRANS64 P0, [R4+URZ], R3 ;  /* 0x00000003040085a7 */ /* 0x000ea400080010ff */
[----:B--2---:R-:W-:Y:S05]  /*7cd0*/  @P0 EXIT ;  /* 0x000000000000094d */ /* 0x004fea0003800000 */
[----:B------:R-:W-:Y:S05]  /*7ce0*/  BRA `(.L_x_483) ;  /* 0xfffffffc00e87947 */ /* 0x000fea000383ffff */
.L_x_433:
[----:B------:R-:W-:-:S13]  /*7cf0*/  R2UR UR4, R132 ;  /* 0x00000000840472ca */ /* 0x000fda00000e0000 */
[----:B------:R-:W-:-:S04]  /*7d00*/  UISETP.LT.U32.AND UP0, UPT, UR4, 0x9, UPT ;  /* 0x000000090400788c */ /* 0x000fc8000bf01070 */
[----:B------:R-:W-:-:S04]  /*7d10*/  USEL UR6, UR4, 0x9, UP0 ;  /* 0x0000000904067887 */ /* 0x000fc80008000000 */
[----:B------:R-:W-:-:S12]  /*7d20*/  USHF.L.U32 UR6, UR6, 0x2, URZ ;  /* 0x0000000206067899 */ /* 0x000fd800080006ff */
[----:B------:R-:W2:Y:S02]  /*7d30*/  LDCU UR6, c[0x2][UR6] ;  /* 0x00800000060677ac */ /* 0x000ea40008000800 */
[----:B--2---:R-:W-:-:S10]  /*7d40*/  USHF.R.S32.HI UR7, URZ, 0x1f, UR6 ;  /* 0x0000001fff077899 */ /* 0x004fd40008011406 */
.L_x_756:
[----:B-1----:R-:W-:Y:S05]  /*7d50*/  BRXU UR6 -0x7d60                                                                                                                                                                                                                                                                                                                                                                                                                                                                                                                                                                                                                                                                                                                                                                                                                                                                                                                                                                                                                                                                                                                                                                                                                                                                                                                                                                                                                                                                                                                                                                                                                                                                                                                                                                                      (*"BRANCH_TARGETS .L_x_757,.L_x_758,.L_x_765"*) ;  /* 0xffffff8006a87958 */ /* 0x002fea000b83ffff */
.L_x_758:
        /* <DEDUP_REMOVED lines=20> */
.L_x_501:
        /* <DEDUP_REMOVED lines=125> */
.L_x_488:
[----:B------:R-:W-:Y:S05]  /*8670*/  BSYNC.RECONVERGENT B0 ;  /* 0x0000000000007941 */ /* 0x000fea0003800200 */
.L_x_487:
        /* <DEDUP_REMOVED lines=49> */
.L_x_492:
        /* <DEDUP_REMOVED lines=101> */
.L_x_491:
[----:B------:R-:W-:Y:S05]  /*8fe0*/  BSYNC.RECONVERGENT B0 ;  /* 0x0000000000007941 */ /* 0x000fea0003800200 */
.L_x_490:
        /* <DEDUP_REMOVED lines=38> */
.L_x_489:
        /* <DEDUP_REMOVED lines=18> */
.L_x_486:
        /* <DEDUP_REMOVED lines=42> */
.L_x_493:
[----:B------:R-:W-:Y:S02]  /*9610*/  MOV R0, 0x9630 ;  /* 0x0000963000007802 */ /* 0x000fe40000000f00 */
[----:B--2--5:R-:W-:Y:S05]  /*9620*/  CALL.REL.NOINC `(.L_x_495) ;  /* 0x000000f400e07944 */ /* 0x024fea0003c00000 */
[----:B------:R-:W-:-:S05]  /*9630*/  IADD3 R0, PT, PT, -R22, RZ, RZ ;  /* 0x000000ff16007210 */ /* 0x000fca0007ffe1ff */
[----:B------:R-:W-:-:S07]  /*9640*/  IMAD R21, R2, R0, R21 ;  /* 0x0000000002157224 */ /* 0x000fce00078e0215 */
.L_x_494:
        /* <DEDUP_REMOVED lines=17> */
.L_x_485:
[----:B------:R-:W-:-:S13]  /*9760*/  R2UR UR4, R132 ;  /* 0x00000000840472ca */ /* 0x000fda00000e0000 */
[----:B------:R-:W-:-:S09]  /*9770*/  UISETP.NE.AND UP0, UPT, UR4, 0x1, UPT ;  /* 0x000000010400788c */ /* 0x000fd2000bf05270 */
[----:B------:R-:W-:Y:S05]  /*9780*/  BRA.U !UP0, `(.L_x_496) ;  /* 0x0000000108047547 */ /* 0x000fea000b800000 */
[----:B------:R-:W-:Y:S05]  /*9790*/  BPT.TRAP 0x1 ;  /* 0x000000040000795c */ /* 0x000fea0000300000 */
.L_x_496:
        /* <DEDUP_REMOVED lines=9> */
.L_x_709:
        /* <DEDUP_REMOVED lines=24> */
.L_x_500:
[----:B-1----:R-:W-:Y:S01]  /*99b0*/  SYNCS.ARRIVE.TRANS64.A1T0 RZ, [UR6+0x70], RZ ;  /* 0x000070ffffff79a7 */ /* 0x002fe20008100006 */
.L_x_499:
[----:B------:R-:W-:Y:S05]  /*99c0*/  BSYNC.RECONVERGENT B0 ;  /* 0x0000000000007941 */ /* 0x000fea0003800200 */
.L_x_498:
        /* <DEDUP_REMOVED lines=9> */
.L_x_517:
        /* <DEDUP_REMOVED lines=125> */
.L_x_505:
[----:B------:R-:W-:Y:S05]  /*a230*/  BSYNC.RECONVERGENT B0 ;  /* 0x0000000000007941 */ /* 0x000fea0003800200 */
.L_x_504:
        /* <DEDUP_REMOVED lines=49> */
.L_x_509:
        /* <DEDUP_REMOVED lines=101> */
.L_x_508:
[----:B------:R-:W-:Y:S05]  /*aba0*/  BSYNC.RECONVERGENT B0 ;  /* 0x0000000000007941 */ /* 0x000fea0003800200 */
.L_x_507:
        /* <DEDUP_REMOVED lines=38> */
.L_x_506:
        /* <DEDUP_REMOVED lines=18> */
.L_x_503:
        /* <DEDUP_REMOVED lines=42> */
.L_x_510:
[----:B------:R-:W-:Y:S02]  /*b1d0*/  MOV R0, 0xb1f0 ;  /* 0x0000b1f000007802 */ /* 0x000fe40000000f00 */
[----:B--2--5:R-:W-:Y:S05]  /*b1e0*/  CALL.REL.NOINC `(.L_x_495) ;  /* 0x000000d800f07944 */ /* 0x024fea0003c00000 */
[----:B------:R-:W-:-:S05]  /*b1f0*/  IADD3 R0, PT, PT, -R22, RZ, RZ ;  /* 0x000000ff16007210 */ /* 0x000fca0007ffe1ff */
[----:B------:R-:W-:-:S07]  /*b200*/  IMAD R21, R2, R0, R21 ;  /* 0x0000000002157224 */ /* 0x000fce00078e0215 */
.L_x_511:
        /* <DEDUP_REMOVED lines=17> */
.L_x_502:
[----:B------:R-:W-:-:S13]  /*b320*/  R2UR UR4, R132 ;  /* 0x00000000840472ca */ /* 0x000fda00000e0000 */
[----:B------:R-:W-:-:S09]  /*b330*/  UISETP.NE.AND UP0, UPT, UR4, 0x1, UPT ;  /* 0x000000010400788c */ /* 0x000fd2000bf05270 */
[----:B------:R-:W-:Y:S05]  /*b340*/  BRA.U !UP0, `(.L_x_512) ;  /* 0x0000000108047547 */ /* 0x000fea000b800000 */
[----:B------:R-:W-:Y:S05]  /*b350*/  BPT.TRAP 0x1 ;  /* 0x000000040000795c */ /* 0x000fea0000300000 */
.L_x_512:
        /* <DEDUP_REMOVED lines=12> */
.L_x_711:
        /* <DEDUP_REMOVED lines=22> */
.L_x_516:
[----:B-1----:R-:W-:Y:S01]  /*b580*/  SYNCS.ARRIVE.TRANS64.A1T0 RZ, [UR6+0x70], RZ ;  /* 0x000070ffffff79a7 */ /* 0x002fe20008100006 */
.L_x_515:
[----:B------:R-:W-:Y:S05]  /*b590*/  BSYNC.RECONVERGENT B0 ;  /* 0x0000000000007941 */ /* 0x000fea0003800200 */
.L_x_514:
        /* <DEDUP_REMOVED lines=10> */
.L_x_484:
[----:B------:R-:W-:-:S13]  /*b640*/  R2UR UR4, R132 ;  /* 0x00000000840472ca */ /* 0x000fda00000e0000 */
[----:B------:R-:W-:-:S09]  /*b650*/  UISETP.NE.AND UP0, UPT, UR4, 0x3, UPT ;  /* 0x000000030400788c */ /* 0x000fd2000bf05270 */
[----:B------:R-:W-:Y:S05]  /*b660*/  BRA.U UP0, `(.L_x_518) ;  /* 0x0000001100c47547 */ /* 0x000fea000b800000 */
[----:B------:R-:W-:-:S08]  /*b670*/  NOP ;  /* 0x0000000000007918 */ /* 0x000fd00000000000 */
[----:B-----5:R-:W1:-:S00]  /*b680*/  USETMAXREG.DEALLOC.CTAPOOL 0x88 ;  /* 0x00000088000079c8 */ /* 0x020e4000080e0500 */
[----:B-1----:R-:W1:Y:S01]  /*b690*/  LDC.64 R14, c[0x0][0x390] ;  /* 0x0000e400ff0e7b82 */ /* 0x002e620000000a00 */
[----:B------:R-:W-:Y:S01]  /*b6a0*/  R2UR UR4, R132 ;  /* 0x00000000840472ca */ /* 0x000fe200000e0000 */
[----:B------:R-:W-:Y:S01]  /*b6b0*/  IMAD.MOV.U32 R13, RZ, RZ, 0x1 ;  /* 0x00000001ff0d7424 */ /* 0x000fe200078e00ff */
[----:B------:R-:W-:Y:S01]  /*b6c0*/  PRMT R3, RZ, 0x7610, R3 ;  /* 0x00007610ff037816 */ /* 0x000fe20000000003 */
[----:B------:R-:W-:Y:S01]  /*b6d0*/  IMAD.MOV.U32 R12, RZ, RZ, RZ ;  /* 0x000000ffff0c7224 */ /* 0x000fe200078e00ff */
[----:B------:R-:W2:Y:S01]  /*b6e0*/  LDCU UR27, c[0x0][0xc80] ;  /* 0x00019000ff1b77ac */ /* 0x000ea20008000800 */
[----:B------:R-:W3:Y:S01]  /*b6f0*/  LDCU.64 UR24, c[0x0][0xf08] ;  /* 0x0001e100ff1877ac */ /* 0x000ee20008000a00 */
[----:B------:R-:W4:Y:S07]  /*b700*/  LDCU.64 UR22, c[0x0][0xf10] ;  /* 0x0001e200ff1677ac */ /* 0x000f2e0008000a00 */
[----:B------:R-:W-:Y:S01]  /*b710*/  UISETP.NE.AND UP0, UPT, UR4, 0x2, UPT ;  /* 0x000000020400788c */ /* 0x000fe2000bf05270 */
[----:B------:R-:W1:Y:S03]  /*b720*/  LDCU.64 UR20, c[0x0][0xc90] ;  /* 0x00019200ff1477ac */ /* 0x000e660008000a00 */
[----:B------:R-:W-:Y:S01]  /*b730*/  USEL UR26, URZ, 0x1, UP0 ;  /* 0x00000001ff1a7887 */ /* 0x000fe20008000000 */
[----:B------:R-:W1:Y:S01]  /*b740*/  LDCU.64 UR18, c[0x0][0xc88] ;  /* 0x00019100ff1277ac */ /* 0x000e620008000a00 */
[----:B------:R-:W-:Y:S01]  /*b750*/  UPLOP3.LUT UP0, UPT, UPT, UPT, UPT, 0x40, 0x4 ;  /* 0x000000000004789c */ /* 0x000fe20003f0e870 */
[----:B------:R-:W-:Y:S01]  /*b760*/  UMOV UR5, URZ ;  /* 0x000000ff00057c82 */ /* 0x000fe20008000000 */
[----:B------:R-:W-:-:S09]  /*b770*/  UMOV UR11, URZ ;  /* 0x000000ff000b7c82 */ /* 0x000fd20008000000 */
.L_x_552:
        /* <DEDUP_REMOVED lines=80> */
.L_x_521:
[----:B--234-:R-:W-:Y:S05]  /*bc80*/  BSYNC.RECONVERGENT B0 ;  /* 0x0000000000007941 */ /* 0x01cfea0003800200 */
.L_x_520:
        /* <DEDUP_REMOVED lines=9> */
.L_x_519:
        /* <DEDUP_REMOVED lines=13> */
.L_x_523:
        /* <DEDUP_REMOVED lines=21> */
.L_x_524:
        /* <DEDUP_REMOVED lines=8> */
.L_x_525:
[----:B------:R-:W2:Y:S01]  /*bfc0*/  S2UR UR17, SR_CgaCtaId ;  /* 0x00000000001179c3 */ /* 0x000ea20000008800 */
[----:B------:R-:W-:Y:S01]  /*bfd0*/  UMOV UR6, 0x400 ;  /* 0x0000040000067882 */ /* 0x000fe20000000000 */
[----:B------:R-:W-:Y:S01]  /*bfe0*/  SHF.L.U32 R3, R13, 0x1f, RZ ;  /* 0x0000001f0d037819 */ /* 0x000fe200000006ff */
[----:B--2---:R-:W-:Y:S09]  /*bff0*/  ULEA UR6, UR17, UR6, 0x18 ;  /* 0x0000000611067291 */ /* 0x004ff2000f8ec0ff */
[----:B------:R-:W2:Y:S02]  /*c000*/  SYNCS.PHASECHK.TRANS64.TRYWAIT P0, [UR6+0x40], R3 ;  /* 0x00004003ff0075a7 */ /* 0x000ea40008001106 */
[----:B--2---:R-:W-:Y:S05]  /*c010*/  @!P0 BRA `(.L_x_526) ;  /* 0x000000c000348947 */ /* 0x004fea0003800000 */
.L_x_713:
        /* <DEDUP_REMOVED lines=12> */
.L_x_529:
[----:B--2---:R-:W-:Y:S04]  /*c0e0*/  HFMA2 R0, -RZ, RZ, 0, 2 ;  /* 0x00004000ff007431 */ /* 0x004fe800000001ff */
[----:B------:R1:W-:Y:S03]  /*c0f0*/  SYNCS.ARRIVE.TRANS64.RED.A0TR RZ, [UR6+0x20], R0 ;  /* 0x00002000ffff79a7 */ /* 0x0003e60008300406 */
.L_x_528:
[----:B-1-34-:R-:W-:Y:S05]  /*c100*/  BSYNC.RECONVERGENT B0 ;  /* 0x0000000000007941 */ /* 0x01afea0003800200 */
.L_x_527:
[----:B------:R-:W-:Y:S05]  /*c110*/  BRA.U UP1, `(.L_x_530) ;  /* 0x0000000101047547 */ /* 0x000fea000b800000 */
[----:B------:R-:W-:Y:S05]  /*c120*/  BPT.TRAP 0x1 ;  /* 0x000000040000795c */ /* 0x000fea0000300000 */
.L_x_530:
[----:B------:R-:W-:Y:S04]  /*c130*/  UIADD3 UR10, UPT, UPT, UR6, 0x20, URZ ;  /* 0x00000020060a7890 */ /* 0x000fe8000fffe0ff */
[----:B------:R-:W-:Y:S09]  /*c140*/  UPRMT UR10, UR17, 0x654, UR10 ;  /* 0x00000654110a7896 */ /* 0x000ff2000800000a */
[----:B------:R-:W-:Y:S01]  /*c150*/  SYNCS.ARRIVE.TRANS64.RED.A1T0 RZ, [UR10], RZ ;  /* 0x000000ffffff79a7 */ /* 0x000fe2000810040a */
[----:B------:R-:W-:Y:S05]  /*c160*/  BRA.U UP1, `(.L_x_531) ;  /* 0x0000000101047547 */ /* 0x000fea000b800000 */
[----:B------:R-:W-:Y:S05]  /*c170*/  BPT.TRAP 0x1 ;  /* 0x000000040000795c */ /* 0x000fea0000300000 */
.L_x_531:
[----:B------:R-:W1:Y:S02]  /*c180*/  SYNCS.PHASECHK.TRANS64.TRYWAIT P0, [UR6+0x48], R3 ;  /* 0x00004803ff0075a7 */ /* 0x000e640008001106 */
[----:B-1----:R-:W-:Y:S05]  /*c190*/  @!P0 BRA `(.L_x_532) ;  /* 0x000000bc00ec8947 */ /* 0x002fea0003800000 */
.L_x_715:
        /* <DEDUP_REMOVED lines=11> */
.L_x_535:
[----:B-12---:R-:W-:Y:S04]  /*c250*/  HFMA2 R0, -RZ, RZ, 0, 2 ;  /* 0x00004000ff007431 */ /* 0x006fe800000001ff */
[----:B------:R3:W-:Y:S03]  /*c260*/  SYNCS.ARRIVE.TRANS64.RED.A0TR RZ, [UR6+0x28], R0 ;  /* 0x00002800ffff79a7 */ /* 0x0007e60008300406 */
.L_x_534:
[----:B------:R-:W-:Y:S05]  /*c270*/  BSYNC.RECONVERGENT B0 ;  /* 0x0000000000007941 */ /* 0x000fea0003800200 */
.L_x_533:
[----:B------:R-:W-:Y:S05]  /*c280*/  BRA.U UP1, `(.L_x_536) ;  /* 0x0000000101047547 */ /* 0x000fea000b800000 */
[----:B------:R-:W-:Y:S05]  /*c290*/  BPT.TRAP 0x1 ;  /* 0x000000040000795c */ /* 0x000fea0000300000 */
.L_x_536:
[----:B------:R-:W-:Y:S04]  /*c2a0*/  UIADD3 UR10, UPT, UPT, UR6, 0x28, URZ ;  /* 0x00000028060a7890 */ /* 0x000fe8000fffe0ff */
[----:B------:R-:W-:Y:S09]  /*c2b0*/  UPRMT UR10, UR17, 0x654, UR10 ;  /* 0x00000654110a7896 */ /* 0x000ff2000800000a */
[----:B------:R-:W-:Y:S01]  /*c2c0*/  SYNCS.ARRIVE.TRANS64.RED.A1T0 RZ, [UR10], RZ ;  /* 0x000000ffffff79a7 */ /* 0x000fe2000810040a */
[----:B------:R-:W-:Y:S05]  /*c2d0*/  BRA.U UP1, `(.L_x_537) ;  /* 0x0000000101047547 */ /* 0x000fea000b800000 */
[----:B------:R-:W-:Y:S05]  /*c2e0*/  BPT.TRAP 0x1 ;  /* 0x000000040000795c */ /* 0x000fea0000300000 */
.L_x_537:
[----:B------:R-:W4:Y:S02]  /*c2f0*/  SYNCS.PHASECHK.TRANS64.TRYWAIT P0, [UR6+0x50], R3 ;  /* 0x00005003ff0075a7 */ /* 0x000f240008001106 */
[----:B----4-:R-:W-:Y:S05]  /*c300*/  @!P0 BRA `(.L_x_538) ;  /* 0x000000bc00a88947 */ /* 0x010fea0003800000 */
.L_x_717:
        /* <DEDUP_REMOVED lines=11> */
.L_x_541:
[----:B-123--:R-:W-:Y:S04]  /*c3c0*/  HFMA2 R0, -RZ, RZ, 0, 2 ;  /* 0x00004000ff007431 */ /* 0x00efe800000001ff */
[----:B------:R4:W-:Y:S03]  /*c3d0*/  SYNCS.ARRIVE.TRANS64.RED.A0TR RZ, [UR6+0x30], R0 ;  /* 0x00003000ffff79a7 */ /* 0x0009e60008300406 */
.L_x_540:
[----:B------:R-:W-:Y:S05]  /*c3e0*/  BSYNC.RECONVERGENT B0 ;  /* 0x0000000000007941 */ /* 0x000fea0003800200 */
.L_x_539:
[----:B------:R-:W-:Y:S05]  /*c3f0*/  BRA.U UP1, `(.L_x_542) ;  /* 0x0000000101047547 */ /* 0x000fea000b800000 */
[----:B------:R-:W-:Y:S05]  /*c400*/  BPT.TRAP 0x1 ;  /* 0x000000040000795c */ /* 0x000fea0000300000 */
.L_x_542:
[----:B------:R-:W-:Y:S04]  /*c410*/  UIADD3 UR10, UPT, UPT, UR6, 0x30, URZ ;  /* 0x00000030060a7890 */ /* 0x000fe8000fffe0ff */
[----:B------:R-:W-:Y:S09]  /*c420*/  UPRMT UR10, UR17, 0x654, UR10 ;  /* 0x00000654110a7896 */ /* 0x000ff2000800000a */
[----:B------:R-:W-:Y:S01]  /*c430*/  SYNCS.ARRIVE.TRANS64.RED.A1T0 RZ, [UR10], RZ ;  /* 0x000000ffffff79a7 */ /* 0x000fe2000810040a */
[----:B------:R-:W-:Y:S05]  /*c440*/  BRA.U UP1, `(.L_x_543) ;  /* 0x0000000101047547 */ /* 0x000fea000b800000 */
[----:B------:R-:W-:Y:S05]  /*c450*/  BPT.TRAP 0x1 ;  /* 0x000000040000795c */ /* 0x000fea0000300000 */
.L_x_543:
[----:B------:R-:W5:Y:S02]  /*c460*/  SYNCS.PHASECHK.TRANS64.TRYWAIT P0, [UR6+0x58], R3 ;  /* 0x00005803ff0075a7 */ /* 0x000f640008001106 */
[----:B-----5:R-:W-:Y:S05]  /*c470*/  @!P0 BRA `(.L_x_544) ;  /* 0x000000bc00648947 */ /* 0x020fea0003800000 */
.L_x_719:
        /* <DEDUP_REMOVED lines=12> */
.L_x_547:
[----:B--234-:R-:W-:Y:S04]  /*c540*/  HFMA2 R0, -RZ, RZ, 0, 2 ;  /* 0x00004000ff007431 */ /* 0x01cfe800000001ff */
[----:B------:R1:W-:Y:S03]  /*c550*/  SYNCS.ARRIVE.TRANS64.RED.A0TR RZ, [UR6+0x38], R0 ;  /* 0x00003800ffff79a7 */ /* 0x0003e60008300406 */
.L_x_546:
[----:B------:R-:W-:Y:S05]  /*c560*/  BSYNC.RECONVERGENT B0 ;  /* 0x0000000000007941 */ /* 0x000fea0003800200 */
.L_x_545:
[----:B------:R-:W-:Y:S05]  /*c570*/  BRA.U UP1, `(.L_x_548) ;  /* 0x0000000101047547 */ /* 0x000fea000b800000 */
[----:B------:R-:W-:Y:S05]  /*c580*/  BPT.TRAP 0x1 ;  /* 0x000000040000795c */ /* 0x000fea0000300000 */
.L_x_548:
        /* <DEDUP_REMOVED lines=12> */
.L_x_549:
[----:B------:R-:W-:Y:S01]  /*c650*/  ULEA UR7, UR5, UR6, 0x3 ;  /* 0x0000000605077291 */ /* 0x000fe2000f8e18ff */
[----:B-12---:R-:W-:Y:S08]  /*c660*/  SHF.L.U32 R3, R12, 0x1f, RZ ;  /* 0x0000001f0c037819 */ /* 0x006ff000000006ff */
[----:B------:R-:W1:Y:S02]  /*c670*/  SYNCS.PHASECHK.TRANS64.TRYWAIT P0, [UR7+0x120], R3 ;  /* 0x00012003ff0075a7 */ /* 0x000e640008001107 */
[----:B-1----:R-:W-:Y:S05]  /*c680*/  @!P0 BRA `(.L_x_550) ;  /* 0x000000b800f88947 */ /* 0x002fea0003800000 */
.L_x_721:
        /* <DEDUP_REMOVED lines=14> */
.L_x_551:
        /* <DEDUP_REMOVED lines=13> */
.L_x_553:
[----:B------:R-:W-:-:S04]  /*c840*/  SHF.L.U32 R3, R13, 0x1f, RZ ;  /* 0x0000001f0d037819 */ /* 0x000fc800000006ff */
[----:B------:R-:W1:Y:S02]  /*c850*/  SYNCS.PHASECHK.TRANS64.TRYWAIT P0, [UR6+0x40], R3 ;  /* 0x00004003ff0075a7 */ /* 0x000e640008001106 */
[----:B-1----:R-:W-:Y:S05]  /*c860*/  @!P0 BRA `(.L_x_554) ;  /* 0x000000b800988947 */ /* 0x002fea0003800000 */
.L_x_723:
[----:B------:R-:W-:Y:S05]  /*c870*/  BRA.U UP1, `(.L_x_555) ;  /* 0x0000000101047547 */ /* 0x000fea000b800000 */
[----:B------:R-:W-:Y:S05]  /*c880*/  BPT.TRAP 0x1 ;  /* 0x000000040000795c */ /* 0x000fea0000300000 */
.L_x_555:
[----:B------:R-:W5:Y:S02]  /*c890*/  SYNCS.PHASECHK.TRANS64.TRYWAIT P0, [UR6+0x48], R3 ;  /* 0x00004803ff0075a7 */ /* 0x000f640008001106 */
[----:B-----5:R-:W-:Y:S05]  /*c8a0*/  @!P0 BRA `(.L_x_556) ;  /* 0x000000b800a08947 */ /* 0x020fea0003800000 */
.L_x_725:
[----:B------:R-:W-:Y:S05]  /*c8b0*/  BRA.U UP1, `(.L_x_557) ;  /* 0x0000000101047547 */ /* 0x000fea000b800000 */
[----:B------:R-:W-:Y:S05]  /*c8c0*/  BPT.TRAP 0x1 ;  /* 0x000000040000795c */ /* 0x000fea0000300000 */
.L_x_557:
[----:B------:R-:W5:Y:S02]  /*c8d0*/  SYNCS.PHASECHK.TRANS64.TRYWAIT P0, [UR6+0x50], R3 ;  /* 0x00005003ff0075a7 */ /* 0x000f640008001106 */
[----:B-----5:R-:W-:Y:S05]  /*c8e0*/  @!P0 BRA `(.L_x_558) ;  /* 0x000000b800a88947 */ /* 0x020fea0003800000 */
.L_x_727:
[----:B------:R-:W-:Y:S05]  /*c8f0*/  BRA.U UP1, `(.L_x_559) ;  /* 0x0000000101047547 */ /* 0x000fea000b800000 */
[----:B------:R-:W-:Y:S05]  /*c900*/  BPT.TRAP 0x1 ;  /* 0x000000040000795c */ /* 0x000fea0000300000 */
.L_x_559:
[----:B-1----:R-:W-:Y:S02]  /*c910*/  SHF.L.U32 R3, R13, 0x1f, RZ ;  /* 0x0000001f0d037819 */ /* 0x002fe400000006ff */
[----:B---3--:R-:W-:-:S04]  /*c920*/  MOV R0, UR6 ;  /* 0x0000000600007c02 */ /* 0x008fc80008000f00 */
[----:B------:R1:W3:Y:S03]  /*c930*/  SYNCS.PHASECHK.TRANS64.TRYWAIT P0, [R0+URZ+0x58], R3 ;  /* 0x00005803000075a7 */ /* 0x0002e600080011ff */
[----:B---3--:R-:W-:Y:S05]  /*c940*/  @!P0 NANOSLEEP.SYNCS 0x989680 ;  /* 0x009896800000895d */ /* 0x008fea0003900000 */
[----:B------:R-:W3:Y:S02]  /*c950*/  @!P0 SYNCS.PHASECHK.TRANS64 P0, [R0+URZ+0x58], R3 ;  /* 0x00005803000085a7 */ /* 0x000ee400080010ff */
[----:B---3--:R-:W-:Y:S05]  /*c960*/  @P0 EXIT ;  /* 0x000000000000094d */ /* 0x008fea0003800000 */
[----:B------:R-:W-:Y:S05]  /*c970*/  BRA `(.L_x_559) ;  /* 0xfffffffc00e47947 */ /* 0x000fea000383ffff */
.L_x_518:
[----:B------:R-:W-:-:S09]  /*c980*/  UISETP.NE.AND UP0, UPT, UR37, 0x4, UPT ;  /* 0x000000042500788c */ /* 0x000fd2000bf05270 */
[----:B------:R-:W-:Y:S05]  /*c990*/  BRA.U UP0, `(.L_x_560) ;  /* 0x0000006900d87547 */ /* 0x000fea000b800000 */
.L_x_561:
        /* <DEDUP_REMOVED lines=20> */
[----:B------:R-:W3:Y:S01]  /*cae0*/  LDCU.64 UR54, c[0x0][0xc90] ;  /* 0x00019200ff3677ac */ /* 0x000ee20008000a00 */
[----:B------:R-:W-:Y:S01]  /*caf0*/  PLOP3.LUT P2, PT, PT, PT, PT, 0x80, 0x8 ;  /* 0x000000000008781c */ /* 0x000fe20003f4f070 */
[----:B------:R-:W-:Y:S01]  /*cb00*/  IMAD.MOV.U32 R146, RZ, RZ, 0x1 ;  /* 0x00000001ff927424 */ /* 0x000fe200078e00ff */
[----:B------:R-:W-:Y:S01]  /*cb10*/  @P0 LOP3.LUT R133, R133, 0x2, RZ, 0xfc, !PT ;  /* 0x0000000285850812 */ /* 0x000fe200078efcff */
[----:B------:R-:W4:Y:S01]  /*cb20*/  LDCU.64 UR52, c[0x0][0xc88] ;  /* 0x00019100ff3477ac */ /* 0x000f220008000a00 */
[----:B------:R-:W-:Y:S01]  /*cb30*/  LOP3.LUT P0, RZ, R134, 0x2, RZ, 0xc0, !PT ;  /* 0x0000000286ff7812 */ /* 0x000fe2000780c0ff */
[----:B------:R-:W-:Y:S01]  /*cb40*/  IMAD.MOV.U32 R144, RZ, RZ, RZ ;  /* 0x000000ffff907224 */ /* 0x000fe200078e00ff */
[----:B------:R-:W-:Y:S01]  /*cb50*/  LOP3.LUT R133, R133, 0xfffffffe, RZ, 0xc0, !PT ;  /* 0xfffffffe85857812 */ /* 0x000fe200078ec0ff */
[----:B-1----:R-:W-:Y:S01]  /*cb60*/  ULEA UR38, UR62, UR38, 0x18 ;  /* 0x000000263e267291 */ /* 0x002fe2000f8ec0ff */
[----:B------:R-:W-:Y:S01]  /*cb70*/  LOP3.LUT R147, R147, 0x1e00, R4, 0xf8, !PT ;  /* 0x00001e0093937812 */ /* 0x000fe200078ef804 */
[----:B------:R-:W1:Y:S01]  /*cb80*/  LDCU.64 UR60, c[0x0][0xf18] ;  /* 0x0001e300ff3c77ac */ /* 0x000e620008000a00 */
[----:B------:R-:W-:-:S02]  /*cb90*/  @P1 LOP3.LUT R133, R133, 0x1, RZ, 0xfc, !PT ;  /* 0x0000000185851812 */ /* 0x000fc400078efcff */
[----:B------:R-:W-:Y:S01]  /*cba0*/  LOP3.LUT R149, R134, 0x60, RZ, 0xc0, !PT ;  /* 0x0000006086957812 */ /* 0x000fe200078ec0ff */
[----:B------:R-:W1:Y:S01]  /*cbb0*/  LDCU.64 UR48, c[0x0][0xf20] ;  /* 0x0001e400ff3077ac */ /* 0x000e620008000a00 */
[----:B------:R-:W-:Y:S02]  /*cbc0*/  PRMT R145, RZ, 0x7610, R145 ;  /* 0x00007610ff917816 */ /* 0x000fe40000000091 */
[----:B------:R-:W3:Y:S01]  /*cbd0*/  LDS R3, [UR38+0x2e0] ;  /* 0x0002e026ff037984 */ /* 0x000ee20008000800 */
[----:B--2---:R-:W-:Y:S01]  /*cbe0*/  ISETP.NE.AND P1, PT, R136, 0x4, PT ;  /* 0x000000048800780c */ /* 0x004fe20003f25270 */
[----:B------:R-:W2:Y:S01]  /*cbf0*/  LDCU.64 UR58, c[0x0][0xcb8] ;  /* 0x00019700ff3a77ac */ /* 0x000ea20008000a00 */
[----:B------:R-:W-:Y:S01]  /*cc00*/  SEL R148, R148, 0xffffffe0, !P0 ;  /* 0xffffffe094947807 */ /* 0x000fe20004000000 */
[----:B------:R-:W1:Y:S01]  /*cc10*/  LDCU.64 UR56, c[0x0][0xcb0] ;  /* 0x00019600ff3877ac */ /* 0x000e620008000a00 */
[----:B------:R-:W-:Y:S01]  /*cc20*/  UMOV UR37, URZ ;  /* 0x000000ff00257c82 */ /* 0x000fe20008000000 */
[----:B------:R-:W-:Y:S01]  /*cc30*/  UIADD3 UR4, UPT, UPT, UR38, 0x1400, URZ ;  /* 0x0000140026047890 */ /* 0x000fe2000fffe0ff */
[----:B------:R-:W-:Y:S01]  /*cc40*/  UMOV UR5, URZ ;  /* 0x000000ff00057c82 */ /* 0x000fe20008000000 */
[----:B---3--:R-:W-:-:S06]  /*cc50*/  IMAD.IADD R2, R3, 0x1, R2 ;  /* 0x0000000103027824 */ /* 0x008fcc00078e0202 */
[----:B-12-4-:R-:W-:Y:S05]  /*cc60*/  @P1 BRA `(.L_x_562) ;  /* 0x00000000007c1947 */ /* 0x016fea0003800000 */
        /* <DEDUP_REMOVED lines=31> */
.L_x_562:
[----:B------:R-:W-:Y:S01]  /*ce60*/  MOV R137, UR4 ;  /* 0x0000000400897c02 */ /* 0x000fe20008000f00 */
[----:B------:R-:W-:Y:S01]  /*ce70*/  UMOV UR46, URZ ;  /* 0x000000ff002e7c82 */ /* 0x000fe20008000000 */
[----:B------:R-:W-:Y:S01]  /*ce80*/  SHF.L.U32 R147, R147, 0x1, RZ ;  /* 0x0000000193937819 */ /* 0x000fe200000006ff */
[----:B------:R-:W-:-:S06]  /*ce90*/  UMOV UR39, URZ ;  /* 0x000000ff00277c82 */ /* 0x000fcc0008000000 */
.L_x_611:
        /* <DEDUP_REMOVED lines=21> */
[----:B-1-3--:R-:W-:Y:S06]  /*cff0*/  @P0 BRA `(.L_x_563) ;  /* 0x0000000000f00947 */ /* 0x00afec0003800000 */
        /* <DEDUP_REMOVED lines=54> */
.L_x_565:
[----:B------:R-:W-:Y:S05]  /*d360*/  BSYNC.RECONVERGENT B0 ;  /* 0x0000000000007941 */ /* 0x000fea0003800200 */
.L_x_564:
[----:B------:R-:W-:Y:S01]  /*d370*/  NOP ;  /* 0x0000000000007918 */ /* 0x000fe20000000000 */
[----:B------:R-:W1:Y:S01]  /*d380*/  LDS R13, [R13] ;  /* 0x000000000d0d7984 */ /* 0x000e620000000800 */
[----:B--2---:R-:W-:Y:S04]  /*d390*/  IADD3 R4, P0, PT, R3, UR44, RZ ;  /* 0x0000002c03047c10 */ /* 0x004fe8000ff1e0ff */
[----:B------:R-:W-:Y:S05]  /*d3a0*/  IADD3.X R5, PT, PT, RZ, UR45, RZ, P0, !PT ;  /* 0x0000002dff057c10 */ /* 0x000fea00087fe4ff */
[----:B-1----:R1:W5:Y:S04]  /*d3b0*/  ATOMG.E.EXCH.STRONG.GPU PT, RZ, [R4], R13 ;  /* 0x0000000d04ff73a8 */ /* 0x00236800041ee100 */
.L_x_563:
[----:B------:R-:W-:Y:S11]  /*d3c0*/  R2UR UR4, R132 ;  /* 0x00000000840472ca */ /* 0x000ff600000e0000 */
[----:B------:R-:W-:Y:S02]  /*d3d0*/  @!UPT UIADD3 URZ, UPT, UPT, URZ, URZ, URZ ;  /* 0x000000fffffff290 */ /* 0x000fe4000fffe0ff */
[----:B------:R-:W-:Y:S09]  /*d3e0*/  UISETP.NE.AND UP0, UPT, UR4, 0x8, UPT ;  /* 0x000000080400788c */ /* 0x000ff2000bf05270 */
[----:B------:R-:W-:Y:S05]  /*d3f0*/  BRA.U UP0, `(.L_x_566) ;  /* 0x0000000100047547 */ /* 0x000fea000b800000 */
[----:B------:R-:W-:Y:S05]  /*d400*/  BPT.TRAP 0x1 ;  /* 0x000000040000795c */ /* 0x000fea0000300000 */
.L_x_566:
[----:B------:R-:W-:Y:S01]  /*d410*/  ULEA UR6, UR5, UR38, 0x3 ;  /* 0x0000002605067291 */ /* 0x000fe2000f8e18ff */
[----:B-1----:R-:W-:Y:S08]  /*d420*/  SHF.L.U32 R4, R144, 0x1f, RZ ;  /* 0x0000001f90047819 */ /* 0x002ff000000006ff */
[----:B-----5:R-:W1:Y:S02]  /*d430*/  SYNCS.PHASECHK.TRANS64.TRYWAIT P0, [UR6+0x120], R4 ;  /* 0x00012004ff0075a7 */ /* 0x020e640008001106 */
[----:B-1----:R-:W-:Y:S05]  /*d440*/  @!P0 BRA `(.L_x_567) ;  /* 0x000000ac00e88947 */ /* 0x002fea0003800000 */
.L_x_729:
        /* <DEDUP_REMOVED lines=14> */
.L_x_568:
        /* <DEDUP_REMOVED lines=14> */
.L_x_570:
[----:B--2---:R-:W-:Y:S05]  /*d610*/  BSYNC.RECONVERGENT B0 ;  /* 0x0000000000007941 */ /* 0x004fea0003800200 */
.L_x_569:
        /* <DEDUP_REMOVED lines=23> */
.L_x_573:
        /* <DEDUP_REMOVED lines=15> */
.L_x_572:
[----:B------:R-:W-:Y:S05]  /*d880*/  BSYNC.RECONVERGENT B6 ;  /* 0x0000000000067941 */ /* 0x000fea0003800200 */
.L_x_571:
        /* <DEDUP_REMOVED lines=10> */
.L_x_731:
[----:B------:R-:W-:Y:S04]  /*d930*/  LOP3.LUT R133, R133, 0xfffffffb, RZ, 0xc0, !PT ;  /* 0xfffffffb85857812 */ /* 0x000fe800078ec0ff */
[----:B------:R-:W-:Y:S02]  /*d940*/  @P6 LOP3.LUT R133, R133, 0x4, RZ, 0xfc, !PT ;  /* 0x0000000485856812 */ /* 0x000fe400078efcff */
.L_x_575:
[----:B------:R-:W-:Y:S05]  /*d950*/  BSYNC B0 ;  /* 0x0000000000007941 */ /* 0x000fea0003800000 */
.L_x_574:
        /* <DEDUP_REMOVED lines=26> */
.L_x_577:
        /* <DEDUP_REMOVED lines=11> */
.L_x_578:
        /* <DEDUP_REMOVED lines=9> */
.L_x_580:
[----:B------:R-:W-:Y:S05]  /*dc40*/  BSYNC B0 ;  /* 0x0000000000007941 */ /* 0x000fea0003800000 */
.L_x_579:
        /* <DEDUP_REMOVED lines=44> */
.L_x_582:
        /* <DEDUP_REMOVED lines=57> */
.L_x_585:
[----:B------:R-:W-:Y:S05]  /*e2a0*/  WARPSYNC.ALL ;  /* 0x0000000000007948 */ /* 0x000fea0003800000 */
[----:B------:R-:W-:Y:S11]  /*e2b0*/  R2UR UR4, R82 ;  /* 0x00000000520472ca */ /* 0x000ff600000e0000 */
[----:B------:R-:W-:Y:S02]  /*e2c0*/  @!UPT UIADD3 URZ, UPT, UPT, URZ, URZ, URZ ;  /* 0x000000fffffff290 */ /* 0x000fe4000fffe0ff */
[----:B------:R-:W1:Y:S02]  /*e2d0*/  LDTM.x64 R16, tmem[UR4] ;  /* 0x00000004001079ee */ /* 0x000e640008340000 */
[----:B-1----:R-:W-:Y:S01]  /*e2e0*/  NOP ;  /* 0x0000000000007918 */ /* 0x002fe20000000000 */
.L_x_584:
        /* <DEDUP_REMOVED lines=9> */
[----:B------:R-:W-:Y:S02]  /*e380*/  HADD2.F32 R84, -RZ, R97.H1_H1 ;  /* 0x30000061ff547230 */ /* 0x000fe40000004100 */
[----:B--2---:R-:W-:Y:S01]  /*e390*/  FMUL R5, R19, R80 ;  /* 0x0000005013057220 */ /* 0x004fe20000400000 */
[--C-:B------:R-:W-:Y:S02]  /*e3a0*/  HADD2.F32 R85, -RZ, R98.reuse.H0_H0 ;  /* 0x20000062ff557230 */ /* 0x100fe40000004100 */
[----:B------:R-:W-:Y:S01]  /*e3b0*/  FFMA R4, R83, R82, R4 ;  /* 0x0000005253047223 */ /* 0x000fe20000000004 */
[----:B------:R-:W-:Y:S01]  /*e3c0*/  F2FP.F16.F32.PACK_AB R112, R3, R0 ;  /* 0x000000000370723e */ /* 0x000fe200000000ff */
[----:B------:R-:W-:Y:S05]  /*e3d0*/  @P1 WARPSYNC.ALL ;  /* 0x0000000000001948 */ /* 0x000fea0003800000 */
[----:B------:R-:W-:Y:S01]  /*e3e0*/  @P1 NOP ;  /* 0x0000000000001918 */ /* 0x000fe20000000000 */
[----:B------:R-:W-:Y:S01]  /*e3f0*/  FFMA R5, R83, R84, R5 ;  /* 0x0000005453057223 */ /* 0x000fe20000000005 */
[----:B------:R-:W-:Y:S01]  /*e400*/  VOTEU.ANY UP0, P1 ;  /* 0x0000000000ff7886 */ /* 0x000fe20000800100 */
[-C--:B------:R-:W-:Y:S01]  /*e410*/  FMUL R6, R20, R80.reuse ;  /* 0x0000005014067220 */ /* 0x080fe20000400000 */
[----:B------:R-:W-:Y:S02]  /*e420*/  HADD2.F32 R86, -RZ, R98.H1_H1 ;  /* 0x30000062ff567230 */ /* 0x000fe40000004100 */
[----:B------:R-:W-:Y:S01]  /*e430*/  FMUL R7, R21, R80 ;  /* 0x0000005015077220 */ /* 0x000fe20000400000 */
[--C-:B------:R-:W-:Y:S01]  /*e440*/  HADD2.F32 R82, -RZ, R99.reuse.H0_H0 ;  /* 0x20000063ff527230 */ /* 0x100fe20000004100 */
[----:B------:R-:W-:Y:S01]  /*e450*/  F2FP.F16.F32.PACK_AB R113, R5, R4 ;  /* 0x000000040571723e */ /* 0x000fe200000000ff */
[C---:B------:R-:W-:Y:S01]  /*e460*/  FFMA R6, R83.reuse, R85, R6 ;  /* 0x0000005553067223 */ /* 0x040fe20000000006 */
[----:B------:R-:W-:Y:S01]  /*e470*/  FFMA R7, R83, R86, R7 ;  /* 0x0000005653077223 */ /* 0x000fe20000000007 */
[----:B------:R-:W-:Y:S01]  /*e480*/  @UP0 UIADD3 UR4, UPT, UPT, UR38, 0xf8, URZ ;  /* 0x000000f826040890 */ /* 0x000fe2000fffe0ff */
[-C--:B------:R-:W-:Y:S01]  /*e490*/  FMUL R8, R22, R80.reuse ;  /* 0x0000005016087220 */ /* 0x080fe20000400000 */
[----:B------:R-:W-:Y:S02]  /*e4a0*/  HADD2.F32 R84, -RZ, R99.H1_H1 ;  /* 0x30000063ff547230 */ /* 0x000fe40000004100 */
[----:B------:R-:W-:Y:S01]  /*e4b0*/  FMUL R9, R23, R80 ;  /* 0x0000005017097220 */ /* 0x000fe20000400000 */
[----:B------:R-:W-:Y:S01]  /*e4c0*/  @UP0 UPRMT UR4, UR62, 0x654, UR4 ;  /* 0x000006543e040896 */ /* 0x000fe20008000004 */
[----:B------:R-:W-:Y:S01]  /*e4d0*/  F2FP.F16.F32.PACK_AB R114, R7, R6 ;  /* 0x000000060772723e */ /* 0x000fe200000000ff */
[C---:B------:R-:W-:Y:S01]  /*e4e0*/  FFMA R8, R83.reuse, R82, R8 ;  /* 0x0000005253087223 */ /* 0x040fe20000000008 */
[--C-:B------:R-:W-:Y:S02]  /*e4f0*/  HADD2.F32 R82, -RZ, R88.reuse.H0_H0 ;  /* 0x20000058ff527230 */ /* 0x100fe40000004100 */
[----:B------:R-:W-:Y:S01]  /*e500*/  FFMA R9, R83, R84, R9 ;  /* 0x0000005453097223 */ /* 0x000fe20000000009 */
[-C--:B------:R-:W-:Y:S01]  /*e510*/  FMUL R10, R24, R80.reuse ;  /* 0x00000050180a7220 */ /* 0x080fe20000400000 */
[----:B------:R-:W-:Y:S02]  /*e520*/  HADD2.F32 R84, -RZ, R88.H1_H1 ;  /* 0x30000058ff547230 */ /* 0x000fe40000004100 */
[----:B------:R-:W-:Y:S01]  /*e530*/  FMUL R11, R25, R80 ;  /* 0x00000050190b7220 */ /* 0x000fe20000400000 */
[--C-:B------:R-:W-:Y:S01]  /*e540*/  HADD2.F32 R85, -RZ, R89.reuse.H0_H0 ;  /* 0x20000059ff557230 */ /* 0x100fe20000004100 */
[----:B------:R-:W-:Y:S01]  /*e550*/  @P1 SYNCS.ARRIVE.TRANS64.RED.A1T0 RZ, [UR4], RZ ;  /* 0x000000ffffff19a7 */ /* 0x000fe20008100404 */
[----:B------:R-:W-:Y:S01]  /*e560*/  F2FP.F16.F32.PACK_AB R115, R9, R8 ;  /* 0x000000080973723e */ /* 0x000fe200000000ff */
[C---:B------:R-:W-:Y:S01]  /*e570*/  FFMA R10, R83.reuse, R82, R10 ;  /* 0x00000052530a7223 */ /* 0x040fe2000000000a */
[----:B------:R-:W-:Y:S01]  /*e580*/  FFMA R11, R83, R84, R11 ;  /* 0x00000054530b7223 */ /* 0x000fe2000000000b */
[----:B------:R-:W-:Y:S01]  /*e590*/  @UP0 ULOP3.LUT UR4, UR37, 0x1, URZ, 0x3c, !UPT ;  /* 0x0000000125040892 */ /* 0x000fe2000f8e3cff */
[----:B------:R-:W-:Y:S01]  /*e5a0*/  FMUL R12, R26, R80 ;  /* 0x000000501a0c7220 */ /* 0x000fe20000400000 */
[----:B------:R-:W-:Y:S01]  /*e5b0*/  HADD2.F32 R87, -RZ, R89.H1_H1 ;  /* 0x30000059ff577230 */ /* 0x000fe20000004100 */
[----:B------:R1:W-:Y:S01]  /*e5c0*/  STS.128 [R147+UR38+0x1400], R112 ;  /* 0x0014007093007988 */ /* 0x0003e20008000c26 */
[----:B------:R-:W-:Y:S01]  /*e5d0*/  F2FP.F16.F32.PACK_AB R156, R11, R10 ;  /* 0x0000000a0b9c723e */ /* 0x000fe200000000ff */
[----:B------:R-:W-:Y:S01]  /*e5e0*/  FFMA R12, R83, R85, R12 ;  /* 0x00000055530c7223 */ /* 0x000fe2000000000c */
[-C--:B------:R-:W-:Y:S01]  /*e5f0*/  FMUL R14, R27, R80.reuse ;  /* 0x000000501b0e7220 */ /* 0x080fe20000400000 */
[--C-:B------:R-:W-:Y:S02]  /*e600*/  HADD2.F32 R82, -RZ, R90.reuse.H0_H0 ;  /* 0x2000005aff527230 */ /* 0x100fe40000004100 */
[-C--:B------:R-:W-:Y:S01]  /*e610*/  FMUL R15, R28, R80.reuse ;  /* 0x000000501c0f7220 */ /* 0x080fe20000400000 */
[----:B------:R-:W-:Y:S01]  /*e620*/  FMUL R16, R29, R80 ;  /* 0x000000501d107220 */ /* 0x000fe20000400000 */
[C---:B------:R-:W-:Y:S01]  /*e630*/  FFMA R14, R83.reuse, R87, R14 ;  /* 0x00000057530e7223 */ /* 0x040fe2000000000e */
[--C-:B------:R-:W-:Y:S02]  /*e640*/  HADD2.F32 R84, -RZ, R91.reuse.H0_H0 ;  /* 0x2000005bff547230 */ /* 0x100fe40000004100 */
[----:B------:R-:W-:Y:S01]  /*e650*/  FFMA R15, R83, R82, R15 ;  /* 0x00000052530f7223 */ /* 0x000fe2000000000f */
[----:B------:R-:W-:Y:S02]  /*e660*/  HADD2.F32 R82, -RZ, R90.H1_H1 ;  /* 0x3000005aff527230 */ /* 0x000fe40000004100 */
[----:B------:R-:W-:Y:S01]  /*e670*/  FMUL R17, R30, R80 ;  /* 0x000000501e117220 */ /* 0x000fe20000400000 */
[----:B------:R-:W-:Y:S01]  /*e680*/  HADD2.F32 R85, -RZ, R91.H1_H1 ;  /* 0x3000005bff557230 */ /* 0x000fe20000004100 */
[----:B------:R-:W-:Y:S01]  /*e690*/  F2FP.F16.F32.PACK_AB R157, R14, R12 ;  /* 0x0000000c0e9d723e */ /* 0x000fe200000000ff */
[----:B------:R-:W-:Y:S01]  /*e6a0*/  FMUL R18, R31, R80 ;  /* 0x000000501f127220 */ /* 0x000fe20000400000 */
[C---:B------:R-:W-:Y:S01]  /*e6b0*/  FFMA R16, R83.reuse, R82, R16 ;  /* 0x0000005253107223 */ /* 0x040fe20000000010 */
[--C-:B------:R-:W-:Y:S02]  /*e6c0*/  HADD2.F32 R86, -RZ, R92.reuse.H0_H0 ;  /* 0x2000005cff567230 */ /* 0x100fe40000004100 */
[C---:B------:R-:W-:Y:S01]  /*e6d0*/  FFMA R17, R83.reuse, R84, R17 ;  /* 0x0000005453117223 */ /* 0x040fe20000000011 */
[----:B------:R-:W-:Y:S01]  /*e6e0*/  FFMA R18, R83, R85, R18 ;  /* 0x0000005553127223 */ /* 0x000fe20000000012 */
[-C--:B------:R-:W-:Y:S01]  /*e6f0*/  FMUL R19, R32, R80.reuse ;  /* 0x0000005020137220 */ /* 0x080fe20000400000 */
[----:B------:R-:W-:Y:S01]  /*e700*/  HADD2.F32 R87, -RZ, R92.H1_H1 ;  /* 0x3000005cff577230 */ /* 0x000fe20000004100 */
[----:B------:R-:W-:Y:S01]  /*e710*/  MOV R153, 0xfffffff0 ;  /* 0xfffffff000997802 */ /* 0x000fe20000000f00 */
[----:B------:R-:W-:Y:S01]  /*e720*/  FMUL R20, R33, R80 ;  /* 0x0000005021147220 */ /* 0x000fe20000400000 */
[----:B------:R-:W-:Y:S01]  /*e730*/  ISETP.NE.U32.AND P0, PT, R135, 0x1, PT ;  /* 0x000000018700780c */ /* 0x000fe20003f05070 */
[--C-:B------:R-:W-:Y:S01]  /*e740*/  HADD2.F32 R82, -RZ, R93.reuse.H0_H0 ;  /* 0x2000005dff527230 */ /* 0x100fe20000004100 */
[----:B------:R-:W-:Y:S01]  /*e750*/  F2FP.F16.F32.PACK_AB R158, R16, R15 ;  /* 0x0000000f109e723e */ /* 0x000fe200000000ff */
[C---:B------:R-:W-:Y:S01]  /*e760*/  FFMA R19, R83.reuse, R86, R19 ;  /* 0x0000005653137223 */ /* 0x040fe20000000013 */
[----:B------:R-:W-:Y:S01]  /*e770*/  F2FP.F16.F32.PACK_AB R159, R18, R17 ;  /* 0x00000011129f723e */ /* 0x000fe200000000ff */
[----:B------:R-:W-:Y:S01]  /*e780*/  FFMA R20, R83, R87, R20 ;  /* 0x0000005753147223 */ /* 0x000fe20000000014 */
[----:B------:R-:W-:Y:S01]  /*e790*/  SEL R153, R153, 0x10, !P0 ;  /* 0x0000001099997807 */ /* 0x000fe20004000000 */
[-C--:B------:R-:W-:Y:S01]  /*e7a0*/  FMUL R21, R34, R80.reuse ;  /* 0x0000005022157220 */ /* 0x080fe20000400000 */
[----:B------:R-:W-:Y:S02]  /*e7b0*/  HADD2.F32 R85, -RZ, R93.H1_H1 ;  /* 0x3000005dff557230 */ /* 0x000fe40000004100 */
[----:B------:R-:W-:Y:S01]  /*e7c0*/  FMUL R22, R35, R80 ;  /* 0x0000005023167220 */ /* 0x000fe20000400000 */
[----:B------:R-:W-:Y:S01]  /*e7d0*/  IADD3 R152, PT, PT, R105, R153, RZ ;  /* 0x0000009969987210 */ /* 0x000fe20007ffe0ff */
[C---:B------:R-:W-:Y:S01]  /*e7e0*/  FFMA R21, R83.reuse, R82, R21 ;  /* 0x0000005253157223 */ /* 0x040fe20000000015 */
[----:B-1----:R-:W-:Y:S01]  /*e7f0*/  F2FP.F16.F32.PACK_AB R112, R20, R19 ;  /* 0x000000131470723e */ /* 0x002fe200000000ff */
[----:B------:R-:W-:Y:S01]  /*e800*/  FFMA R22, R83, R85, R22 ;  /* 0x0000005553167223 */ /* 0x000fe20000000016 */
[--C-:B------:R-:W-:Y:S01]  /*e810*/  HADD2.F32 R82, -RZ, R94.reuse.H0_H0 ;  /* 0x2000005eff527230 */ /* 0x100fe20000004100 */
[----:B------:R1:W-:Y:S01]  /*e820*/  STS.128 [R152+0x1400], R156 ;  /* 0x0014009c98007388 */ /* 0x0003e20000000c00 */
[----:B------:R-:W-:Y:S01]  /*e830*/  IADD3 R151, PT, PT, R153, R150, RZ ;  /* 0x0000009699977210 */ /* 0x000fe20007ffe0ff */
[-C--:B------:R-:W-:Y:S01]  /*e840*/  FMUL R23, R36, R80.reuse ;  /* 0x0000005024177220 */ /* 0x080fe20000400000 */
[----:B------:R-:W-:Y:S01]  /*e850*/  HADD2.F32 R85, -RZ, R94.H1_H1 ;  /* 0x3000005eff557230 */ /* 0x000fe20000004100 */
[----:B------:R-:W-:Y:S01]  /*e860*/  F2FP.F16.F32.PACK_AB R113, R22, R21 ;  /* 0x000000151671723e */ /* 0x000fe200000000ff */
[----:B------:R-:W-:Y:S01]  /*e870*/  FMUL R24, R37, R80 ;  /* 0x0000005025187220 */ /* 0x000fe20000400000 */
[--C-:B------:R-:W-:Y:S01]  /*e880*/  HADD2.F32 R84, -RZ, R95.reuse.H0_H0 ;  /* 0x2000005fff547230 */ /* 0x100fe20000004100 */
[-C--:B------:R-:W-:Y:S01]  /*e890*/  IADD3 R154, PT, PT, R143, R153.reuse, RZ ;  /* 0x000000998f9a7210 */ /* 0x080fe20007ffe0ff */
[C---:B------:R-:W-:Y:S01]  /*e8a0*/  FFMA R23, R83.reuse, R82, R23 ;  /* 0x0000005253177223 */ /* 0x040fe20000000017 */
[----:B------:R-:W-:Y:S01]  /*e8b0*/  IADD3 R153, PT, PT, R138, R153, RZ ;  /* 0x000000998a997210 */ /* 0x000fe20007ffe0ff */
        /* <DEDUP_REMOVED lines=16> */
[----:B------:R-:W-:Y:S01]  /*e9c0*/  HADD2.F32 R87, -RZ, R101.H1_H1 ;  /* 0x30000065ff577230 */ /* 0x000fe20000004100 */
[----:B------:R2:W-:Y:S01]  /*e9d0*/  STS.128 [R150+0x1400], R112 ;  /* 0x0014007096007388 */ /* 0x0005e20000000c00 */
[----:B------:R-:W-:Y:S01]  /*e9e0*/  FMUL R30, R43, R80 ;  /* 0x000000502b1e7220 */ /* 0x000fe20000400000 */
[--C-:B------:R-:W-:Y:S02]  /*e9f0*/  HADD2.F32 R82, -RZ, R102.reuse.H0_H0 ;  /* 0x20000066ff527230 */ /* 0x100fe40000004100 */
[C---:B------:R-:W-:Y:S01]  /*ea00*/  FFMA R29, R83.reuse, R84, R29 ;  /* 0x00000054531d7223 */ /* 0x040fe2000000001d */
[----:B-1----:R-:W-:Y:S01]  /*ea10*/  F2FP.F16.F32.PACK_AB R156, R28, R27 ;  /* 0x0000001b1c9c723e */ /* 0x002fe200000000ff */
        /* <DEDUP_REMOVED lines=26> */
[----:B--2---:R-:W-:Y:S01]  /*ebc0*/  F2FP.F16.F32.PACK_AB R112, R36, R35 ;  /* 0x000000232470723e */ /* 0x004fe200000000ff */
[C---:B------:R-:W-:Y:S01]  /*ebd0*/  FFMA R37, R83.reuse, R84, R37 ;  /* 0x0000005453257223 */ /* 0x040fe20000000025 */
[--C-:B------:R-:W-:Y:S02]  /*ebe0*/  HADD2.F32 R82, -RZ, R110.reuse.H0_H0 ;  /* 0x2000006eff527230 */ /* 0x100fe40000004100 */
        /* <DEDUP_REMOVED lines=24> */
[----:B------:R2:W-:Y:S01]  /*ed70*/  STS.128 [R143], R112 ;  /* 0x000000708f007388 */ /* 0x0005e20000000c00 */
[----:B------:R-:W-:Y:S01]  /*ed80*/  FMUL R46, R59, R80 ;  /* 0x000000503b2e7220 */ /* 0x000fe20000400000 */
[----:B-1----:R-:W-:Y:S01]  /*ed90*/  F2FP.F16.F32.PACK_AB R156, R44, R43 ;  /* 0x0000002b2c9c723e */ /* 0x002fe200000000ff */
        /* <DEDUP_REMOVED lines=14> */
[C---:B------:R-:W-:Y:S01]  /*ee80*/  FFMA R49, R83.reuse, R82, R49 ;  /* 0x0000005253317223 */ /* 0x040fe20000000031 */
[--C-:B------:R-:W-:Y:S02]  /*ee90*/  HADD2.F32 R82, -RZ, R124.reuse.H0_H0 ;  /* 0x2000007cff527230 */ /* 0x100fe40000004100 */
        /* <DEDUP_REMOVED lines=17> */
[C---:B------:R-:W-:Y:S01]  /*efb0*/  FFMA R55, R83.reuse, R82, R55 ;  /* 0x0000005253377223 */ /* 0x040fe20000000037 */
[C---:B------:R-:W-:Y:S01]  /*efc0*/  FFMA R56, R83.reuse, R85, R56 ;  /* 0x0000005553387223 */ /* 0x040fe20000000038 */
[----:B------:R-:W-:Y:S01]  /*efd0*/  FFMA R57, R83, R84, R57 ;  /* 0x0000005453397223 */ /* 0x000fe20000000039 */
[----:B------:R-:W-:Y:S02]  /*efe0*/  HADD2.F32 R82, -RZ, R127.H1_H1 ;  /* 0x3000007fff527230 */ /* 0x000fe40000004100 */
[-C--:B------:R-:W-:Y:S01]  /*eff0*/  FMUL R58, R71, R80.reuse ;  /* 0x00000050473a7220 */ /* 0x080fe20000400000 */
[--C-:B------:R-:W-:Y:S02]  /*f000*/  HADD2.F32 R84, -RZ, R128.reuse.H0_H0 ;  /* 0x20000080ff547230 */ /* 0x100fe40000004100 */
[-C--:B------:R-:W-:Y:S01]  /*f010*/  FMUL R59, R72, R80.reuse ;  /* 0x00000050483b7220 */ /* 0x080fe20000400000 */
[----:B------:R-:W-:Y:S02]  /*f020*/  HADD2.F32 R85, -RZ, R128.H1_H1 ;  /* 0x30000080ff557230 */ /* 0x000fe40000004100 */
[-C--:B------:R-:W-:Y:S01]  /*f030*/  FMUL R60, R73, R80.reuse ;  /* 0x00000050493c7220 */ /* 0x080fe20000400000 */
[--C-:B------:R-:W-:Y:S01]  /*f040*/  HADD2.F32 R86, -RZ, R129.reuse.H0_H0 ;  /* 0x20000081ff567230 */ /* 0x100fe20000004100 */
[----:B------:R-:W-:Y:S01]  /*f050*/  F2FP.F16.F32.PACK_AB R158, R48, R47 ;  /* 0x0000002f309e723e */ /* 0x000fe200000000ff */
[----:B------:R-:W-:Y:S01]  /*f060*/  FMUL R61, R74, R80 ;  /* 0x000000504a3d7220 */ /* 0x000fe20000400000 */
[----:B------:R-:W-:Y:S01]  /*f070*/  F2FP.F16.F32.PACK_AB R159, R50, R49 ;  /* 0x00000031329f723e */ /* 0x000fe200000000ff */
[C---:B------:R-:W-:Y:S01]  /*f080*/  FFMA R58, R83.reuse, R82, R58 ;  /* 0x00000052533a7223 */ /* 0x040fe2000000003a */
[C---:B------:R-:W-:Y:S01]  /*f090*/  FFMA R59, R83.reuse, R84, R59 ;  /* 0x00000054533b7223 */ /* 0x040fe2000000003b */
[----:B------:R-:W-:Y:S02]  /*f0a0*/  HADD2.F32 R82, -RZ, R129.H1_H1 ;  /* 0x30000081ff527230 */ /* 0x000fe40000004100 */
[----:B------:R-:W-:Y:S01]  /*f0b0*/  FFMA R60, R83, R85, R60 ;  /* 0x00000055533c7223 */ /* 0x000fe2000000003c */
[----:B------:R2:W-:Y:S01]  /*f0c0*/  STS.128 [R154], R156 ;  /* 0x0000009c9a007388 */ /* 0x0005e20000000c00 */
        /* <DEDUP_REMOVED lines=46> */
.L_x_587:
[----:B------:R-:W-:Y:S05]  /*f3b0*/  BSYNC.RECONVERGENT B0 ;  /* 0x0000000000007941 */ /* 0x000fea0003800200 */
.L_x_586:
        /* <DEDUP_REMOVED lines=21> */
.L_x_589:
[----:B------:R-:W-:Y:S05]  /*f510*/  BSYNC B0 ;  /* 0x0000000000007941 */ /* 0x000fea0003800000 */
.L_x_588:
        /* <DEDUP_REMOVED lines=62> */
.L_x_592:
[----:B------:R-:W-:Y:S05]  /*f900*/  WARPSYNC.ALL ;  /* 0x0000000000007948 */ /* 0x000fea0003800000 */
[----:B------:R-:W-:Y:S11]  /*f910*/  R2UR UR4, R82 ;  /* 0x00000000520472ca */ /* 0x000ff600000e0000 */
[----:B------:R-:W-:Y:S02]  /*f920*/  @!UPT UIADD3 URZ, UPT, UPT, URZ, URZ, URZ ;  /* 0x000000fffffff290 */ /* 0x000fe4000fffe0ff */
[----:B------:R-:W1:Y:S02]  /*f930*/  LDTM.x64 R16, tmem[UR4] ;  /* 0x00000004001079ee */ /* 0x000e640008340000 */
[----:B-1----:R-:W-:Y:S01]  /*f940*/  NOP ;  /* 0x0000000000007918 */ /* 0x002fe20000000000 */
.L_x_591:
        /* <DEDUP_REMOVED lines=249> */
.L_x_594:
[----:B------:R-:W-:Y:S05]  /*108e0*/  BSYNC.RECONVERGENT B0 ;  /* 0x0000000000007941 */ /* 0x000fea0003800200 */
.L_x_593:
        /* <DEDUP_REMOVED lines=17> */
.L_x_596:
[----:B------:R-:W-:Y:S05]  /*10a00*/  BSYNC B0 ;  /* 0x0000000000007941 */ /* 0x000fea0003800000 */
.L_x_595:
        /* <DEDUP_REMOVED lines=62> */
.L_x_599:
[----:B------:R-:W-:Y:S05]  /*10df0*/  WARPSYNC.ALL ;  /* 0x0000000000007948 */ /* 0x000fea0003800000 */
[----:B------:R-:W-:Y:S11]  /*10e00*/  R2UR UR4, R16 ;  /* 0x00000000100472ca */ /* 0x000ff600000e0000 */
[----:B------:R-:W-:Y:S02]  /*10e10*/  @!UPT UIADD3 URZ, UPT, UPT, URZ, URZ, URZ ;  /* 0x000000fffffff290 */ /* 0x000fe4000fffe0ff */
[----:B------:R-:W2:Y:S02]  /*10e20*/  LDTM.x64 R16, tmem[UR4] ;  /* 0x00000004001079ee */ /* 0x000ea40008340000 */
[----:B--2---:R-:W-:Y:S01]  /*10e30*/  NOP ;  /* 0x0000000000007918 */ /* 0x004fe20000000000 */
.L_x_598:
        /* <DEDUP_REMOVED lines=249> */
.L_x_601:
[----:B------:R-:W-:Y:S05]  /*11dd0*/  BSYNC.RECONVERGENT B0 ;  /* 0x0000000000007941 */ /* 0x000fea0003800200 */
.L_x_600:
        /* <DEDUP_REMOVED lines=20> */
.L_x_603:
[----:B------:R-:W-:Y:S05]  /*11f20*/  BSYNC B0 ;  /* 0x0000000000007941 */ /* 0x000fea0003800000 */
.L_x_602:
        /* <DEDUP_REMOVED lines=62> */
.L_x_606:
[----:B------:R-:W-:Y:S05]  /*12310*/  WARPSYNC.ALL ;  /* 0x0000000000007948 */ /* 0x000fea0003800000 */
[----:B------:R-:W-:Y:S11]  /*12320*/  R2UR UR4, R16 ;  /* 0x00000000100472ca */ /* 0x000ff600000e0000 */
[----:B------:R-:W-:Y:S02]  /*12330*/  @!UPT UIADD3 URZ, UPT, UPT, URZ, URZ, URZ ;  /* 0x000000fffffff290 */ /* 0x000fe4000fffe0ff */
[----:B------:R-:W2:Y:S02]  /*12340*/  LDTM.x64 R16, tmem[UR4] ;  /* 0x00000004001079ee */ /* 0x000ea40008340000 */
[----:B--2---:R-:W-:Y:S01]  /*12350*/  NOP ;  /* 0x0000000000007918 */ /* 0x004fe20000000000 */
.L_x_605:
        /* <DEDUP_REMOVED lines=248> */
.L_x_608:
[----:B------:R-:W-:Y:S05]  /*132e0*/  BSYNC.RECONVERGENT B0 ;  /* 0x0000000000007941 */ /* 0x000fea0003800200 */
.L_x_607:
[----:B------:R-:W-:Y:S04]  /*132f0*/  BSSY.RECONVERGENT B0, `(.L_x_609) ;  /* 0x0000003000007945 */ /* 0x000fe80003800200 */
[----:B------:R-:W-:Y:S05]  /*13300*/  @!P0 BRA `(.L_x_610) ;  /* 0x0000000000048947 */ /* 0x000fea0003800000 */
[----:B------:R-:W-:Y:S04]  /*13310*/  DEPBAR.LE SB0, 0x1 ;  /* 0x000080400000791a */ /* 0x000fe80000000000 */
.L_x_610:
[----:B------:R-:W-:Y:S05]  /*13320*/  BSYNC.RECONVERGENT B0 ;  /* 0x0000000000007941 */ /* 0x000fea0003800200 */
.L_x_609:
        /* <DEDUP_REMOVED lines=22> */
[----:B------:R-:W-:Y:S01]  /*13490*/  ULEA UR4, UR39, UR38, 0x3 ;  /* 0x0000002627047291 */ /* 0x000fe2000f8e18ff */
[----:B------:R-:W-:Y:S01]  /*134a0*/  SYNCS.ARRIVE.TRANS64.A1T0 RZ, [UR38+0x110], RZ ;  /* 0x000110ffffff79a7 */ /* 0x000fe20008100026 */
[----:B------:R-:W-:-:S04]  /*134b0*/  DEPBAR.LE SB0, 0x0 ;  /* 0x000080000000791a */ /* 0x000fc80000000000 */
[----:B------:R-:W-:-:S04]  /*134c0*/  UIADD3 UR4, UPT, UPT, UR4, 0x40, URZ ;  /* 0x0000004004047890 */ /* 0x000fc8000fffe0ff */
[----:B------:R-:W-:-:S09]  /*134d0*/  UPRMT UR4, UR62, 0x654, UR4 ;  /* 0x000006543e047896 */ /* 0x000fd20008000004 */
[----:B------:R-:W-:Y:S01]  /*134e0*/  SYNCS.ARRIVE.TRANS64.RED.A1T0 RZ, [UR4], RZ ;  /* 0x000000ffffff79a7 */ /* 0x000fe20008100404 */
[----:B------:R-:W-:Y:S05]  /*134f0*/  EXIT ;  /* 0x000000000000794d */ /* 0x000fea0003800000 */
.L_x_560:
[----:B------:R-:W-:-:S08]  /*13500*/  NOP ;  /* 0x0000000000007918 */ /* 0x000fd00000000000 */
[----:B-----5:R-:W-:-:S00]  /*13510*/  USETMAXREG.DEALLOC.CTAPOOL 0x88 ;  /* 0x00000088000079c8 */ /* 0x020fc000080e0500 */
[----:B------:R-:W-:Y:S05]  /*13520*/  EXIT ;  /* 0x000000000000794d */ /* 0x000fea0003800000 */
.L_x_765:
        /* <DEDUP_REMOVED lines=11> */
[----:B------:R-:W1:Y:S08]  /*135e0*/  LDC.64 R10, c[0x0][0xd18] ;  /* 0x00034600ff0a7b82 */ /* 0x000e700000000a00 */
[----:B------:R-:W1:Y:S01]  /*135f0*/  LDC.64 R4, c[0x0][0xd20] ;  /* 0x00034800ff047b82 */ /* 0x000e620000000a00 */
[----:B------:R-:W-:Y:S02]  /*13600*/  USHF.R.U32.HI UR6, URZ, 0x3, UR7 ;  /* 0x00000003ff067899 */ /* 0x000fe40008011607 */
[----:B------:R-:W-:-:S05]  /*13610*/  UIMAD UR10, UR7, 0x300, UR4 ;  /* 0x00000300070a78a4 */ /* 0x000fca000f8e0204 */
[----:B------:R-:W1:Y:S01]  /*13620*/  LDC.64 R6, c[0x0][0xd28] ;  /* 0x00034a00ff067b82 */ /* 0x000e620000000a00 */
[----:B------:R-:W-:-:S06]  /*13630*/  ULOP3.LUT UR6, UR6, 0x1, URZ, 0xc0, !UPT ;  /* 0x0000000106067892 */ /* 0x000fcc000f8ec0ff */
[----:B------:R-:W-:Y:S01]  /*13640*/  IMAD.U32 R0, RZ, RZ, UR6 ;  /* 0x00000006ff007e24 */ /* 0x000fe2000f8e00ff */
[----:B--2---:R-:W-:Y:S06]  /*13650*/  @!P0 BRA `(.L_x_613) ;  /* 0x0000000400808947 */ /* 0x004fec0003800000 */
[----:B------:R-:W2:Y:S08]  /*13660*/  LDC.64 R48, c[0x0][R66+0x380] ;  /* 0x0000e00042307b82 */ /* 0x000eb00000000a00 */
[----:B------:R-:W2:Y:S08]  /*13670*/  LDC.64 R50, c[0x0][R66+0x388] ;  /* 0x0000e20042327b82 */ /* 0x000eb00000000a00 */
[----:B------:R-:W5:Y:S08]  /*13680*/  LDC.64 R44, c[0x0][R66+0x390] ;  /* 0x0000e400422c7b82 */ /* 0x000f700000000a00 */
[----:B------:R-:W5:Y:S08]  /*13690*/  LDC.64 R46, c[0x0][R66+0x398] ;  /* 0x0000e600422e7b82 */ /* 0x000f700000000a00 */
[----:B------:R-:W3:Y:S01]  /*136a0*/  LDC.64 R40, c[0x0][R66+0x3a0] ;  /* 0x0000e80042287b82 */ /* 0x000ee20000000a00 */
[----:B--2---:R2:W-:Y:S07]  /*136b0*/  STS.128 [UR10+-0x1100], R48 ;  /* 0xffef0030ff007988 */ /* 0x0045ee0008000c0a */
[----:B------:R-:W3:Y:S08]  /*136c0*/  LDC.64 R42, c[0x0][R66+0x3a8] ;  /* 0x0000ea00422a7b82 */ /* 0x000ef00000000a00 */
[----:B------:R-:W4:Y:S01]  /*136d0*/  LDC.64 R36, c[0x0][R66+0x3b0] ;  /* 0x0000ec0042247b82 */ /* 0x000f220000000a00 */
[----:B-----5:R5:W-:Y:S07]  /*136e0*/  STS.128 [UR10+-0x10f0], R44 ;  /* 0xffef102cff007988 */ /* 0x020bee0008000c0a */
[----:B------:R-:W4:Y:S08]  /*136f0*/  LDC.64 R38, c[0x0][R66+0x3b8] ;  /* 0x0000ee0042267b82 */ /* 0x000f300000000a00 */
[----:B------:R-:W1:Y:S01]  /*13700*/  LDC.64 R32, c[0x0][R66+0x3c0] ;  /* 0x0000f00042207b82 */ /* 0x000e620000000a00 */
[----:B---3--:R3:W-:Y:S07]  /*13710*/  STS.128 [UR10+-0x10e0], R40 ;  /* 0xffef2028ff007988 */ /* 0x0087ee0008000c0a */
[----:B------:R-:W1:Y:S08]  /*13720*/  LDC.64 R34, c[0x0][R66+0x3c8] ;  /* 0x0000f20042227b82 */ /* 0x000e700000000a00 */
[----:B------:R-:W2:Y:S01]  /*13730*/  LDC.64 R28, c[0x0][R66+0x3d0] ;  /* 0x0000f400421c7b82 */ /* 0x000ea20000000a00 */
[----:B----4-:R4:W-:Y:S07]  /*13740*/  STS.128 [UR10+-0x10d0], R36 ;  /* 0xffef3024ff007988 */ /* 0x0109ee0008000c0a */
[----:B------:R-:W2:Y:S08]  /*13750*/  LDC.64 R30, c[0x0][R66+0x3d8] ;  /* 0x0000f600421e7b82 */ /* 0x000eb00000000a00 */
[----:B------:R-:W5:Y:S01]  /*13760*/  LDC.64 R24, c[0x0][R66+0x3e0] ;  /* 0x0000f80042187b82 */ /* 0x000f620000000a00 */
[----:B-1----:R1:W-:Y:S07]  /*13770*/  STS.128 [UR10+-0x10c0], R32 ;  /* 0xffef4020ff007988 */ /* 0x0023ee0008000c0a */
[----:B------:R-:W5:Y:S08]  /*13780*/  LDC.64 R26, c[0x0][R66+0x3e8] ;  /* 0x0000fa00421a7b82 */ /* 0x000f700000000a00 */
[----:B------:R-:W3:Y:S01]  /*13790*/  LDC.64 R20, c[0x0][R65+0x380] ;  /* 0x0000e00041147b82 */ /* 0x000ee20000000a00 */
[----:B--2---:R2:W-:Y:S07]  /*137a0*/  STS.128 [UR10+-0x10b0], R28 ;  /* 0xffef501cff007988 */ /* 0x0045ee0008000c0a */
[----:B------:R-:W3:Y:S08]  /*137b0*/  LDC.64 R22, c[0x0][R65+0x388] ;  /* 0x0000e20041167b82 */ /* 0x000ef00000000a00 */
[----:B------:R-:W4:Y:S01]  /*137c0*/  LDC.64 R16, c[0x0][R65+0x390] ;  /* 0x0000e40041107b82 */ /* 0x000f220000000a00 */
[----:B-----5:R5:W-:Y:S07]  /*137d0*/  STS.128 [UR10+-0x10a0], R24 ;  /* 0xffef6018ff007988 */ /* 0x020bee0008000c0a */
[----:B------:R-:W4:Y:S01]  /*137e0*/  LDC.64 R18, c[0x0][R65+0x398] ;  /* 0x0000e60041127b82 */ /* 0x000f220000000a00 */
[----:B---3--:R3:W-:Y:S07]  /*137f0*/  STS.128 [UR10+-0x1080], R20 ;  /* 0xffef8014ff007988 */ /* 0x0087ee0008000c0a */
[----:B------:R-:W1:Y:S08]  /*13800*/  LDC.64 R56, c[0x0][R65+0x3a0] ;  /* 0x0000e80041387b82 */ /* 0x000e700000000a00 */
[----:B------:R-:W1:Y:S01]  /*13810*/  LDC.64 R58, c[0x0][R65+0x3a8] ;  /* 0x0000ea00413a7b82 */ /* 0x000e620000000a00 */
[----:B----4-:R4:W-:Y:S07]  /*13820*/  STS.128 [UR10+-0x1070], R16 ;  /* 0xffef9010ff007988 */ /* 0x0109ee0008000c0a */
[----:B------:R-:W2:Y:S08]  /*13830*/  LDC.64 R52, c[0x0][R65+0x3b0] ;  /* 0x0000ec0041347b82 */ /* 0x000eb00000000a00 */
        /* <DEDUP_REMOVED lines=8> */
[----:B-----5:R-:W-:Y:S07]  /*138c0*/  STS.128 [UR10+-0x1040], R48 ;  /* 0xffefc030ff007988 */ /* 0x020fee0008000c0a */
[----:B------:R-:W4:Y:S08]  /*138d0*/  LDC.64 R42, c[0x0][R65+0x3e8] ;  /* 0x0000fa00412a7b82 */ /* 0x000f300000000a00 */
[----:B------:R-:W5:Y:S01]  /*138e0*/  LDC.64 R36, c[0x0][R64+0x380] ;  /* 0x0000e00040247b82 */ /* 0x000f620000000a00 */
[----:B---3--:R3:W-:Y:S07]  /*138f0*/  STS.128 [UR10+-0x1030], R44 ;  /* 0xffefd02cff007988 */ /* 0x0087ee0008000c0a */
[----:B------:R-:W5:Y:S08]  /*13900*/  LDC.64 R38, c[0x0][R64+0x388] ;  /* 0x0000e20040267b82 */ /* 0x000f700000000a00 */
[----:B------:R-:W1:Y:S01]  /*13910*/  LDC.64 R32, c[0x0][R64+0x390] ;  /* 0x0000e40040207b82 */ /* 0x000e620000000a00 */
[----:B----4-:R4:W-:Y:S07]  /*13920*/  STS.128 [UR10+-0x1020], R40 ;  /* 0xffefe028ff007988 */ /* 0x0109ee0008000c0a */
[----:B------:R-:W1:Y:S08]  /*13930*/  LDC.64 R34, c[0x0][R64+0x398] ;  /* 0x0000e60040227b82 */ /* 0x000e700000000a00 */
[----:B------:R-:W2:Y:S01]  /*13940*/  LDC.64 R28, c[0x0][R64+0x3a0] ;  /* 0x0000e800401c7b82 */ /* 0x000ea20000000a00 */
[----:B-----5:R5:W-:Y:S07]  /*13950*/  STS.128 [UR10+-0x1000], R36 ;  /* 0xfff00024ff007988 */ /* 0x020bee0008000c0a */
[----:B------:R-:W2:Y:S08]  /*13960*/  LDC.64 R30, c[0x0][R64+0x3a8] ;  /* 0x0000ea00401e7b82 */ /* 0x000eb00000000a00 */
[----:B------:R-:W3:Y:S01]  /*13970*/  LDC.64 R24, c[0x0][R64+0x3b0] ;  /* 0x0000ec0040187b82 */ /* 0x000ee20000000a00 */
[----:B-1----:R1:W-:Y:S07]  /*13980*/  STS.128 [UR10+-0xff0], R32 ;  /* 0xfff01020ff007988 */ /* 0x0023ee0008000c0a */
[----:B------:R-:W3:Y:S08]  /*13990*/  LDC.64 R26, c[0x0][R64+0x3b8] ;  /* 0x0000ee00401a7b82 */ /* 0x000ef00000000a00 */
[----:B------:R-:W4:Y:S01]  /*139a0*/  LDC.64 R20, c[0x0][R64+0x3c0] ;  /* 0x0000f00040147b82 */ /* 0x000f220000000a00 */
[----:B--2---:R2:W-:Y:S07]  /*139b0*/  STS.128 [UR10+-0xfe0], R28 ;  /* 0xfff0201cff007988 */ /* 0x0045ee0008000c0a */
[----:B------:R-:W4:Y:S08]  /*139c0*/  LDC.64 R22, c[0x0][R64+0x3c8] ;  /* 0x0000f20040167b82 */ /* 0x000f300000000a00 */
[----:B------:R-:W5:Y:S01]  /*139d0*/  LDC.64 R16, c[0x0][R64+0x3d0] ;  /* 0x0000f40040107b82 */ /* 0x000f620000000a00 */
[----:B---3--:R3:W-:Y:S07]  /*139e0*/  STS.128 [UR10+-0xfd0], R24 ;  /* 0xfff03018ff007988 */ /* 0x0087ee0008000c0a */
[----:B------:R-:W5:Y:S01]  /*139f0*/  LDC.64 R18, c[0x0][R64+0x3d8] ;  /* 0x0000f60040127b82 */ /* 0x000f620000000a00 */
[----:B----4-:R4:W-:Y:S07]  /*13a00*/  STS.128 [UR10+-0xfc0], R20 ;  /* 0xfff04014ff007988 */ /* 0x0109ee0008000c0a */
[----:B------:R-:W1:Y:S08]  /*13a10*/  LDC.64 R60, c[0x0][R66+0x3f0] ;  /* 0x0000fc00423c7b82 */ /* 0x000e700000000a00 */
[----:B------:R-:W1:Y:S01]  /*13a20*/  LDC.64 R62, c[0x0][R66+0x3f8] ;  /* 0x0000fe00423e7b82 */ /* 0x000e620000000a00 */
[----:B-----5:R5:W-:Y:S07]  /*13a30*/  STS.128 [UR10+-0xfb0], R16 ;  /* 0xfff05010ff007988 */ /* 0x020bee0008000c0a */
[----:B------:R-:W2:Y:S08]  /*13a40*/  LDC.64 R56, c[0x0][R65+0x3f0] ;  /* 0x0000fc0041387b82 */ /* 0x000eb00000000a00 */
[----:B------:R-:W2:Y:S08]  /*13a50*/  LDC.64 R58, c[0x0][R65+0x3f8] ;  /* 0x0000fe00413a7b82 */ /* 0x000eb00000000a00 */
[----:B------:R-:W3:Y:S01]  /*13a60*/  LDC.64 R52, c[0x0][R64+0x3e0] ;  /* 0x0000f80040347b82 */ /* 0x000ee20000000a00 */
[----:B-1----:R1:W-:Y:S07]  /*13a70*/  STS.128 [UR10+-0x1090], R60 ;  /* 0xffef703cff007988 */ /* 0x0023ee0008000c0a */
[----:B------:R-:W3:Y:S08]  /*13a80*/  LDC.64 R54, c[0x0][R64+0x3e8] ;  /* 0x0000fa0040367b82 */ /* 0x000ef00000000a00 */
[----:B------:R-:W4:Y:S01]  /*13a90*/  LDC.64 R44, c[0x0][R2+0x380] ;  /* 0x0000e000022c7b82 */ /* 0x000f220000000a00 */
[----:B--2---:R1:W-:Y:S07]  /*13aa0*/  STS.128 [UR10+-0x1010], R56 ;  /* 0xffeff038ff007988 */ /* 0x0043ee0008000c0a */
[----:B------:R-:W4:Y:S08]  /*13ab0*/  LDC.64 R46, c[0x0][R2+0x388] ;  /* 0x0000e200022e7b82 */ /* 0x000f300000000a00 */
[----:B------:R-:W2:Y:S01]  /*13ac0*/  LDC.64 R40, c[0x0][R2+0x390] ;  /* 0x0000e40002287b82 */ /* 0x000ea20000000a00 */
[----:B---3--:R1:W-:Y:S07]  /*13ad0*/  STS.128 [UR10+-0xfa0], R52 ;  /* 0xfff06034ff007988 */ /* 0x0083ee0008000c0a */
[----:B------:R-:W2:Y:S08]  /*13ae0*/  LDC.64 R42, c[0x0][R2+0x398] ;  /* 0x0000e600022a7b82 */ /* 0x000eb00000000a00 */
[----:B------:R-:W3:Y:S01]  /*13af0*/  LDC.64 R36, c[0x0][R2+0x3a0] ;  /* 0x0000e80002247b82 */ /* 0x000ee20000000a00 */
[----:B----4-:R1:W-:Y:S07]  /*13b00*/  STS.128 [UR10+-0xf80], R44 ;  /* 0xfff0802cff007988 */ /* 0x0103ee0008000c0a */
        /* <DEDUP_REMOVED lines=16> */
[----:B-----5:R-:W3:Y:S01]  /*13c10*/  LDC.64 R16, c[0x0][R2+0x3f0] ;  /* 0x0000fc0002107b82 */ /* 0x020ee20000000a00 */
[----:B----4-:R1:W-:Y:S07]  /*13c20*/  STS.128 [UR10+-0xf20], R20 ;  /* 0xfff0e014ff007988 */ /* 0x0103ee0008000c0a */
[----:B------:R-:W3:Y:S01]  /*13c30*/  LDC.64 R18, c[0x0][R2+0x3f8] ;  /* 0x0000fe0002127b82 */ /* 0x000ee20000000a00 */
[----:B--2---:R1:W-:Y:S04]  /*13c40*/  STS.128 [UR10+-0xf90], R48 ;  /* 0xfff07030ff007988 */ /* 0x0043e80008000c0a */
[----:B---3--:R1:W-:Y:S02]  /*13c50*/  STS.128 [UR10+-0xf10], R16 ;  /* 0xfff0f010ff007988 */ /* 0x0083e40008000c0a */
.L_x_613:
[----:B------:R-:W-:Y:S05]  /*13c60*/  BSYNC.RECONVERGENT B0 ;  /* 0x0000000000007941 */ /* 0x000fea0003800200 */
.L_x_612:
[----:B-1----:R-:W1:Y:S01]  /*13c70*/  LDC.64 R52, c[0x0][0xd30] ;  /* 0x00034c00ff347b82 */ /* 0x002e620000000a00 */
[----:B------:R-:W-:Y:S01]  /*13c80*/  ELECT P1, URZ, PT ;  /* 0x0000000000ff782f */ /* 0x000fe20003820000 */
[----:B------:R-:W-:-:S06]  /*13c90*/  NOP ;  /* 0x0000000000007918 */ /* 0x000fcc0000000000 */
[----:B------:R-:W1:Y:S01]  /*13ca0*/  LDC.64 R54, c[0x0][0xd38] ;  /* 0x00034e00ff367b82 */ /* 0x000e620000000a00 */
[----:B------:R-:W-:Y:S01]  /*13cb0*/  ELECT P0, URZ, PT ;  /* 0x0000000000ff782f */ /* 0x000fe20003800000 */
[----:B------:R-:W2:Y:S04]  /*13cc0*/  LDCU UR29, c[0x0][0x101c] ;  /* 0x00020380ff1d77ac */ /* 0x000ea80008000800 */
[----:B---3--:R3:W-:Y:S01]  /*13cd0*/  @P1 STS.128 [UR10+-0x1200], R12 ;  /* 0xffee000cff001988 */ /* 0x0087e20008000c0a */
[----:B------:R-:W-:Y:S01]  /*13ce0*/  ULOP3.LUT UR7, UR7, 0x7, URZ, 0xc0, !UPT ;  /* 0x0000000707077892 */ /* 0x000fe2000f8ec0ff */
[----:B------:R-:W5:Y:S01]  /*13cf0*/  LDC.64 R48, c[0x0][0xd40] ;  /* 0x00035000ff307b82 */ /* 0x000f620000000a00 */
[----:B------:R-:W-:Y:S01]  /*13d00*/  UIADD3 UR9, UPT, UPT, UR10, -0x1100, URZ ;  /* 0xffffef000a097890 */ /* 0x000fe2000fffe0ff */
[----:B----4-:R4:W-:Y:S01]  /*13d10*/  @P1 STS.128 [UR10+-0x11f0], R8 ;  /* 0xffee1008ff001988 */ /* 0x0109e20008000c0a */
[----:B------:R-:W-:-:S02]  /*13d20*/  UIADD3 UR14, UPT, UPT, UR10, -0x1000, URZ ;  /* 0xfffff0000a0e7890 */ /* 0x000fc4000fffe0ff */
[----:B------:R-:W-:Y:S01]  /*13d30*/  UIADD3 UR13, UPT, UPT, UR10, -0x1080, URZ ;  /* 0xffffef800a0d7890 */ /* 0x000fe2000fffe0ff */
[----:B------:R4:W-:Y:S01]  /*13d40*/  @P1 STS.128 [UR10+-0x11e0], R4 ;  /* 0xffee2004ff001988 */ /* 0x0009e20008000c0a */
[----:B------:R-:W-:Y:S01]  /*13d50*/  UIADD3 UR12, UPT, UPT, UR10, -0xf80, URZ ;  /* 0xfffff0800a0c7890 */ /* 0x000fe2000fffe0ff */
[----:B------:R-:W5:Y:S01]  /*13d60*/  LDC.64 R50, c[0x0][0xd48] ;  /* 0x00035200ff327b82 */ /* 0x000f620000000a00 */
[----:B------:R-:W-:Y:S02]  /*13d70*/  UIADD3 UR11, UPT, UPT, UR10, -0x1200, URZ ;  /* 0xffffee000a0b7890 */ /* 0x000fe4000fffe0ff */
[----:B------:R-:W-:Y:S02]  /*13d80*/  UIMAD UR38, UR63, 0xc, URZ ;  /* 0x0000000c3f2678a4 */ /* 0x000fe4000f8e02ff */
[----:B--2---:R-:W-:Y:S02]  /*13d90*/  UIADD3 UR29, UPT, UPT, UR63, UR29, URZ ;  /* 0x0000001d3f1d7290 */ /* 0x004fe4000fffe0ff */
[----:B------:R-:W-:Y:S01]  /*13da0*/  UIMAD UR37, UR63, 0xe, URZ ;  /* 0x0000000e3f2578a4 */ /* 0x000fe2000f8e02ff */
[----:B------:R-:W2:Y:S01]  /*13db0*/  LDC.64 R44, c[0x0][0xd50] ;  /* 0x00035400ff2c7b82 */ /* 0x000ea20000000a00 */
[----:B-1----:R-:W-:Y:S01]  /*13dc0*/  @P1 STS.128 [UR10+-0x11d0], R52 ;  /* 0xffee3034ff001988 */ /* 0x002fe20008000c0a */
[----:B------:R-:W1:Y:S01]  /*13dd0*/  LDCU.64 UR34, c[0x0][0xf18] ;  /* 0x0001e300ff2277ac */ /* 0x000e620008000a00 */
[----:B------:R-:W1:Y:S05]  /*13de0*/  LDCU.64 UR30, c[0x0][0xf20] ;  /* 0x0001e400ff1e77ac */ /* 0x000e6a0008000a00 */
[----:B------:R-:W2:Y:S01]  /*13df0*/  LDC.64 R46, c[0x0][0xd58] ;  /* 0x00035600ff2e7b82 */ /* 0x000ea20000000a00 */
[----:B------:R-:W1:Y:S01]  /*13e00*/  LDCU.64 UR40, c[0x0][0xc20] ;  /* 0x00018400ff2877ac */ /* 0x000e620008000a00 */
[----:B------:R-:W1:Y:S06]  /*13e10*/  LDCU.64 UR32, c[0x0][0xf00] ;  /* 0x0001e000ff2077ac */ /* 0x000e6c0008000a00 */
[----:B------:R-:W3:Y:S01]  /*13e20*/  LDC.64 R40, c[0x0][0xd60] ;  /* 0x00035800ff287b82 */ /* 0x000ee20000000a00 */
[----:B-----5:R-:W-:Y:S01]  /*13e30*/  @P1 STS.128 [UR10+-0x11c0], R48 ;  /* 0xffee4030ff001988 */ /* 0x020fe20008000c0a */
[----:B------:R-:W-:Y:S01]  /*13e40*/  UIMAD UR29, UR29, 0xe, URZ ;  /* 0x0000000e1d1d78a4 */ /* 0x000fe2000f8e02ff */
[----:B------:R-:W-:-:S05]  /*13e50*/  UMOV UR8, UR7 ;  /* 0x0000000700087c82 */ /* 0x000fca0008000000 */
[----:B------:R-:W3:Y:S08]  /*13e60*/  LDC.64 R42, c[0x0][0xd68] ;  /* 0x00035a00ff2a7b82 */ /* 0x000ef00000000a00 */
[----:B------:R-:W5:Y:S01]  /*13e70*/  LDC.64 R36, c[0x0][0xd70] ;  /* 0x00035c00ff247b82 */ /* 0x000f620000000a00 */
[----:B--2---:R-:W-:Y:S07]  /*13e80*/  @P1 STS.128 [UR10+-0x11b0], R44 ;  /* 0xffee502cff001988 */ /* 0x004fee0008000c0a */
[----:B------:R-:W5:Y:S08]  /*13e90*/  LDC.64 R38, c[0x0][0xd78] ;  /* 0x00035e00ff267b82 */ /* 0x000f700000000a00 */
[----:B------:R-:W2:Y:S01]  /*13ea0*/  LDC.64 R32, c[0x0][0xe00] ;  /* 0x00038000ff207b82 */ /* 0x000ea20000000a00 */
[----:B---3--:R-:W-:Y:S07]  /*13eb0*/  @P1 STS.128 [UR10+-0x11a0], R40 ;  /* 0xffee6028ff001988 */ /* 0x008fee0008000c0a */
[----:B------:R-:W2:Y:S08]  /*13ec0*/  LDC.64 R34, c[0x0][0xe08] ;  /* 0x00038200ff227b82 */ /* 0x000eb00000000a00 */
[----:B------:R-:W3:Y:S01]  /*13ed0*/  LDC.64 R28, c[0x0][0xe10] ;  /* 0x00038400ff1c7b82 */ /* 0x000ee20000000a00 */
[----:B-----5:R-:W-:Y:S01]  /*13ee0*/  @P1 STS.128 [UR10+-0x1190], R36 ;  /* 0xffee7024ff001988 */ /* 0x020fe20008000c0a */
[----:B------:R-:W-:-:S06]  /*13ef0*/  NOP ;  /* 0x0000000000007918 */ /* 0x000fcc0000000000 */
        /* <DEDUP_REMOVED lines=13> */
[----:B----4-:R-:W2:Y:S01]  /*13fd0*/  LDC.64 R8, c[0x0][0xe60] ;  /* 0x00039800ff087b82 */ /* 0x010ea20000000a00 */
[----:B---3--:R3:W-:Y:S07]  /*13fe0*/  @P0 STS.128 [UR10+-0x1140], R16 ;  /* 0xffeec010ff000988 */ /* 0x0087ee0008000c0a */
[----:B------:R-:W2:Y:S08]  /*13ff0*/  LDC.64 R10, c[0x0][0xe68] ;  /* 0x00039a00ff0a7b82 */ /* 0x000eb00000000a00 */
[----:B------:R-:W4:Y:S01]  /*14000*/  LDC.64 R4, c[0x0][0xe70] ;  /* 0x00039c00ff047b82 */ /* 0x000f220000000a00 */
[----:B-----5:R1:W-:Y:S07]  /*14010*/  @P0 STS.128 [UR10+-0x1130], R12 ;  /* 0xffeed00cff000988 */ /* 0x0203ee0008000c0a */
[----:B------:R-:W4:Y:S01]  /*14020*/  LDC.64 R6, c[0x0][0xe78] ;  /* 0x00039e00ff067b82 */ /* 0x000f220000000a00 */
[----:B---3--:R-:W-:-:S07]  /*14030*/  LOP3.LUT R17, R0, 0x1, RZ, 0x3c, !PT ;  /* 0x0000000100117812 */ /* 0x008fce00078e3cff */
[----:B------:R-:W3:Y:S01]  /*14040*/  LDC.64 R32, c[0x0][0x390] ;  /* 0x0000e400ff207b82 */ /* 0x000ee20000000a00 */
[----:B--2---:R2:W-:Y:S04]  /*14050*/  @P0 STS.128 [UR10+-0x1120], R8 ;  /* 0xffeee008ff000988 */ /* 0x0045e80008000c0a */
[----:B----4-:R2:W-:Y:S01]  /*14060*/  @P0 STS.128 [UR10+-0x1110], R4 ;  /* 0xffeef004ff000988 */ /* 0x0105e20008000c0a */
[----:B------:R-:W-:Y:S01]  /*14070*/  UIADD3 UR10, UPT, UPT, UR10, -0x1180, URZ ;  /* 0xffffee800a0a7890 */ /* 0x000fe2000fffe0ff */
[----:B-1----:R-:W-:-:S06]  /*14080*/  NOP ;  /* 0x0000000000007918 */ /* 0x002fcc0000000000 */
.L_x_627:
[----:B------:R-:W-:Y:S11]  /*14090*/  R2UR UR6, R132 ;  /* 0x00000000840672ca */ /* 0x000ff600000e0000 */
[----:B------:R-:W-:Y:S02]  /*140a0*/  @!UPT UIADD3 URZ, UPT, UPT, URZ, URZ, URZ ;  /* 0x000000fffffff290 */ /* 0x000fe4000fffe0ff */
[----:B------:R-:W-:Y:S09]  /*140b0*/  UISETP.NE.AND UP0, UPT, UR6, 0x1, UPT ;  /* 0x000000010600788c */ /* 0x000ff2000bf05270 */
[----:B----4-:R-:W-:Y:S05]  /*140c0*/  BRA.U UP0, `(.L_x_614) ;  /* 0x0000000100047547 */ /* 0x010fea000b800000 */
[----:B------:R-:W-:Y:S05]  /*140d0*/  BPT.TRAP 0x1 ;  /* 0x000000040000795c */ /* 0x000fea0000300000 */
.L_x_614:
[----:B------:R-:W-:Y:S01]  /*140e0*/  ULEA UR15, UR7, UR4, 0x3 ;  /* 0x00000004070f7291 */ /* 0x000fe2000f8e18ff */
[----:B------:R-:W-:Y:S08]  /*140f0*/  SHF.L.U32 R3, R17, 0x1f, RZ ;  /* 0x0000001f11037819 */ /* 0x000ff000000006ff */
[----:B------:R-:W1:Y:S02]  /*14100*/  SYNCS.PHASECHK.TRANS64.TRYWAIT P0, [UR15+0x70], R3 ;  /* 0x00007003ff0075a7 */ /* 0x000e64000800110f */
[----:B-1----:R-:W-:Y:S05]  /*14110*/  @!P0 BRA `(.L_x_615) ;  /* 0x00000044005c8947 */ /* 0x002fea0003800000 */
.L_x_733:
[----:B------:R-:W-:Y:S09]  /*14120*/  UIMAD UR6, UR7, 0x14, UR36 ;  /* 0x00000014070678a4 */ /* 0x000ff2000f8e0224 */
[----:B------:R-:W4:Y:S04]  /*14130*/  LDS R12, [UR6+0x10] ;  /* 0x00001006ff0c7984 */ /* 0x000f280008000800 */
[----:B------:R-:W1:Y:S04]  /*14140*/  LDS R16, [UR6] ;  /* 0x00000006ff107984 */ /* 0x000e680008000800 */
        /* <DEDUP_REMOVED lines=9> */
[----:B----4-:R-:W-:Y:S01]  /*141e0*/  PRMT R18, R12, 0x7632, R18 ;  /* 0x000076320c127816 */ /* 0x010fe20000000012 */
[----:B------:R-:W-:Y:S06]  /*141f0*/  BRA.U UP0, `(.L_x_616) ;  /* 0x0000000100047547 */ /* 0x000fec000b800000 */
[----:B------:R-:W-:Y:S05]  /*14200*/  BPT.TRAP 0x1 ;  /* 0x000000040000795c */ /* 0x000fea0000300000 */
.L_x_616:
[----:B------:R-:W-:Y:S01]  /*14210*/  UIADD3 UR6, UPT, UPT, UR15, 0xb0, URZ ;  /* 0x000000b00f067890 */ /* 0x000fe2000fffe0ff */
[----:B------:R-:W-:Y:S03]  /*14220*/  R2UR UR16, R132 ;  /* 0x00000000841072ca */ /* 0x000fe600000e0000 */
[----:B------:R-:W-:Y:S09]  /*14230*/  UPRMT UR6, UR5, 0x654, UR6 ;  /* 0x0000065405067896 */ /* 0x000ff20008000006 */
[----:B-1----:R-:W-:Y:S01]  /*14240*/  SYNCS.ARRIVE.TRANS64.RED.A1T0 RZ, [UR6], RZ ;  /* 0x000000ffffff79a7 */ /* 0x002fe20008100406 */
[----:B------:R-:W-:Y:S09]  /*14250*/  UISETP.NE.AND UP0, UPT, UR16, 0x8, UPT ;  /* 0x000000081000788c */ /* 0x000ff2000bf05270 */
[----:B------:R-:W-:Y:S05]  /*14260*/  BRA.U !UP0, `(.L_x_617) ;  /* 0x0000000108047547 */ /* 0x000fea000b800000 */
[----:B------:R-:W-:Y:S05]  /*14270*/  BPT.TRAP 0x1 ;  /* 0x000000040000795c */ /* 0x000fea0000300000 */
.L_x_617:
        /* <DEDUP_REMOVED lines=8> */
.L_x_735:
[----:B------:R-:W-:Y:S05]  /*14300*/  @P0 BRA `(.L_x_619) ;  /* 0x0000001400b80947 */ /* 0x000fea0003800000 */
[----:B-1----:R-:W1:Y:S01]  /*14310*/  LDC.64 R2, c[0x0][0xc30] ;  /* 0x00030c00ff027b82 */ /* 0x002e620000000a00 */
[----:B------:R-:W2:Y:S01]  /*14320*/  LDCU.64 UR16, c[0x0][0x358] ;  /* 0x00006b00ff1077ac */ /* 0x000ea20008000a00 */
[----:B------:R-:W-:Y:S01]  /*14330*/  BSSY.RECONVERGENT B0, `(.L_x_620) ;  /* 0x0000107000007945 */ /* 0x000fe20003800200 */
[----:B------:R-:W-:Y:S05]  /*14340*/  ELECT P0, URZ, PT ;  /* 0x0000000000ff782f */ /* 0x000fea0003800000 */
[----:B------:R-:W4:Y:S08]  /*14350*/  LDC.64 R30, c[0x0][0xc50] ;  /* 0x00031400ff1e7b82 */ /* 0x000f300000000a00 */
[----:B------:R-:W5:Y:S01]  /*14360*/  LDC.64 R28, c[0x0][0xc40] ;  /* 0x00031000ff1c7b82 */ /* 0x000f620000000a00 */
[----:B------:R-:W-:Y:S07]  /*14370*/  @P0 STS [UR9+0x30], RZ ;  /* 0x000030ffff000988 */ /* 0x000fee0008000809 */
[----:B------:R-:W3:Y:S02]  /*14380*/  @P0 LDC.64 R26, c[0x0][0x390] ;  /* 0x0000e400ff1a0b82 */ /* 0x000ee40000000a00 */
[C---:B---3--:R-:W-:Y:S04]  /*14390*/  @P0 IMAD.WIDE R26, R14.reuse, 0xc, R26 ;  /* 0x0000000c0e1a0825 */ /* 0x048fe800078e021a */
[C---:B-1----:R-:W-:Y:S01]  /*143a0*/  @P0 IMAD.WIDE R2, R14.reuse, 0x8, R2 ;  /* 0x000000080e020825 */ /* 0x042fe200078e0202 */
[----:B--2---:R-:W2:Y:S03]  /*143b0*/  @P0 LDG.E R5, desc[UR16][R26.64] ;  /* 0x000000101a050981 */ /* 0x004ea6000c1e1900 */
[C---:B----4-:R-:W-:Y:S01]  /*143c0*/  @P0 IMAD.WIDE R30, R14.reuse, 0x14, R30 ;  /* 0x000000140e1e0825 */ /* 0x050fe200078e021e */
[----:B------:R1:W3:Y:S03]  /*143d0*/  @P0 LDG.E.64 R22, desc[UR16][R2.64] ;  /* 0x0000001002160981 */ /* 0x0002e6000c1e1b00 */
[C---:B-----5:R-:W-:Y:S01]  /*143e0*/  @P0 IMAD.WIDE R28, R14.reuse, 0x8, R28 ;  /* 0x000000080e1c0825 */ /* 0x060fe200078e021c */
[----:B------:R-:W4:Y:S04]  /*143f0*/  @P0 LDG.E R4, desc[UR16][R26.64+0x8] ;  /* 0x000008101a040981 */ /* 0x000f28000c1e1900 */
        /* <DEDUP_REMOVED lines=14> */
[----:B--2---:R-:W-:Y:S01]  /*144e0*/  @P0 VIADD R5, R5, 0xffffffff ;  /* 0xffffffff05050836 */ /* 0x004fe20000000000 */
[--C-:B---3--:R-:W-:Y:S02]  /*144f0*/  @P0 SHF.R.U32.HI R19, RZ, 0x1, R23.reuse ;  /* 0x00000001ff130819 */ /* 0x108fe40000011617 */
[----:B------:R-:W-:Y:S02]  /*14500*/  @P0 SHF.R.U64 R22, R22, 0x1, R23 ;  /* 0x0000000116160819 */ /* 0x000fe40000001217 */
[----:B------:R-:W-:Y:S01]  /*14510*/  @P0 LOP3.LUT R19, R19, 0x1fffffff, RZ, 0xc0, !PT ;  /* 0x1fffffff13130812 */ /* 0x000fe200078ec0ff */
[----:B----4-:R-:W-:Y:S03]  /*14520*/  @P0 VIADD R4, R4, 0xffffffff ;  /* 0xffffffff04040836 */ /* 0x010fe60000000000 */
        /* <DEDUP_REMOVED lines=91> */
[----:B------:R-:W4:Y:S04]  /*14ae0*/  @P0 LDS R36, [UR13+0x1c] ;  /* 0x00001c0dff240984 */ /* 0x000f280008000800 */
[----:B------:R5:W-:Y:S01]  /*14af0*/  @P0 STS.128 [UR13+0x20], R4 ;  /* 0x00002004ff000988 */ /* 0x000be20008000c0d */
[--C-:B-1----:R-:W-:Y:S02]  /*14b00*/  @P0 SHF.R.U32.HI R3, RZ, 0x4, R26.reuse ;  /* 0x00000004ff030819 */ /* 0x102fe4000001161a */
[----:B------:R-:W-:Y:S02]  /*14b10*/  @P0 SHF.R.U64 R26, R19, 0x4, R26 ;  /* 0x00000004131a0819 */ /* 0x000fe4000000121a */
[----:B-----5:R-:W-:Y:S01]  /*14b20*/  @P0 SHF.R.S32.HI R4, RZ, 0x1f, R21 ;  /* 0x0000001fff040819 */ /* 0x020fe20000011415 */
[----:B------:R-:W-:Y:S01]  /*14b30*/  IMAD.U32 R6, RZ, RZ, UR12 ;  /* 0x0000000cff067e24 */ /* 0x000fe2000f8e00ff */
[----:B------:R-:W-:Y:S02]  /*14b40*/  PRMT R5, R12, 0x7732, RZ ;  /* 0x000077320c057816 */ /* 0x000fe400000000ff */
[----:B------:R-:W-:Y:S02]  /*14b50*/  @P0 LOP3.LUT R4, R4, 0x1fffffff, RZ, 0xc0, !PT ;  /* 0x1fffffff04040812 */ /* 0x000fe400078ec0ff */
[----:B------:R-:W-:Y:S01]  /*14b60*/  @P0 SHF.R.U64 R2, R6, 0x4, RZ ;  /* 0x0000000406020819 */ /* 0x000fe200000012ff */
[----:B------:R-:W-:Y:S01]  /*14b70*/  IMAD R6, R5, 0xaaab, RZ ;  /* 0x0000aaab05067824 */ /* 0x000fe200078e02ff */
[----:B----4-:R-:W-:Y:S04]  /*14b80*/  @P0 LOP3.LUT R36, R36, 0xf000, RZ, 0xb8, !PT ;  /* 0x0000f00024240812 */ /* 0x010fe800078eb8ff */
[----:B------:R-:W-:Y:S01]  /*14b90*/  SHF.R.U32.HI R6, RZ, 0x13, R6 ;  /* 0x00000013ff067819 */ /* 0x000fe20000011606 */
[----:B------:R-:W-:Y:S03]  /*14ba0*/  @P0 STS [UR13+0x1c], R36 ;  /* 0x00001c24ff000988 */ /* 0x000fe6000800080d */
[----:B------:R-:W-:Y:S01]  /*14bb0*/  PRMT R6, R6, 0x9910, RZ ;  /* 0x0000991006067816 */ /* 0x000fe200000000ff */
[----:B------:R-:W1:Y:S04]  /*14bc0*/  @P0 LDS R34, [UR12+0x1c] ;  /* 0x00001c0cff220984 */ /* 0x000e680008000800 */
[----:B------:R4:W-:Y:S01]  /*14bd0*/  @P0 STS [UR12+0x10], R20 ;  /* 0x00001014ff000988 */ /* 0x0009e2000800080c */
[----:B------:R-:W-:Y:S02]  /*14be0*/  IMAD R27, R6, 0xc, RZ ;  /* 0x0000000c061b7824 */ /* 0x000fe400078e02ff */
[----:B------:R-:W5:Y:S02]  /*14bf0*/  S2R R6, SR_LANEID ;  /* 0x0000000000067919 */ /* 0x000f640000000000 */
[----:B------:R-:W-:Y:S01]  /*14c00*/  IMAD.MOV R27, RZ, RZ, -R27 ;  /* 0x000000ffff1b7224 */ /* 0x000fe200078e0a1b */
[----:B------:R-:W-:Y:S04]  /*14c10*/  @P0 STS [UR12+0xc], R26 ;  /* 0x00000c1aff000988 */ /* 0x000fe8000800080c */
[----:B------:R-:W-:Y:S01]  /*14c20*/  PRMT R27, R27, 0x7710, RZ ;  /* 0x000077101b1b7816 */ /* 0x000fe200000000ff */
[----:B------:R-:W-:Y:S04]  /*14c30*/  @P0 STS [UR12+0x30], RZ ;  /* 0x000030ffff000988 */ /* 0x000fe8000800080c */
[----:B------:R-:W-:Y:S05]  /*14c40*/  IMAD.IADD R27, R18, 0x1, R27 ;  /* 0x00000001121b7824 */ /* 0x000fea00078e021b */
[----:B------:R-:W-:Y:S01]  /*14c50*/  R2UR UR6, R27 ;  /* 0x000000001b0672ca */ /* 0x000fe200000e0000 */
[----:B--2---:R-:W-:Y:S11]  /*14c60*/  @P0 VIADD R9, R9, 0xffffffff ;  /* 0xffffffff09090836 */ /* 0x004ff60000000000 */
[----:B------:R-:W-:Y:S01]  /*14c70*/  @!UPT UIADD3 URZ, UPT, UPT, URZ, URZ, URZ ;  /* 0x000000fffffff290 */ /* 0x000fe2000fffe0ff */
[----:B------:R-:W-:Y:S01]  /*14c80*/  ULOP3.LUT UR6, UR6, 0xffff, URZ, 0xc0, !UPT ;  /* 0x0000ffff06067892 */ /* 0x000fe2000f8ec0ff */
[----:B---3--:R-:W-:Y:S01]  /*14c90*/  @P0 VIADD R10, R10, 0xffffffff ;  /* 0xffffffff0a0a0836 */ /* 0x008fe20000000000 */
[----:B-1----:R-:W-:Y:S01]  /*14ca0*/  @P0 LOP3.LUT R35, R34, 0xf, R3, 0xb8, !PT ;  /* 0x0000000f22230812 */ /* 0x002fe200078eb803 */
[----:B-----5:R-:W-:Y:S01]  /*14cb0*/  IMAD.SHL.U32 R19, R6, 0x4, RZ ;  /* 0x0000000406137824 */ /* 0x020fe200078e00ff */
[----:B------:R-:W-:Y:S01]  /*14cc0*/  SHF.R.U32.HI R6, RZ, 0x1, R5 ;  /* 0x00000001ff067819 */ /* 0x000fe20000011605 */
[----:B------:R-:W-:Y:S01]  /*14cd0*/  @P0 VIADD R11, R11, 0xffffffff ;  /* 0xffffffff0b0b0836 */ /* 0x000fe20000000000 */
[--C-:B------:R-:W-:Y:S01]  /*14ce0*/  @P0 SHF.R.U32.HI R34, RZ, 0x4, R4.reuse ;  /* 0x00000004ff220819 */ /* 0x100fe20000011604 */
[----:B------:R-:W-:Y:S01]  /*14cf0*/  @P0 STS [UR12+0x1c], R35 ;  /* 0x00001c23ff000988 */ /* 0x000fe2000800080c */
[----:B------:R-:W-:Y:S01]  /*14d00*/  @P0 SHF.R.U64 R4, R21, 0x4, R4 ;  /* 0x0000000415040819 */ /* 0x000fe20000001204 */
[----:B------:R-:W-:Y:S01]  /*14d10*/  UIADD3 UR6, UP2, UPT, UR38, UR6, URZ ;  /* 0x0000000626067290 */ /* 0x000fe2000ff5e0ff */
[----:B------:R-:W-:Y:S01]  /*14d20*/  LOP3.LUT R6, R6, 0xffff, RZ, 0xc0, !PT ;  /* 0x0000ffff06067812 */ /* 0x000fe200078ec0ff */
[----:B------:R-:W1:Y:S01]  /*14d30*/  @P0 LDS R3, [UR12+0x1c] ;  /* 0x00001c0cff030984 */ /* 0x000e620008000800 */
[----:B------:R-:W-:Y:S01]  /*14d40*/  @P0 IMAD.SHL.U32 R34, R34, 0x100, RZ ;  /* 0x0000010022220824 */ /* 0x000fe200078e00ff */
[----:B------:R-:W-:Y:S02]  /*14d50*/  ULEA UR15, UP1, UR6, UR40, 0x9 ;  /* 0x00000028060f7291 */ /* 0x000fe4000f8248ff */
[----:B------:R2:W-:Y:S01]  /*14d60*/  @P0 STS.128 [UR12+0x20], R8 ;  /* 0x00002008ff000988 */ /* 0x0005e20008000c0c */
[----:B------:R-:W-:Y:S01]  /*14d70*/  UIADD3.X UR16, UPT, UPT, URZ, URZ, URZ, UP2, !UPT ;  /* 0x000000ffff107290 */ /* 0x000fe200097fe4ff */
[----:B------:R-:W-:Y:S01]  /*14d80*/  IMAD R6, R6, 0x4925, RZ ;  /* 0x0000492506067824 */ /* 0x000fe200078e02ff */
[----:B------:R-:W-:Y:S01]  /*14d90*/  UIADD3 UR17, UP3, UPT, UR15, 0x80, URZ ;  /* 0x000000800f117890 */ /* 0x000fe2000ff7e0ff */
[----:B------:R-:W-:Y:S01]  /*14da0*/  @P0 STS [UR12+0x14], R4 ;  /* 0x00001404ff000988 */ /* 0x000fe2000800080c */
[----:B------:R-:W-:Y:S02]  /*14db0*/  ULEA.HI.X UR6, UR6, UR41, UR16, 0x9, UP1 ;  /* 0x0000002906067291 */ /* 0x000fe400088f4c10 */
[----:B------:R-:W-:Y:S01]  /*14dc0*/  UIADD3 UR18, UP2, UPT, UR15, 0x100, URZ ;  /* 0x000001000f127890 */ /* 0x000fe2000ff5e0ff */
[----:B------:R-:W-:Y:S01]  /*14dd0*/  SHF.R.U32.HI R6, RZ, 0x11, R6 ;  /* 0x00000011ff067819 */ /* 0x000fe20000011606 */
[----:B------:R-:W-:Y:S01]  /*14de0*/  UIADD3 UR16, UP1, UPT, UR15, 0x180, URZ ;  /* 0x000001800f107890 */ /* 0x000fe2000ff3e0ff */
[C---:B----4-:R-:W-:Y:S02]  /*14df0*/  IADD3 R20, P5, PT, R19.reuse, UR17, RZ ;  /* 0x0000001113147c10 */ /* 0x050fe4000ffbe0ff */
[----:B------:R-:W-:Y:S02]  /*14e00*/  PLOP3.LUT P2, PT, PT, PT, UP3, 0x80, 0x8 ;  /* 0x000000000008781c */ /* 0x000fe40003f4f038 */
[----:B------:R-:W-:Y:S02]  /*14e10*/  PLOP3.LUT P1, PT, PT, PT, UP2, 0x80, 0x8 ;  /* 0x000000000008781c */ /* 0x000fe40003f2f028 */
[----:B------:R-:W-:Y:S02]  /*14e20*/  IADD3.X R21, PT, PT, RZ, UR6, RZ, P5, P2 ;  /* 0x00000006ff157c10 */ /* 0x000fe4000afe44ff */
[----:B------:R-:W-:Y:S05]  /*14e30*/  PRMT R6, R6, 0x9910, RZ ;  /* 0x0000991006067816 */ /* 0x000fea00000000ff */
[----:B------:R-:W-:Y:S04]  /*14e40*/  IMAD R6, R6, 0xe, RZ ;  /* 0x0000000e06067824 */ /* 0x000fe800078e02ff */
[----:B------:R-:W-:Y:S01]  /*14e50*/  IMAD.MOV R6, RZ, RZ, -R6 ;  /* 0x000000ffff067224 */ /* 0x000fe200078e0a06 */
[C---:B--2---:R-:W-:Y:S02]  /*14e60*/  IADD3 R10, P4, PT, R19.reuse, UR18, RZ ;  /* 0x00000012130a7c10 */ /* 0x044fe4000ff9e0ff */
[----:B------:R-:W-:Y:S02]  /*14e70*/  IADD3 R8, P3, PT, R19, UR16, RZ ;  /* 0x0000001013087c10 */ /* 0x000fe4000ff7e0ff */
[----:B------:R-:W-:Y:S02]  /*14e80*/  IADD3.X R11, PT, PT, RZ, UR6, RZ, P4, P1 ;  /* 0x00000006ff0b7c10 */ /* 0x000fe4000a7e24ff */
[----:B-1----:R-:W-:Y:S05]  /*14e90*/  @P0 LOP3.LUT R7, R3, 0xf0, RZ, 0xb8, !PT ;  /* 0x000000f003070812 */ /* 0x002fea00078eb8ff */
[----:B------:R-:W-:Y:S04]  /*14ea0*/  @P0 STS [UR12+0x1c], R7 ;  /* 0x00001c07ff000988 */ /* 0x000fe8000800080c */
[----:B------:R-:W1:Y:S02]  /*14eb0*/  @P0 LDS R3, [UR12+0x1c] ;  /* 0x00001c0cff030984 */ /* 0x000e640008000800 */
[----:B-1----:R-:W-:Y:S05]  /*14ec0*/  @P0 LOP3.LUT R3, R3, 0xf00, R34, 0xb8, !PT ;  /* 0x00000f0003030812 */ /* 0x002fea00078eb822 */
[----:B------:R-:W-:Y:S04]  /*14ed0*/  @P0 STS.64 [UR12+0x18], R2 ;  /* 0x00001802ff000988 */ /* 0x000fe80008000a0c */
[----:B------:R-:W1:Y:S02]  /*14ee0*/  @P0 LDS R7, [UR12+0x1c] ;  /* 0x00001c0cff070984 */ /* 0x000e640008000800 */
[----:B-1----:R-:W-:Y:S05]  /*14ef0*/  @P0 LOP3.LUT R7, R7, 0xf000, RZ, 0xb8, !PT ;  /* 0x0000f00007070812 */ /* 0x002fea00078eb8ff */
[----:B------:R1:W-:Y:S04]  /*14f00*/  @P0 STS [UR12+0x1c], R7 ;  /* 0x00001c07ff000988 */ /* 0x0003e8000800080c */
[----:B------:R-:W-:Y:S04]  /*14f10*/  @P0 STS.64 [UR9], R30 ;  /* 0x0000001eff000988 */ /* 0x000fe80008000a09 */
[----:B------:R-:W-:Y:S04]  /*14f20*/  @P0 STS.64 [UR13], R28 ;  /* 0x0000001cff000988 */ /* 0x000fe80008000a0d */
[----:B------:R-:W-:Y:S04]  /*14f30*/  @P0 STS.64 [UR14], R24 ;  /* 0x00000018ff000988 */ /* 0x000fe80008000a0e */
[----:B------:R2:W-:Y:S01]  /*14f40*/  @P0 STS.64 [UR12], R22 ;  /* 0x00000016ff000988 */ /* 0x0005e20008000a0c */
[----:B------:R-:W-:Y:S03]  /*14f50*/  NOP ;  /* 0x0000000000007918 */ /* 0x000fe60000000000 */
[----:B------:R-:W3:Y:S01]  /*14f60*/  LDS R2, [R19+UR9] ;  /* 0x0000000913027984 */ /* 0x000ee20008000800 */
[----:B-1----:R-:W-:Y:S03]  /*14f70*/  PRMT R7, R6, 0x7710, RZ ;  /* 0x0000771006077816 */ /* 0x002fe600000000ff */
[----:B------:R-:W1:Y:S02]  /*14f80*/  LDS R5, [R19+UR9+0x80] ;  /* 0x0000800913057984 */ /* 0x000e640008000800 */
[----:B------:R-:W-:Y:S02]  /*14f90*/  IMAD.IADD R7, R18, 0x1, R7 ;  /* 0x0000000112077824 */ /* 0x000fe400078e0207 */
[----:B------:R-:W4:Y:S03]  /*14fa0*/  LDS R4, [R19+UR9+0x100] ;  /* 0x0001000913047984 */ /* 0x000f260008000800 */
[----:B------:R-:W-:Y:S01]  /*14fb0*/  R2UR UR16, R7 ;  /* 0x00000000071072ca */ /* 0x000fe200000e0000 */
[----:B------:R-:W5:Y:S01]  /*14fc0*/  LDS R3, [R19+UR9+0x180] ;  /* 0x0001800913037984 */ /* 0x000f620008000800 */
[----:B--2---:R-:W-:Y:S05]  /*14fd0*/  IADD3 R22, P0, PT, R19, UR15, RZ ;  /* 0x0000000f13167c10 */ /* 0x004fea000ff1e0ff */
[----:B------:R-:W-:Y:S01]  /*14fe0*/  IMAD.X R23, RZ, RZ, UR6, P0 ;  /* 0x00000006ff177e24 */ /* 0x000fe200080e06ff */
[----:B------:R-:W-:Y:S04]  /*14ff0*/  PLOP3.LUT P0, PT, PT, PT, UP1, 0x80, 0x8 ;  /* 0x000000000008781c */ /* 0x000fe80003f0f018 */
[----:B------:R-:W-:Y:S01]  /*15000*/  IADD3.X R9, PT, PT, RZ, UR6, RZ, P3, P0 ;  /* 0x00000006ff097c10 */ /* 0x000fe20009fe04ff */
[----:B---3--:R2:W3:Y:S04]  /*15010*/  ATOMG.E.EXCH.STRONG.GPU PT, RZ, [R22], R2 ;  /* 0x0000000216ff73a8 */ /* 0x0084e800041ee100 */
[----:B-1----:R2:W3:Y:S04]  /*15020*/  ATOMG.E.EXCH.STRONG.GPU PT, RZ, [R20], R5 ;  /* 0x0000000514ff73a8 */ /* 0x0024e800041ee100 */
[----:B----4-:R2:W3:Y:S04]  /*15030*/  ATOMG.E.EXCH.STRONG.GPU PT, RZ, [R10], R4 ;  /* 0x000000040aff73a8 */ /* 0x0104e800041ee100 */
[----:B-----5:R2:W3:Y:S02]  /*15040*/  ATOMG.E.EXCH.STRONG.GPU PT, RZ, [R8], R3 ;  /* 0x0000000308ff73a8 */ /* 0x0204e400041ee100 */
[----:B---3--:R-:W-:Y:S11]  /*15050*/  ELECT P0, URZ, PT ;  /* 0x0000000000ff782f */ /* 0x008ff60003800000 */
[----:B------:R-:W-:Y:S02]  /*15060*/  @!UPT UIADD3 URZ, UPT, UPT, URZ, URZ, URZ ;  /* 0x000000fffffff290 */ /* 0x000fe4000fffe0ff */
[----:B------:R-:W-:Y:S05]  /*15070*/  @!P0 BRA `(.L_x_621) ;  /* 0x0000000000c88947 */ /* 0x000fea0003800000 */
[----:B------:R-:W-:Y:S01]  /*15080*/  STS [UR11+0x30], RZ ;  /* 0x000030ffff007988 */ /* 0x000fe2000800080b */
[----:B--2---:R-:W1:Y:S01]  /*15090*/  LDC.64 R2, c[0x0][0xf10] ;  /* 0x0003c400ff027b82 */ /* 0x004e620000000a00 */
        /* <DEDUP_REMOVED lines=48> */
.L_x_621:
[----:B------:R-:W-:Y:S05]  /*153a0*/  BSYNC.RECONVERGENT B0 ;  /* 0x0000000000007941 */ /* 0x000fea0003800200 */
.L_x_620:
[----:B------:R-:W-:Y:S01]  /*153b0*/  ULOP3.LUT UR17, UR16, 0xffff, URZ, 0xc0, !UPT ;  /* 0x0000ffff10117892 */ /* 0x000fe2000f8ec0ff */
[----:B------:R-:W-:Y:S03]  /*153c0*/  NOP ;  /* 0x0000000000007918 */ /* 0x000fe60000000000 */
[----:B------:R-:W-:Y:S01]  /*153d0*/  UIADD3 UR16, UP1, UPT, UR37, UR17, URZ ;  /* 0x0000001125107290 */ /* 0x000fe2000ff3e0ff */
[----:B--2---:R-:W1:Y:S01]  /*153e0*/  LDS R2, [R19+UR11] ;  /* 0x0000000b13027984 */ /* 0x004e620008000800 */
[----:B------:R-:W-:Y:S02]  /*153f0*/  BSSY.RECONVERGENT B0, `(.L_x_622) ;  /* 0x000003a000007945 */ /* 0x000fe40003800200 */
[----:B------:R-:W-:Y:S02]  /*15400*/  UIADD3.X UR24, UPT, UPT, URZ, URZ, URZ, UP1, !UPT ;  /* 0x000000ffff187290 */ /* 0x000fe40008ffe4ff */
[----:B------:R-:W-:Y:S04]  /*15410*/  ULEA UR25, UP1, UR16, UR32, 0x7 ;  /* 0x0000002010197291 */ /* 0x000fe8000f8238ff */
[----:B------:R-:W-:Y:S02]  /*15420*/  ULEA.HI.X UR24, UR16, UR33, UR24, 0x7, UP1 ;  /* 0x0000002110187291 */ /* 0x000fe400088f3c18 */
[----:B------:R-:W-:Y:S01]  /*15430*/  UIADD3 UR17, UP1, UPT, UR29, UR17, URZ ;  /* 0x000000111d117290 */ /* 0x000fe2000ff3e0ff */
[----:B---3--:R-:W-:Y:S03]  /*15440*/  IADD3 R4, P0, PT, R19, UR25, RZ ;  /* 0x0000001913047c10 */ /* 0x008fe6000ff1e0ff */
        /* <DEDUP_REMOVED lines=52> */
.L_x_623:
[----:B------:R-:W-:Y:S05]  /*15790*/  BSYNC.RECONVERGENT B0 ;  /* 0x0000000000007941 */ /* 0x000fea0003800200 */
.L_x_622:
        /* <DEDUP_REMOVED lines=36> */
[----:B----4-:R-:W-:Y:S01]  /*159e0*/  NOP ;  /* 0x0000000000007918 */ /* 0x010fe20000000000 */
.L_x_619:
[----:B-----5:R-:W-:Y:S01]  /*159f0*/  ELECT P0, URZ, PT ;  /* 0x0000000000ff782f */ /* 0x020fe20003800000 */
[----:B------:R-:W-:Y:S11]  /*15a00*/  BSSY.RECONVERGENT B0, `(.L_x_624) ;  /* 0x0000011000007945 */ /* 0x000ff60003800200 */
[----:B------:R-:W-:Y:S01]  /*15a10*/  @!UPT UIADD3 URZ, UPT, UPT, URZ, URZ, URZ ;  /* 0x000000fffffff290 */ /* 0x000fe2000fffe0ff */
[----:B------:R-:W-:Y:S05]  /*15a20*/  @!P0 BRA `(.L_x_625) ;  /* 0x0000000000388947 */ /* 0x000fea0003800000 */
[----:B------:R0:W-:Y:S01]  /*15a30*/  UTMACMDFLUSH ;  /* 0x00000000000079b7 */ /* 0x0001e20000000000 */
[----:B------:R-:W-:Y:S09]  /*15a40*/  UIMAD UR6, UR8, 0x14, UR4 ;  /* 0x00000014080678a4 */ /* 0x000ff2000f8e0204 */
[----:B------:R4:W-:Y:S04]  /*15a50*/  STS [UR6+0x240], R16 ;  /* 0x00024010ff007988 */ /* 0x0009e80008000806 */
        /* <DEDUP_REMOVED lines=9> */
[----:B-----5:R-:W1:Y:S01]  /*15af0*/  FENCE.VIEW.ASYNC.S ;  /* 0x00000000000073c6 */ /* 0x020e620000000000 */
[----:B------:R-:W-:Y:S04]  /*15b00*/  DEPBAR.LE SB0, 0x0 ;  /* 0x000080000000791a */ /* 0x000fe80000000000 */
.L_x_625:
[----:B------:R-:W-:Y:S05]  /*15b10*/  BSYNC.RECONVERGENT B0 ;  /* 0x0000000000007941 */ /* 0x000fea0003800200 */
.L_x_624:
[----:B------:R-:W-:Y:S05]  /*15b20*/  BRA.U !UP0, `(.L_x_626) ;  /* 0x0000000108047547 */ /* 0x000fea000b800000 */
[----:B------:R-:W-:Y:S05]  /*15b30*/  BPT.TRAP 0x1 ;  /* 0x000000040000795c */ /* 0x000fea0000300000 */
.L_x_626:
[----:B------:R-:W-:Y:S01]  /*15b40*/  UIADD3 UR15, UPT, UPT, UR8, -0x4, URZ ;  /* 0xfffffffc080f7890 */ /* 0x000fe2000fffe0ff */
[----:B-1----:R-:W-:Y:S01]  /*15b50*/  SYNCS.ARRIVE.TRANS64.A1T0 RZ, [UR28+0x120], RZ ;  /* 0x000120ffffff79a7 */ /* 0x002fe2000810001c */
        /* <DEDUP_REMOVED lines=14> */
.L_x_757:
        /* <DEDUP_REMOVED lines=10> */
[----:B------:R-:W-:-:S13]  /*15ce0*/  ELECT P0, URZ, PT ;  /* 0x0000000000ff782f */ /* 0x000fda0003800000 */
[----:B------:R-:W-:Y:S05]  /*15cf0*/  @!P0 BRA `(.L_x_629) ;  /* 0x0000000000608947 */ /* 0x000fea0003800000 */
[----:B------:R-:W-:Y:S01]  /*15d00*/  UMOV UR4, 0x10 ;  /* 0x0000001000047882 */ /* 0x000fe20000000000 */
[----:B------:R-:W-:Y:S01]  /*15d10*/  HFMA2 R0, -RZ, RZ, 0, 5.9604644775390625e-08 ;  /* 0x00000001ff007431 */ /* 0x000fe200000001ff */
[----:B------:R-:W-:-:S03]  /*15d20*/  MOV R2, 0xffff ;  /* 0x0000ffff00027802 */ /* 0x000fc60000000f00 */
[----:B------:R-:W-:Y:S04]  /*15d30*/  DEPBAR.LE SB1, 0x36 ;  /* 0x00009d800000791a */ /* 0x000fe80000000000 */
[----:B------:R-:W1:Y:S02]  /*15d40*/  UTCATOMSWS.FIND_AND_SET.ALIGN UP0, UR4, UR4 ;  /* 0x00000004000475e3 */ /* 0x000e640008000800 */
[----:B-1----:R-:W-:Y:S01]  /*15d50*/  MOV R5, UR4 ;  /* 0x0000000400057c02 */ /* 0x002fe20008000f00 */
[----:B------:R-:W-:Y:S06]  /*15d60*/  BRA.U UP0, `(.L_x_630) ;  /* 0x0000000100187547 */ /* 0x000fec000b800000 */
.L_x_631:
[----:B------:R-:W-:Y:S05]  /*15d70*/  NANOSLEEP 0x64 ;  /* 0x000000640000795d */ /* 0x000fea0003800000 */
[----:B------:R-:W-:-:S05]  /*15d80*/  UMOV UR4, 0x10 ;  /* 0x0000001000047882 */ /* 0x000fca0000000000 */
[----:B------:R-:W-:Y:S04]  /*15d90*/  DEPBAR.LE SB1, 0x36 ;  /* 0x00009d800000791a */ /* 0x000fe80000000000 */
[----:B------:R-:W1:Y:S02]  /*15da0*/  UTCATOMSWS.FIND_AND_SET.ALIGN UP0, UR4, UR4 ;  /* 0x00000004000475e3 */ /* 0x000e640008000800 */
[----:B-1----:R-:W-:Y:S01]  /*15db0*/  MOV R5, UR4 ;  /* 0x0000000400057c02 */ /* 0x002fe20008000f00 */
[----:B------:R-:W-:Y:S05]  /*15dc0*/  BRA.U !UP0, `(.L_x_631) ;  /* 0xfffffffd08e87547 */ /* 0x000fea000b83ffff */
.L_x_630:
[-C--:B------:R-:W-:Y:S02]  /*15dd0*/  SHF.L.U32 R2, R2, R5.reuse, RZ ;  /* 0x0000000502027219 */ /* 0x080fe400000006ff */
[----:B------:R-:W-:Y:S01]  /*15de0*/  SHF.L.U32 R0, R0, R5, RZ ;  /* 0x0000000500007219 */ /* 0x000fe200000006ff */
[----:B------:R-:W-:Y:S02]  /*15df0*/  IMAD.SHL.U32 R5, R5, 0x20, RZ ;  /* 0x0000002005057824 */ /* 0x000fe400078e00ff */
[----:B------:R1:W-:Y:S04]  /*15e00*/  ATOMS.OR RZ, [UR6+0x14], R2 ;  /* 0x00001402ffff798c */ /* 0x0003e8000b000006 */
[----:B------:R1:W-:Y:S04]  /*15e10*/  ATOMS.OR RZ, [UR6+0x18], R0 ;  /* 0x00001800ffff798c */ /* 0x0003e8000b000006 */
[----:B------:R1:W-:Y:S01]  /*15e20*/  STS [UR5+0x2e0], R5 ;  /* 0x0002e005ff007988 */ /* 0x0003e20008000805 */
[----:B------:R-:W-:Y:S05]  /*15e30*/  BRA `(.L_x_629) ;  /* 0x0000000000107947 */ /* 0x000fea0003800000 */
.L_x_628:
[----:B------:R-:W-:Y:S02]  /*15e40*/  MOV R0, 0xffffffff ;  /* 0xffffffff00007802 */ /* 0x000fe40000000f00 */
[----:B------:R-:W-:-:S03]  /*15e50*/  MOV R4, 0x15e80 ;  /* 0x00015e8000047802 */ /* 0x000fc60000000f00 */
[----:B------:R1:W-:Y:S04]  /*15e60*/  STS [UR5+0x2e0], R0 ;  /* 0x0002e000ff007988 */ /* 0x0003e80008000805 */
[----:B-1---5:R-:W-:Y:S05]  /*15e70*/  CALL.REL.NOINC `($__internal_5_$__cuda_sm10x_tcgen05_guardrail_trap_phase_invalid_during_alloc) ;  /* 0x0000002800b87944 */ /* 0x022fea0003c00000 */
.L_x_629:
[----:B------:R-:W-:Y:S05]  /*15e80*/  WARPSYNC.ALL ;  /* 0x0000000000007948 */ /* 0x000fea0003800000 */
[----:B------:R-:W2:Y:S01]  /*15e90*/  S2UR UR75, SR_CgaCtaId ;  /* 0x00000000004b79c3 */ /* 0x000ea20000008800 */
[----:B------:R-:W-:Y:S01]  /*15ea0*/  UMOV UR52, 0x400 ;  /* 0x0000040000347882 */ /* 0x000fe20000000000 */
[----:B------:R-:W-:-:S06]  /*15eb0*/  NOP ;  /* 0x0000000000007918 */ /* 0x000fcc0000000000 */
[----:B------:R-:W-:Y:S06]  /*15ec0*/  BAR.ARV 0x6, 0xa0 ;  /* 0x0182800000007b1d */ /* 0x000fec0000002000 */
[----:B--2---:R-:W-:-:S04]  /*15ed0*/  ULEA UR52, UR75, UR52, 0x18 ;  /* 0x000000344b347291 */ /* 0x004fc8000f8ec0ff */
[----:B------:R-:W-:Y:S02]  /*15ee0*/  UIADD3 UR6, UPT, UPT, UR52, 0x11800, URZ ;  /* 0x0001180034067890 */ /* 0x000fe4000fffe0ff */
[----:B------:R-:W-:Y:S02]  /*15ef0*/  UIADD3 UR5, UPT, UPT, UR52, 0x19800, URZ ;  /* 0x0001980034057890 */ /* 0x000fe4000fffe0ff */
[----:B------:R-:W-:Y:S01]  /*15f00*/  UIADD3 UR4, UPT, UPT, UR52, 0x29800, URZ ;  /* 0x0002980034047890 */ /* 0x000fe2000fffe0ff */
[----:B-1----:R-:W1:Y:S01]  /*15f10*/  LDS R0, [UR52+0x2e0] ;  /* 0x0002e034ff007984 */ /* 0x002e620008000800 */
        /* <DEDUP_REMOVED lines=53> */
[----:B------:R-:W-:Y:S02]  /*16270*/  UPRMT UR61, UR61, 0x5410, UR14 ;  /* 0x000054103d3d7896 */ /* 0x000fe4000800000e */
[----:B------:R-:W-:Y:S02]  /*16280*/  UPRMT UR59, UR8, 0x5410, UR10 ;  /* 0x00005410083b7896 */ /* 0x000fe4000800000a */
[----:B------:R-:W-:Y:S02]  /*16290*/  UPRMT UR57, UR6, 0x5410, UR7 ;  /* 0x0000541006397896 */ /* 0x000fe40008000007 */
[----:B------:R-:W-:-:S12]  /*162a0*/  UPRMT UR55, UR4, 0x5410, UR5 ;  /* 0x0000541004377896 */ /* 0x000fd80008000005 */
.L_x_647:
[----:B------:R-:W1:Y:S01]  /*162b0*/  LDC.64 R4, c[0x0][0x390] ;  /* 0x0000e400ff047b82 */ /* 0x000e620000000a00 */
[----:B--2---:R-:W2:Y:S01]  /*162c0*/  LDCU.64 UR4, c[0x0][0x358] ;  /* 0x00006b00ff0477ac */ /* 0x004ea20008000a00 */
[----:B-1----:R-:W-:-:S06]  /*162d0*/  IMAD.WIDE R4, R16, 0xc, R4 ;  /* 0x0000000c10047825 */ /* 0x002fcc00078e0204 */
[----:B--2---:R-:W2:Y:S02]  /*162e0*/  LDG.E R4, desc[UR4][R4.64+0x8] ;  /* 0x0000080404047981 */ /* 0x004ea4000c1e1900 */
[----:B--2---:R-:W-:-:S13]  /*162f0*/  R2UR UR34, R4 ;  /* 0x00000000042272ca */ /* 0x004fda00000e0000 */
[----:B------:R-:W-:-:S09]  /*16300*/  UISETP.GE.AND UP0, UPT, UR34, 0x1, UPT ;  /* 0x000000012200788c */ /* 0x000fd2000bf06270 */
[----:B------:R-:W-:Y:S05]  /*16310*/  BRA.U !UP0, `(.L_x_632) ;  /* 0x0000000d083c7547 */ /* 0x000fea000b800000 */
[----:B------:R-:W-:Y:S01]  /*16320*/  ULEA UR5, UR24, UR52, 0x3 ;  /* 0x0000003418057291 */ /* 0x000fe2000f8e18ff */
[----:B------:R-:W-:Y:S01]  /*16330*/  SHF.L.U32 R5, R0, 0x1f, RZ ;  /* 0x0000001f00057819 */ /* 0x000fe200000006ff */
[----:B------:R-:W-:-:S07]  /*16340*/  UISETP.GE.U32.AND UP0, UPT, UR34, 0x101, UPT ;  /* 0x000001012200788c */ /* 0x000fce000bf06070 */
[----:B------:R-:W1:Y:S02]  /*16350*/  SYNCS.PHASECHK.TRANS64.TRYWAIT P0, [UR5], R5 ;  /* 0x00000005ff0075a7 */ /* 0x000e640008001105 */
[----:B-1----:R-:W-:Y:S05]  /*16360*/  @P0 BRA `(.L_x_633) ;  /* 0x0000000000080947 */ /* 0x002fea0003800000 */
[----:B------:R-:W1:Y:S02]  /*16370*/  SYNCS.PHASECHK.TRANS64.TRYWAIT P0, [UR5], R5 ;  /* 0x00000005ff0075a7 */ /* 0x000e640008001105 */
[----:B-1----:R-:W-:Y:S05]  /*16380*/  @!P0 BRA `(.L_x_634) ;  /* 0x0000002000f08947 */ /* 0x002fea0003800000 */
.L_x_633:
[----:B------:R-:W-:Y:S01]  /*16390*/  UIADD3 UR4, UPT, UPT, UR24, 0x1, URZ ;  /* 0x0000000118047890 */ /* 0x000fe2000fffe0ff */
[----:B------:R-:W-:Y:S02]  /*163a0*/  PLOP3.LUT P1, PT, PT, PT, UP0, 0x80, 0x8 ;  /* 0x000000000008781c */ /* 0x000fe40003f2f008 */
[----:B------:R-:W-:Y:S01]  /*163b0*/  ELECT P2, URZ, PT ;  /* 0x0000000000ff782f */ /* 0x000fe20003840000 */
[----:B------:R-:W-:Y:S01]  /*163c0*/  BSSY.RECONVERGENT B0, `(.L_x_635) ;  /* 0x0000033000007945 */ /* 0x000fe20003800200 */
[----:B------:R-:W-:Y:S02]  /*163d0*/  UISETP.NE.AND UP1, UPT, UR4, 0x2, UPT ;  /* 0x000000020400788c */ /* 0x000fe4000bf25270 */
[----:B------:R-:W-:Y:S02]  /*163e0*/  ULOP3.LUT UR74, UR25, 0x1, URZ, 0x3c, !UPT ;  /* 0x00000001194a7892 */ /* 0x000fe4000f8e3cff */
[----:B------:R-:W-:Y:S02]  /*163f0*/  USEL UR6, URZ, 0x1, UP1 ;  /* 0x00000001ff067887 */ /* 0x000fe40008800000 */
[----:B------:R-:W-:-:S02]  /*16400*/  USEL UR48, UR4, URZ, UP1 ;  /* 0x000000ff04307287 */ /* 0x000fc40008800000 */
[----:B------:R-:W-:Y:S02]  /*16410*/  UIMAD UR13, UR74, 0xc0, UR12 ;  /* 0x000000c04a0d78a4 */ /* 0x000fe4000f8e020c */
        /* <DEDUP_REMOVED lines=18> */
[----:B------:R1:W-:Y:S01]  /*16540*/  UTCCP.T.S.4x32dp128bit tmem[UR12+0x1c0], gdesc[UR8] ;  /* 0x0001c0080c0079e7 */ /* 0x0003e20009100000 */
        /* <DEDUP_REMOVED lines=10> */
[----:B------:R-:W-:Y:S01]  /*165f0*/  UMOV UR11, 0x4008 ;  /* 0x00004008000b7882 */ /* 0x000fe20000000000 */
[----:B------:R-:W-:Y:S01]  /*16600*/  UMOV UR15, 0x4008 ;  /* 0x00004008000f7882 */ /* 0x000fe20000000000 */
[----:B------:R1:W-:Y:S01]  /*16610*/  UTCCP.T.S.4x32dp128bit tmem[UR12+0x1d0], gdesc[UR6] ;  /* 0x0001d0060c0079e7 */ /* 0x0003e20009100000 */
        /* <DEDUP_REMOVED lines=10> */
[----:B------:R1:W-:Y:S01]  /*166c0*/  UTCCP.T.S.4x32dp128bit tmem[UR12+0x1e8], gdesc[UR22] ;  /* 0x0001e8160c0079e7 */ /* 0x0003e20009100000 */
[----:B------:R1:W-:Y:S01]  /*166d0*/  UTCCP.T.S.4x32dp128bit tmem[UR12+0x1ec], gdesc[UR26] ;  /* 0x0001ec1a0c0079e7 */ /* 0x0003e20009100000 */
[----:B------:R-:W-:Y:S01]  /*166e0*/  NOP ;  /* 0x0000000000007918 */ /* 0x000fe20000000000 */
.L_x_636:
[----:B-1----:R-:W-:Y:S05]  /*166f0*/  BSYNC.RECONVERGENT B0 ;  /* 0x0000000000007941 */ /* 0x002fea0003800200 */
.L_x_635:
[----:B------:R-:W-:Y:S05]  /*16700*/  BRA.U UP2, `(.L_x_637) ;  /* 0x0000000102047547 */ /* 0x000fea000b800000 */
[----:B------:R-:W-:Y:S05]  /*16710*/  BPT.TRAP 0x1 ;  /* 0x000000040000795c */ /* 0x000fea0000300000 */
.L_x_637:
[----:B------:R-:W-:-:S04]  /*16720*/  MOV R5, UR25 ;  /* 0x0000001900057c02 */ /* 0x000fc80008000f00 */
[----:B------:R-:W-:-:S04]  /*16730*/  SHF.L.U32 R5, R5, 0x1f, RZ ;  /* 0x0000001f05057819 */ /* 0x000fc800000006ff */
[----:B------:R-:W1:Y:S02]  /*16740*/  SYNCS.PHASECHK.TRANS64.TRYWAIT P0, [UR52+0xf8], R5 ;  /* 0x0000f805ff0075a7 */ /* 0x000e640008001134 */
[----:B-1----:R-:W-:Y:S05]  /*16750*/  @!P0 BRA `(.L_x_638) ;  /* 0x0000002000148947 */ /* 0x002fea0003800000 */
.L_x_738:
        /* <DEDUP_REMOVED lines=22> */
[----:B------:R1:W-:Y:S01]  /*168c0*/  UTCOMMA.4X gdesc[UR6], gdesc[UR8], tmem[UR13], tmem[UR30], idesc[UR31], tmem[UR68], !UPT ;  /* 0x80441e08060075ea */ /* 0x0003e2000f80000d */
[----:B------:R-:W-:Y:S01]  /*168d0*/  UMOV UR19, 0x40004040 ;  /* 0x4000404000137882 */ /* 0x000fe20000000000 */
[----:B------:R-:W-:Y:S01]  /*168e0*/  UMOV UR17, 0x40004040 ;  /* 0x4000404000117882 */ /* 0x000fe20000000000 */
[----:B------:R-:W-:Y:S01]  /*168f0*/  UMOV UR24, URZ ;  /* 0x000000ff00187c82 */ /* 0x000fe20008000000 */
[----:B------:R-:W-:Y:S01]  /*16900*/  UMOV UR25, UR55 ;  /* 0x0000003700197c82 */ /* 0x000fe20008000000 */
[----:B------:R-:W-:Y:S01]  /*16910*/  UMOV UR15, 0x40004040 ;  /* 0x40004040000f7882 */ /* 0x000fe20000000000 */
[----:B------:R-:W-:Y:S01]  /*16920*/  UMOV UR11, 0x40004040 ;  /* 0x40004040000b7882 */ /* 0x000fe20000000000 */
[----:B------:R1:W-:Y:S01]  /*16930*/  UTCOMMA.4X gdesc[UR20], gdesc[UR22], tmem[UR13], tmem[UR28], idesc[UR29], tmem[UR66], UPT ;  /* 0x80421c16140075ea */ /* 0x0003e2000b80000d */
[----:B------:R1:W-:Y:S01]  /*16940*/  UTCOMMA.4X gdesc[UR16], gdesc[UR18], tmem[UR13], tmem[UR26], idesc[UR27], tmem[UR64], UPT ;  /* 0x80401a12100075ea */ /* 0x0003e2000b80000d */
[----:B------:R1:W-:Y:S01]  /*16950*/  UTCOMMA.4X gdesc[UR10], gdesc[UR14], tmem[UR13], tmem[UR24], idesc[UR25], tmem[UR62], UPT ;  /* 0x803e180e0a0075ea */ /* 0x0003e2000b80000d */
[----:B------:R1:W-:Y:S01]  /*16960*/  UTCBAR.MULTICAST [UR5], URZ, UR32 ;  /* 0x000000ff050073e9 */ /* 0x0003e20008000820 */
[----:B------:R-:W-:Y:S05]  /*16970*/  BRA.U !UP0, `(.L_x_639) ;  /* 0x0000000508887547 */ /* 0x000fea000b800000 */
[----:B-1----:R-:W-:Y:S01]  /*16980*/  UIADD3 UR5, UPT, UPT, UR34, 0xff, URZ ;  /* 0x000000ff22057890 */ /* 0x002fe2000fffe0ff */
[----:B------:R-:W-:Y:S01]  /*16990*/  UMOV UR60, URZ ;  /* 0x000000ff003c7c82 */ /* 0x000fe20008000000 */
[----:B------:R-:W-:Y:S02]  /*169a0*/  UMOV UR58, URZ ;  /* 0x000000ff003a7c82 */ /* 0x000fe40008000000 */
[----:B------:R-:W-:Y:S01]  /*169b0*/  USHF.R.S32.HI UR37, URZ, 0x1f, UR5 ;  /* 0x0000001fff257899 */ /* 0x000fe20008011405 */
[----:B------:R-:W-:Y:S01]  /*169c0*/  UMOV UR56, URZ ;  /* 0x000000ff00387c82 */ /* 0x000fe20008000000 */
[----:B------:R-:W-:Y:S02]  /*169d0*/  UMOV UR54, URZ ;  /* 0x000000ff00367c82 */ /* 0x000fe40008000000 */
[----:B------:R-:W-:-:S04]  /*169e0*/  ULEA.HI UR37, UR37, UR5, URZ, 0x8 ;  /* 0x0000000525257291 */ /* 0x000fc8000f8f40ff */
[----:B------:R-:W-:-:S04]  /*169f0*/  USHF.R.S32.HI UR37, URZ, 0x8, UR37 ;  /* 0x00000008ff257899 */ /* 0x000fc80008011425 */
[----:B------:R-:W-:Y:S02]  /*16a00*/  UISETP.LT.AND UP0, UPT, UR37, 0x2, UPT ;  /* 0x000000022500788c */ /* 0x000fe4000bf01270 */
[----:B------:R-:W-:Y:S02]  /*16a10*/  UIADD3 UR49, UPT, UPT, UR37, 0x1, URZ ;  /* 0x0000000125317890 */ /* 0x000fe4000fffe0ff */
[----:B------:R-:W-:-:S04]  /*16a20*/  USEL UR5, UR37, 0x2, UP0 ;  /* 0x0000000225057887 */ /* 0x000fc80008000000 */
[----:B------:R-:W-:-:S03]  /*16a30*/  UIADD3 UR37, UPT, UPT, -UR37, UR5, URZ ;  /* 0x0000000525257290 */ /* 0x000fc6000fffe1ff */
[----:B------:R-:W-:-:S09]  /*16a40*/  UMOV UR5, UR48 ;  /* 0x0000003000057c82 */ /* 0x000fd20008000000 */
.L_x_642:
[----:B------:R-:W-:Y:S02]  /*16a50*/  UISETP.NE.AND UP0, UPT, UR4, URZ, UPT ;  /* 0x000000ff0400728c */ /* 0x000fe4000bf05270 */
[----:B------:R-:W-:Y:S07]  /*16a60*/  ULEA UR7, UR5, UR52, 0x3 ;  /* 0x0000003405077291 */ /* 0x000fee000f8e18ff */
[----:B------:R-:W-:Y:S05]  /*16a70*/  BRA.U UP0, `(.L_x_640) ;  /* 0x00000001000c7547 */ /* 0x000fea000b800000 */
[----:B------:R-:W-:Y:S04]  /*16a80*/  SHF.L.U32 R5, R0, 0x1f, RZ ;  /* 0x0000001f00057819 */ /* 0x000fe800000006ff */
[----:B------:R-:W1:Y:S02]  /*16a90*/  SYNCS.PHASECHK.TRANS64.TRYWAIT P0, [UR7], R5 ;  /* 0x00000005ff0075a7 */ /* 0x000e640008001107 */
[----:B-1----:R-:W-:Y:S05]  /*16aa0*/  @!P0 BRA `(.L_x_641) ;  /* 0x0000001c00588947 */ /* 0x002fea0003800000 */
.L_x_640:
        /* <DEDUP_REMOVED lines=35> */
[----:B------:R-:W-:Y:S01]  /*16ce0*/  UIADD3 UR49, UPT, UPT, UR49, -0x1, URZ ;  /* 0xffffffff31317890 */ /* 0x000fe2000fffe0ff */
[----:B------:R-:W-:Y:S01]  /*16cf0*/  UMOV UR11, 0x4008 ;  /* 0x00004008000b7882 */ /* 0x000fe20000000000 */
[----:B------:R-:W-:Y:S01]  /*16d00*/  UMOV UR43, 0x4008 ;  /* 0x00004008002b7882 */ /* 0x000fe20000000000 */
[----:B------:R-:W-:Y:S01]  /*16d10*/  UTCCP.T.S.4x32dp128bit tmem[UR12+0x1c0], gdesc[UR10] ;  /* 0x0001c00a0c0079e7 */ /* 0x000fe20009100000 */
[----:B------:R-:W-:Y:S01]  /*16d20*/  UTCCP.T.S.4x32dp128bit tmem[UR12+0x1c4], gdesc[UR42] ;  /* 0x0001c42a0c0079e7 */ /* 0x000fe20009100000 */
[----:B------:R-:W-:Y:S01]  /*16d30*/  UMOV UR45, 0x4008 ;  /* 0x00004008002d7882 */ /* 0x000fe20000000000 */
[----:B------:R-:W-:Y:S01]  /*16d40*/  UMOV UR47, 0x4008 ;  /* 0x00004008002f7882 */ /* 0x000fe20000000000 */
[----:B------:R-:W-:Y:S01]  /*16d50*/  UTCCP.T.S.4x32dp128bit tmem[UR12+0x1c8], gdesc[UR44] ;  /* 0x0001c82c0c0079e7 */ /* 0x000fe20009100000 */
[----:B------:R-:W-:Y:S01]  /*16d60*/  UTCCP.T.S.4x32dp128bit tmem[UR12+0x1cc], gdesc[UR46] ;  /* 0x0001cc2e0c0079e7 */ /* 0x000fe20009100000 */
[----:B------:R-:W-:Y:S01]  /*16d70*/  UMOV UR5, 0x4008 ;  /* 0x0000400800057882 */ /* 0x000fe20000000000 */
[----:B------:R-:W-:Y:S01]  /*16d80*/  UMOV UR27, 0x4008 ;  /* 0x00004008001b7882 */ /* 0x000fe20000000000 */
[----:B------:R2:W-:Y:S01]  /*16d90*/  UTCCP.T.S.4x32dp128bit tmem[UR12+0x1d0], gdesc[UR4] ;  /* 0x0001d0040c0079e7 */ /* 0x0005e20009100000 */
[----:B------:R3:W-:Y:S01]  /*16da0*/  UTCCP.T.S.4x32dp128bit tmem[UR12+0x1d4], gdesc[UR26] ;  /* 0x0001d41a0c0079e7 */ /* 0x0007e20009100000 */
        /* <DEDUP_REMOVED lines=14> */
[----:B------:R-:W-:Y:S01]  /*16e90*/  UMOV UR25, 0x40004040 ;  /* 0x4000404000197882 */ /* 0x000fe20000000000 */
[----:B------:R3:W-:Y:S01]  /*16ea0*/  UTCOMMA.4X gdesc[UR6], gdesc[UR8], tmem[UR13], tmem[UR60], idesc[UR61], tmem[UR68], UPT ;  /* 0x80443c08060075ea */ /* 0x0007e2000b80000d */
[----:B------:R-:W-:Y:S01]  /*16eb0*/  UMOV UR23, 0x40004040 ;  /* 0x4000404000177882 */ /* 0x000fe20000000000 */
[----:B------:R-:W-:Y:S01]  /*16ec0*/  UMOV UR21, 0x40004040 ;  /* 0x4000404000157882 */ /* 0x000fe20000000000 */
[----:B------:R3:W-:Y:S01]  /*16ed0*/  UTCOMMA.4X gdesc[UR22], gdesc[UR24], tmem[UR13], tmem[UR58], idesc[UR59], tmem[UR66], UPT ;  /* 0x80423a18160075ea */ /* 0x0007e2000b80000d */
[----:B------:R-:W-:Y:S01]  /*16ee0*/  UMOV UR19, 0x40004040 ;  /* 0x4000404000137882 */ /* 0x000fe20000000000 */
[----:B------:R-:W-:Y:S01]  /*16ef0*/  UMOV UR17, 0x40004040 ;  /* 0x4000404000117882 */ /* 0x000fe20000000000 */
[----:B------:R3:W-:Y:S01]  /*16f00*/  UTCOMMA.4X gdesc[UR18], gdesc[UR20], tmem[UR13], tmem[UR56], idesc[UR57], tmem[UR64], UPT ;  /* 0x80403814120075ea */ /* 0x0007e2000b80000d */
[----:B------:R-:W-:Y:S01]  /*16f10*/  UMOV UR15, 0x40004040 ;  /* 0x40004040000f7882 */ /* 0x000fe20000000000 */
[----:B--2---:R-:W-:Y:S01]  /*16f20*/  UMOV UR4, 0x1 ;  /* 0x0000000100047882 */ /* 0x004fe20000000000 */
[----:B------:R3:W-:Y:S01]  /*16f30*/  UTCOMMA.4X gdesc[UR14], gdesc[UR16], tmem[UR13], tmem[UR54], idesc[UR55], tmem[UR62], UPT ;  /* 0x803e36100e0075ea */ /* 0x0007e2000b80000d */
[----:B------:R3:W-:Y:S01]  /*16f40*/  UTCBAR.MULTICAST [UR51], URZ, UR50 ;  /* 0x000000ff330073e9 */ /* 0x0007e20008000832 */
[----:B------:R-:W-:Y:S01]  /*16f50*/  UMOV UR5, UR48 ;  /* 0x0000003000057c82 */ /* 0x000fe20008000000 */
[----:B-1----:R-:W-:Y:S01]  /*16f60*/  @P1 VOTEU.ANY UP1, P0 ;  /* 0x0000000000ff1886 */ /* 0x002fe20000020100 */
[----:B------:R-:W-:Y:S02]  /*16f70*/  @UP0 USEL UR4, URZ, 0x1, !UP1 ;  /* 0x00000001ff040887 */ /* 0x000fe4000c800000 */
[----:B------:R-:W-:Y:S09]  /*16f80*/  UISETP.NE.AND UP0, UPT, UR37, 0x1, UPT ;  /* 0x000000012500788c */ /* 0x000ff2000bf05270 */
[----:B---3--:R-:W-:Y:S05]  /*16f90*/  BRA.U UP0, `(.L_x_642) ;  /* 0xfffffff900ac7547 */ /* 0x008fea000b83ffff */
.L_x_639:
[----:B------:R-:W-:Y:S05]  /*16fa0*/  BRA.U UP2, `(.L_x_643) ;  /* 0x0000000102047547 */ /* 0x000fea000b800000 */
[----:B-1----:R-:W-:Y:S05]  /*16fb0*/  BPT.TRAP 0x1 ;  /* 0x000000040000795c */ /* 0x002fea0000300000 */
.L_x_643:
[----:B------:R-:W-:Y:S01]  /*16fc0*/  UIADD3 UR4, UPT, UPT, UR52, 0xf0, URZ ;  /* 0x000000f034047890 */ /* 0x000fe2000fffe0ff */
[----:B-1----:R-:W-:Y:S01]  /*16fd0*/  UMOV UR25, UR74 ;  /* 0x0000004a00197c82 */ /* 0x002fe20008000000 */
[----:B------:R-:W-:-:S07]  /*16fe0*/  UMOV UR24, UR48 ;  /* 0x0000003000187c82 */ /* 0x000fce0008000000 */
[----:B------:R1:W-:Y:S01]  /*16ff0*/  UTCBAR [UR4], URZ ;  /* 0x000000ff040073e9 */ /* 0x0003e200080000ff */
[----:B------:R-:W-:Y:S02]  /*17000*/  NOP ;  /* 0x0000000000007918 */ /* 0x000fe40000000000 */
.L_x_632:
[----:B-1----:R-:W-:-:S13]  /*17010*/  R2UR UR4, R132 ;  /* 0x00000000840472ca */ /* 0x002fda00000e0000 */
[----:B------:R-:W-:-:S09]  /*17020*/  UISETP.NE.AND UP0, UPT, UR4, 0x8, UPT ;  /* 0x000000080400788c */ /* 0x000fd2000bf05270 */
[----:B------:R-:W-:Y:S05]  /*17030*/  BRA.U UP0, `(.L_x_644) ;  /* 0x0000000100047547 */ /* 0x000fea000b800000 */
[----:B------:R-:W-:Y:S05]  /*17040*/  BPT.TRAP 0x1 ;  /* 0x000000040000795c */ /* 0x000fea0000300000 */
.L_x_644:
[----:B------:R-:W-:Y:S01]  /*17050*/  ULEA UR4, UR73, UR52, 0x3 ;  /* 0x0000003449047291 */ /* 0x000fe2000f8e18ff */
[----:B------:R-:W-:-:S08]  /*17060*/  SHF.L.U32 R5, R2, 0x1f, RZ ;  /* 0x0000001f02057819 */ /* 0x000fd000000006ff */
[----:B------:R-:W1:Y:S02]  /*17070*/  SYNCS.PHASECHK.TRANS64.TRYWAIT P0, [UR4+0x120], R5 ;  /* 0x00012005ff0075a7 */ /* 0x000e640008001104 */
[----:B-1----:R-:W-:Y:S05]  /*17080*/  @!P0 BRA `(.L_x_645) ;  /* 0x0000001400f88947 */ /* 0x002fea0003800000 */
.L_x_741:
        /* <DEDUP_REMOVED lines=11> */
.L_x_646:
[----:B------:R-:W-:Y:S01]  /*17140*/  UIADD3 UR4, UPT, UPT, UR4, 0x160, URZ ;  /* 0x0000016004047890 */ /* 0x000fe2000fffe0ff */
[----:B-1----:R-:W-:-:S03]  /*17150*/  ISETP.NE.AND P0, PT, R4, RZ, PT ;  /* 0x000000ff0400720c */ /* 0x002fc60003f05270 */
[----:B------:R-:W-:-:S09]  /*17160*/  UPRMT UR4, UR75, 0x654, UR4 ;  /* 0x000006544b047896 */ /* 0x000fd20008000004 */
        /* <DEDUP_REMOVED lines=17> */
.L_x_743:
        /* <DEDUP_REMOVED lines=30> */
.L_x_650:
[----:B------:R-:W-:Y:S02]  /*17460*/  MOV R2, 0x17480 ;  /* 0x0001748000027802 */ /* 0x000fe40000000f00 */
[----:B--2---:R-:W-:Y:S05]  /*17470*/  CALL.REL.NOINC `($__internal_4_$__cuda_sm10x_tcgen05_guardrail_trap_col_being_dealloced_not_returned_by_alloc) ;  /* 0x00000014002c7944 */ /* 0x004fea0003c00000 */
[----:B------:R-:W-:Y:S05]  /*17480*/  BRA `(.L_x_651) ;  /* 0x0000000000087947 */ /* 0x000fea0003800000 */
.L_x_649:
[----:B------:R-:W-:Y:S02]  /*17490*/  MOV R2, 0x174b0 ;  /* 0x000174b000027802 */ /* 0x000fe40000000f00 */
[----:B--2---:R-:W-:Y:S05]  /*174a0*/  CALL.REL.NOINC `($__internal_6_$__cuda_sm10x_tcgen05_guardrail_trap_unallocated_columns_being_dealloced) ;  /* 0x0000001400387944 */ /* 0x004fea0003c00000 */
.L_x_651:
[----:B------:R-:W-:Y:S01]  /*174b0*/  NOP ;  /* 0x0000000000007918 */ /* 0x000fe20000000000 */
[----:B----4-:R-:W-:Y:S05]  /*174c0*/  EXIT ;  /* 0x000000000000794d */ /* 0x010fea0003800000 */
.L_x_388:
[----:B------:R-:W-:-:S07]  /*174d0*/  MOV R15, 0xffffffff ;  /* 0xffffffff000f7802 */ /* 0x000fce0000000f00 */
[----:B------:R-:W-:Y:S05]  /*174e0*/  WARPSYNC.COLLECTIVE R15, `(.L_x_652) ;  /* 0x000000000f0c7348 */ /* 0x000fea0003c00000 */
[----:B------:R-:W-:Y:S02]  /*174f0*/  ELECT P6, UR79, PT ;  /* 0x00000000004f782f */ /* 0x000fe400038c0000 */
[----:B------:R-:W-:Y:S01]  /*17500*/  MOV R14, UR79 ;  /* 0x0000004f000e7c02 */ /* 0x000fe20008000f00 */
[----:B------:R-:W-:Y:S10]  /*17510*/  ENDCOLLECTIVE ;  /* 0x000000000000791b */ /* 0x000ff40003800000 */
.L_x_652:
[----:B------:R-:W-:Y:S05]  /*17520*/  BRA `(.L_x_653) ;  /* 0xfffffe98001c7947 */ /* 0x000fea000383ffff */
.L_x_392:
        /* <DEDUP_REMOVED lines=8> */
.L_x_655:
[----:B------:R-:W-:Y:S05]  /*175b0*/  BSYNC B0 ;  /* 0x0000000000007941 */ /* 0x000fea0003800000 */
.L_x_654:
[----:B------:R-:W-:Y:S05]  /*175c0*/  BRA `(.L_x_656) ;  /* 0xfffffe9c000c7947 */ /* 0x000fea000383ffff */
.L_x_393:
[----:B------:R-:W-:Y:S01]  /*175d0*/  BSSY B0, `(.L_x_657) ;  /* 0x0000006000007945 */ /* 0x000fe20003800000 */
[----:B------:R-:W-:-:S07]  /*175e0*/  MOV R15, 0xffffffff ;  /* 0xffffffff000f7802 */ /* 0x000fce0000000f00 */
[----:B--234-:R-:W-:Y:S05]  /*175f0*/  WARPSYNC.COLLECTIVE R15, `(.L_x_658) ;  /* 0x000000000f0c7348 */ /* 0x01cfea0003c00000 */
[----:B------:R-:W-:Y:S02]  /*17600*/  ELECT P6, UR79, PT ;  /* 0x00000000004f782f */ /* 0x000fe400038c0000 */
[----:B------:R-:W-:Y:S01]  /*17610*/  MOV R14, UR79 ;  /* 0x0000004f000e7c02 */ /* 0x000fe20008000f00 */
[----:B--234-:R-:W-:Y:S10]  /*17620*/  ENDCOLLECTIVE ;  /* 0x000000000000791b */ /* 0x01cff40003800000 */
.L_x_658:
[----:B------:R-:W-:Y:S05]  /*17630*/  BSYNC B0 ;  /* 0x0000000000007941 */ /* 0x000fea0003800000 */
.L_x_657:
[----:B------:R-:W-:Y:S05]  /*17640*/  BRA `(.L_x_659) ;  /* 0xfffffe9800f47947 */ /* 0x000fea000383ffff */
.L_x_394:
        /* <DEDUP_REMOVED lines=8> */
.L_x_661:
[----:B------:R-:W-:Y:S05]  /*176d0*/  BSYNC B0 ;  /* 0x0000000000007941 */ /* 0x000fea0003800000 */
.L_x_660:
[----:B------:R-:W-:Y:S05]  /*176e0*/  BRA `(.L_x_662) ;  /* 0xfffffe9800d87947 */ /* 0x000fea000383ffff */
.L_x_396:
[----:B------:R-:W-:Y:S01]  /*176f0*/  BSSY B0, `(.L_x_663) ;  /* 0x0000006000007945 */ /* 0x000fe20003800000 */
[----:B------:R-:W-:-:S07]  /*17700*/  MOV R15, 0xffffffff ;  /* 0xffffffff000f7802 */ /* 0x000fce0000000f00 */
[----:B--234-:R-:W-:Y:S05]  /*17710*/  WARPSYNC.COLLECTIVE R15, `(.L_x_664) ;  /* 0x000000000f0c7348 */ /* 0x01cfea0003c00000 */
[----:B------:R-:W-:Y:S02]  /*17720*/  ELECT P6, UR79, PT ;  /* 0x00000000004f782f */ /* 0x000fe400038c0000 */
[----:B------:R-:W-:Y:S01]  /*17730*/  MOV R14, UR79 ;  /* 0x0000004f000e7c02 */ /* 0x000fe20008000f00 */
[----:B--234-:R-:W-:Y:S10]  /*17740*/  ENDCOLLECTIVE ;  /* 0x000000000000791b */ /* 0x01cff40003800000 */
.L_x_664:
[----:B------:R-:W-:Y:S05]  /*17750*/  BSYNC B0 ;  /* 0x0000000000007941 */ /* 0x000fea0003800000 */
.L_x_663:
[----:B------:R-:W-:Y:S05]  /*17760*/  BRA `(.L_x_665) ;  /* 0xfffffe9800cc7947 */ /* 0x000fea000383ffff */
.L_x_398:
        /* <DEDUP_REMOVED lines=8> */
.L_x_667:
[----:B------:R-:W-:Y:S05]  /*177f0*/  BSYNC B0 ;  /* 0x0000000000007941 */ /* 0x000fea0003800000 */
.L_x_666:
[----:B------:R-:W-:Y:S05]  /*17800*/  BRA `(.L_x_668) ;  /* 0xfffffe9c00147947 */ /* 0x000fea000383ffff */
.L_x_400:
[----:B------:R-:W-:Y:S01]  /*17810*/  BSSY B0, `(.L_x_669) ;  /* 0x0000006000007945 */ /* 0x000fe20003800000 */
[----:B------:R-:W-:-:S07]  /*17820*/  MOV R15, 0xffffffff ;  /* 0xffffffff000f7802 */ /* 0x000fce0000000f00 */
[----:B--234-:R-:W-:Y:S05]  /*17830*/  WARPSYNC.COLLECTIVE R15, `(.L_x_670) ;  /* 0x000000000f0c7348 */ /* 0x01cfea0003c00000 */
[----:B------:R-:W-:Y:S02]  /*17840*/  ELECT P6, UR79, PT ;  /* 0x00000000004f782f */ /* 0x000fe400038c0000 */
[----:B------:R-:W-:Y:S01]  /*17850*/  MOV R14, UR79 ;  /* 0x0000004f000e7c02 */ /* 0x000fe20008000f00 */
[----:B--234-:R-:W-:Y:S10]  /*17860*/  ENDCOLLECTIVE ;  /* 0x000000000000791b */ /* 0x01cff40003800000 */
.L_x_670:
[----:B------:R-:W-:Y:S05]  /*17870*/  BSYNC B0 ;  /* 0x0000000000007941 */ /* 0x000fea0003800000 */
.L_x_669:
[----:B------:R-:W-:Y:S05]  /*17880*/  BRA `(.L_x_671) ;  /* 0xfffffe9c00087947 */ /* 0x000fea000383ffff */
.L_x_401:
        /* <DEDUP_REMOVED lines=8> */
.L_x_673:
[----:B------:R-:W-:Y:S05]  /*17910*/  BSYNC B0 ;  /* 0x0000000000007941 */ /* 0x000fea0003800000 */
.L_x_672:
[----:B------:R-:W-:Y:S05]  /*17920*/  BRA `(.L_x_674) ;  /* 0xfffffe9c00287947 */ /* 0x000fea000383ffff */
.L_x_403:
[----:B------:R-:W-:Y:S01]  /*17930*/  BSSY B0, `(.L_x_675) ;  /* 0x0000006000007945 */ /* 0x000fe20003800000 */
[----:B------:R-:W-:-:S07]  /*17940*/  MOV R15, 0xffffffff ;  /* 0xffffffff000f7802 */ /* 0x000fce0000000f00 */
[----:B--234-:R-:W-:Y:S05]  /*17950*/  WARPSYNC.COLLECTIVE R15, `(.L_x_676) ;  /* 0x000000000f0c7348 */ /* 0x01cfea0003c00000 */
[----:B------:R-:W-:Y:S02]  /*17960*/  ELECT P6, UR79, PT ;  /* 0x00000000004f782f */ /* 0x000fe400038c0000 */
[----:B------:R-:W-:Y:S01]  /*17970*/  MOV R14, UR79 ;  /* 0x0000004f000e7c02 */ /* 0x000fe20008000f00 */
[----:B--234-:R-:W-:Y:S10]  /*17980*/  ENDCOLLECTIVE ;  /* 0x000000000000791b */ /* 0x01cff40003800000 */
.L_x_676:
[----:B------:R-:W-:Y:S05]  /*17990*/  BSYNC B0 ;  /* 0x0000000000007941 */ /* 0x000fea0003800000 */
.L_x_675:
[----:B------:R-:W-:Y:S05]  /*179a0*/  BRA `(.L_x_677) ;  /* 0xfffffe9c001c7947 */ /* 0x000fea000383ffff */
.L_x_405:
        /* <DEDUP_REMOVED lines=8> */
.L_x_679:
[----:B------:R-:W-:Y:S05]  /*17a30*/  BSYNC B0 ;  /* 0x0000000000007941 */ /* 0x000fea0003800000 */
.L_x_678:
[----:B------:R-:W-:Y:S05]  /*17a40*/  BRA `(.L_x_680) ;  /* 0xfffffe9c00847947 */ /* 0x000fea000383ffff */
.L_x_407:
[----:B------:R-:W-:Y:S01]  /*17a50*/  BSSY B0, `(.L_x_681) ;  /* 0x0000006000007945 */ /* 0x000fe20003800000 */
[----:B------:R-:W-:-:S07]  /*17a60*/  MOV R15, 0xffffffff ;  /* 0xffffffff000f7802 */ /* 0x000fce0000000f00 */
[----:B--234-:R-:W-:Y:S05]  /*17a70*/  WARPSYNC.COLLECTIVE R15, `(.L_x_682) ;  /* 0x000000000f0c7348 */ /* 0x01cfea0003c00000 */
[----:B------:R-:W-:Y:S02]  /*17a80*/  ELECT P6, UR79, PT ;  /* 0x00000000004f782f */ /* 0x000fe400038c0000 */
[----:B------:R-:W-:Y:S01]  /*17a90*/  MOV R14, UR79 ;  /* 0x0000004f000e7c02 */ /* 0x000fe20008000f00 */
[----:B--234-:R-:W-:Y:S10]  /*17aa0*/  ENDCOLLECTIVE ;  /* 0x000000000000791b */ /* 0x01cff40003800000 */
.L_x_682:
[----:B------:R-:W-:Y:S05]  /*17ab0*/  BSYNC B0 ;  /* 0x0000000000007941 */ /* 0x000fea0003800000 */
.L_x_681:
[----:B------:R-:W-:Y:S05]  /*17ac0*/  BRA `(.L_x_683) ;  /* 0xfffffe9c00787947 */ /* 0x000fea000383ffff */
.L_x_409:
        /* <DEDUP_REMOVED lines=8> */
.L_x_685:
[----:B------:R-:W-:Y:S05]  /*17b50*/  BSYNC B0 ;  /* 0x0000000000007941 */ /* 0x000fea0003800000 */
.L_x_684:
[----:B------:R-:W-:Y:S05]  /*17b60*/  BRA `(.L_x_686) ;  /* 0xfffffe9c00e07947 */ /* 0x000fea000383ffff */
.L_x_411:
[----:B------:R-:W-:Y:S01]  /*17b70*/  BSSY B0, `(.L_x_687) ;  /* 0x0000006000007945 */ /* 0x000fe20003800000 */
[----:B------:R-:W-:-:S07]  /*17b80*/  MOV R15, 0xffffffff ;  /* 0xffffffff000f7802 */ /* 0x000fce0000000f00 */
[----:B--234-:R-:W-:Y:S05]  /*17b90*/  WARPSYNC.COLLECTIVE R15, `(.L_x_688) ;  /* 0x000000000f0c7348 */ /* 0x01cfea0003c00000 */
[----:B------:R-:W-:Y:S02]  /*17ba0*/  ELECT P6, UR79, PT ;  /* 0x00000000004f782f */ /* 0x000fe400038c0000 */
[----:B------:R-:W-:Y:S01]  /*17bb0*/  MOV R14, UR79 ;  /* 0x0000004f000e7c02 */ /* 0x000fe20008000f00 */
[----:B--234-:R-:W-:Y:S10]  /*17bc0*/  ENDCOLLECTIVE ;  /* 0x000000000000791b */ /* 0x01cff40003800000 */
.L_x_688:
[----:B------:R-:W-:Y:S05]  /*17bd0*/  BSYNC B0 ;  /* 0x0000000000007941 */ /* 0x000fea0003800000 */
.L_x_687:
[----:B------:R-:W-:Y:S05]  /*17be0*/  BRA `(.L_x_689) ;  /* 0xfffffe9c00d47947 */ /* 0x000fea000383ffff */
.L_x_436:
[----:B------:R-:W-:Y:S01]  /*17bf0*/  BSSY B0, `(.L_x_690) ;  /* 0x0000006000007945 */ /* 0x000fe20003800000 */
[----:B------:R-:W-:-:S07]  /*17c00*/  MOV R15, 0xffffffff ;  /* 0xffffffff000f7802 */ /* 0x000fce0000000f00 */
[----:B-1---5:R-:W-:Y:S05]  /*17c10*/  WARPSYNC.COLLECTIVE R15, `(.L_x_691) ;  /* 0x000000000f0c7348 */ /* 0x022fea0003c00000 */
[----:B------:R-:W-:Y:S02]  /*17c20*/  ELECT P6, UR79, PT ;  /* 0x00000000004f782f */ /* 0x000fe400038c0000 */
[----:B------:R-:W-:Y:S01]  /*17c30*/  MOV R14, UR79 ;  /* 0x0000004f000e7c02 */ /* 0x000fe20008000f00 */
[----:B-1---5:R-:W-:Y:S10]  /*17c40*/  ENDCOLLECTIVE ;  /* 0x000000000000791b */ /* 0x022ff40003800000 */
.L_x_691:
[----:B------:R-:W-:Y:S05]  /*17c50*/  BSYNC B0 ;  /* 0x0000000000007941 */ /* 0x000fea0003800000 */
.L_x_690:
[----:B------:R-:W-:Y:S05]  /*17c60*/  BRA `(.L_x_692) ;  /* 0xfffffed8000c7947 */ /* 0x000fea000383ffff */
.L_x_439:
[----:B------:R-:W-:Y:S01]  /*17c70*/  BSSY B0, `(.L_x_693) ;  /* 0x0000005000007945 */ /* 0x000fe20003800000 */
[----:B--2---:R-:W-:-:S07]  /*17c80*/  MOV R15, 0xffffffff ;  /* 0xffffffff000f7802 */ /* 0x004fce0000000f00 */
[----:B-1---5:R-:W-:Y:S05]  /*17c90*/  WARPSYNC.COLLECTIVE R15, `(.L_x_694) ;  /* 0x000000000f087348 */ /* 0x022fea0003c00000 */
[----:B------:R-:W-:Y:S01]  /*17ca0*/  NOP ;  /* 0x0000000000007918 */ /* 0x000fe20000000000 */
[----:B-1---5:R-:W-:Y:S05]  /*17cb0*/  ENDCOLLECTIVE ;  /* 0x000000000000791b */ /* 0x022fea0003800000 */
.L_x_694:
[----:B------:R-:W-:Y:S05]  /*17cc0*/  BSYNC B0 ;  /* 0x0000000000007941 */ /* 0x000fea0003800000 */
.L_x_693:
[----:B------:R-:W-:-:S07]  /*17cd0*/  MOV R15, 0xffffffff ;  /* 0xffffffff000f7802 */ /* 0x000fce0000000f00 */
[----:B------:R-:W-:Y:S05]  /*17ce0*/  WARPSYNC.COLLECTIVE R15, `(.L_x_695) ;  /* 0x000000000f0c7348 */ /* 0x000fea0003c00000 */
[----:B------:R-:W-:Y:S02]  /*17cf0*/  ELECT P6, UR79, PT ;  /* 0x00000000004f782f */ /* 0x000fe400038c0000 */
[----:B------:R-:W-:Y:S01]  /*17d00*/  MOV R14, UR79 ;  /* 0x0000004f000e7c02 */ /* 0x000fe20008000f00 */
[----:B------:R-:W-:Y:S10]  /*17d10*/  ENDCOLLECTIVE ;  /* 0x000000000000791b */ /* 0x000ff40003800000 */
.L_x_695:
[----:B------:R-:W-:Y:S05]  /*17d20*/  BRA `(.L_x_696) ;  /* 0xfffffee000847947 */ /* 0x000fea000383ffff */
.L_x_451:
[----:B--2---:R2:W3:Y:S02]  /*17d30*/  SYNCS.PHASECHK.TRANS64.TRYWAIT P0, [R31+URZ+0x10], R4 ;  /* 0x000010041f0075a7 */ /* 0x0044e400080011ff */
[----:B---3--:R-:W-:Y:S05]  /*17d40*/  @!P0 NANOSLEEP.SYNCS 0x989680 ;  /* 0x009896800000895d */ /* 0x008fea0003900000 */
[----:B------:R-:W3:Y:S02]  /*17d50*/  @!P0 SYNCS.PHASECHK.TRANS64 P0, [R31+URZ+0x10], R4 ;  /* 0x000010041f0085a7 */ /* 0x000ee400080010ff */
[----:B---3--:R-:W-:Y:S05]  /*17d60*/  @!P0 BRA `(.L_x_451) ;  /* 0xfffffffc00f08947 */ /* 0x008fea000383ffff */
[----:B------:R-:W-:Y:S05]  /*17d70*/  BRA `(.L_x_450) ;  /* 0xfffffee800747947 */ /* 0x000fea000383ffff */
.L_x_455:
[----:B------:R-:W-:Y:S01]  /*17d80*/  BSSY B0, `(.L_x_697) ;  /* 0x0000006000007945 */ /* 0x000fe20003800000 */
[----:B------:R-:W-:-:S07]  /*17d90*/  MOV R15, 0xffffffff ;  /* 0xffffffff000f7802 */ /* 0x000fce0000000f00 */
[----:B-123--:R-:W-:Y:S05]  /*17da0*/  WARPSYNC.COLLECTIVE R15, `(.L_x_698) ;  /* 0x000000000f0c7348 */ /* 0x00efea0003c00000 */
[----:B------:R-:W-:Y:S02]  /*17db0*/  ELECT P6, UR79, PT ;  /* 0x00000000004f782f */ /* 0x000fe400038c0000 */
[----:B------:R-:W-:Y:S01]  /*17dc0*/  MOV R14, UR79 ;  /* 0x0000004f000e7c02 */ /* 0x000fe20008000f00 */
[----:B-123--:R-:W-:Y:S10]  /*17dd0*/  ENDCOLLECTIVE ;  /* 0x000000000000791b */ /* 0x00eff40003800000 */
.L_x_698:
[----:B------:R-:W-:Y:S05]  /*17de0*/  BSYNC B0 ;  /* 0x0000000000007941 */ /* 0x000fea0003800000 */
.L_x_697:
[----:B------:R-:W-:Y:S05]  /*17df0*/  BRA `(.L_x_699) ;  /* 0xfffffee800b07947 */ /* 0x000fea000383ffff */
.L_x_465:
[----:B--2---:R2:W3:Y:S02]  /*17e00*/  SYNCS.PHASECHK.TRANS64.TRYWAIT P0, [R17+URZ+0x10], R2 ;  /* 0x00001002110075a7 */ /* 0x0044e400080011ff */
[----:B---3--:R-:W-:Y:S05]  /*17e10*/  @!P0 NANOSLEEP.SYNCS 0x989680 ;  /* 0x009896800000895d */ /* 0x008fea0003900000 */
[----:B------:R-:W3:Y:S02]  /*17e20*/  @!P0 SYNCS.PHASECHK.TRANS64 P0, [R17+URZ+0x10], R2 ;  /* 0x00001002110085a7 */ /* 0x000ee400080010ff */
[----:B---3--:R-:W-:Y:S05]  /*17e30*/  @!P0 BRA `(.L_x_465) ;  /* 0xfffffffc00f08947 */ /* 0x008fea000383ffff */
[----:B------:R-:W-:Y:S05]  /*17e40*/  BRA `(.L_x_464) ;  /* 0xfffffef000a47947 */ /* 0x000fea000383ffff */
.L_x_469:
[----:B------:R-:W-:Y:S01]  /*17e50*/  BSSY B0, `(.L_x_700) ;  /* 0x0000006000007945 */ /* 0x000fe20003800000 */
[----:B------:R-:W-:-:S07]  /*17e60*/  MOV R15, 0xffffffff ;  /* 0xffffffff000f7802 */ /* 0x000fce0000000f00 */
[----:B-1234-:R-:W-:Y:S05]  /*17e70*/  WARPSYNC.COLLECTIVE R15, `(.L_x_701) ;  /* 0x000000000f0c7348 */ /* 0x01efea0003c00000 */
[----:B------:R-:W-:Y:S02]  /*17e80*/  ELECT P6, UR79, PT ;  /* 0x00000000004f782f */ /* 0x000fe400038c0000 */
[----:B------:R-:W-:Y:S01]  /*17e90*/  MOV R14, UR79 ;  /* 0x0000004f000e7c02 */ /* 0x000fe20008000f00 */
[----:B-1234-:R-:W-:Y:S10]  /*17ea0*/  ENDCOLLECTIVE ;  /* 0x000000000000791b */ /* 0x01eff40003800000 */
.L_x_701:
[----:B------:R-:W-:Y:S05]  /*17eb0*/  BSYNC B0 ;  /* 0x0000000000007941 */ /* 0x000fea0003800000 */
.L_x_700:
[----:B------:R-:W-:Y:S05]  /*17ec0*/  BRA `(.L_x_702) ;  /* 0xfffffef000e07947 */ /* 0x000fea000383ffff */
.L_x_475:
[----:B------:R-:W-:Y:S01]  /*17ed0*/  BSSY B0, `(.L_x_703) ;  /* 0x0000005000007945 */ /* 0x000fe20003800000 */
[----:B------:R-:W-:-:S07]  /*17ee0*/  MOV R15, 0xffffffff ;  /* 0xffffffff000f7802 */ /* 0x000fce0000000f00 */
[----:B-123--:R-:W-:Y:S05]  /*17ef0*/  WARPSYNC.COLLECTIVE R15, `(.L_x_704) ;  /* 0x000000000f087348 */ /* 0x00efea0003c00000 */
[----:B------:R-:W-:Y:S01]  /*17f00*/  NOP ;  /* 0x0000000000007918 */ /* 0x000fe20000000000 */
[----:B-123--:R-:W-:Y:S05]  /*17f10*/  ENDCOLLECTIVE ;  /* 0x000000000000791b */ /* 0x00efea0003800000 */
.L_x_704:
[----:B------:R-:W-:Y:S05]  /*17f20*/  BSYNC B0 ;  /* 0x0000000000007941 */ /* 0x000fea0003800000 */
.L_x_703:
[----:B------:R-:W-:Y:S05]  /*17f30*/  BRA `(.L_x_705) ;  /* 0xfffffef800847947 */ /* 0x000fea000383ffff */
.L_x_478:
[----:B--2---:R2:W3:Y:S02]  /*17f40*/  SYNCS.PHASECHK.TRANS64.TRYWAIT P1, [R4+URZ+0x120], R3 ;  /* 0x00012003040075a7 */ /* 0x0044e400080211ff */
[----:B---3--:R-:W-:Y:S05]  /*17f50*/  @!P1 NANOSLEEP.SYNCS 0x989680 ;  /* 0x009896800000995d */ /* 0x008fea0003900000 */
[----:B------:R-:W3:Y:S02]  /*17f60*/  @!P1 SYNCS.PHASECHK.TRANS64 P1, [R4+URZ+0x120], R3 ;  /* 0x00012003040095a7 */ /* 0x000ee400080210ff */
[----:B---3--:R-:W-:Y:S05]  /*17f70*/  @!P1 BRA `(.L_x_478) ;  /* 0xfffffffc00f09947 */ /* 0x008fea000383ffff */
[----:B------:R-:W-:Y:S05]  /*17f80*/  BRA `(.L_x_706) ;  /* 0xfffffef800947947 */ /* 0x000fea000383ffff */
.L_x_482:
[----:B-1----:R1:W2:Y:S02]  /*17f90*/  SYNCS.PHASECHK.TRANS64.TRYWAIT P0, [R3+URZ], R0 ;  /* 0x00000000030075a7 */ /* 0x0022a400080011ff */
[----:B--2---:R-:W-:Y:S05]  /*17fa0*/  @!P0 NANOSLEEP.SYNCS 0x989680 ;  /* 0x009896800000895d */ /* 0x004fea0003900000 */
[----:B------:R-:W2:Y:S02]  /*17fb0*/  @!P0 SYNCS.PHASECHK.TRANS64 P0, [R3+URZ], R0 ;  /* 0x00000000030085a7 */ /* 0x000ea400080010ff */
[----:B--2---:R-:W-:Y:S05]  /*17fc0*/  @!P0 BRA `(.L_x_482) ;  /* 0xfffffffc00f08947 */ /* 0x004fea000383ffff */
[----:B------:R-:W-:Y:S05]  /*17fd0*/  BRA `(.L_x_707) ;  /* 0xfffffefc00207947 */ /* 0x000fea000383ffff */
.L_x_497:
[----:B------:R-:W-:-:S07]  /*17fe0*/  MOV R23, UR6 ;  /* 0x0000000600177c02 */ /* 0x000fce0008000f00 */
.L_x_708:
[----:B---3--:R3:W4:Y:S02]  /*17ff0*/  SYNCS.PHASECHK.TRANS64.TRYWAIT P1, [R23+URZ+0xb0], R20 ;  /* 0x0000b014170075a7 */ /* 0x00872400080211ff */
[----:B----4-:R-:W-:Y:S05]  /*18000*/  @!P1 NANOSLEEP.SYNCS 0x989680 ;  /* 0x009896800000995d */ /* 0x010fea0003900000 */
[----:B------:R-:W4:Y:S02]  /*18010*/  @!P1 SYNCS.PHASECHK.TRANS64 P1, [R23+URZ+0xb0], R20 ;  /* 0x0000b014170095a7 */ /* 0x000f2400080210ff */
[----:B----4-:R-:W-:Y:S05]  /*18020*/  @!P1 BRA `(.L_x_708) ;  /* 0xfffffffc00f09947 */ /* 0x010fea000383ffff */
[----:B------:R-:W-:Y:S05]  /*18030*/  BRA `(.L_x_709) ;  /* 0xffffff1400fc7947 */ /* 0x000fea000383ffff */
.L_x_513:
[----:B------:R-:W-:-:S07]  /*18040*/  MOV R23, UR6 ;  /* 0x0000000600177c02 */ /* 0x000fce0008000f00 */
.L_x_710:
[----:B---3--:R3:W4:Y:S02]  /*18050*/  SYNCS.PHASECHK.TRANS64.TRYWAIT P1, [R23+URZ+0xb0], R20 ;  /* 0x0000b014170075a7 */ /* 0x00872400080211ff */
[----:B----4-:R-:W-:Y:S05]  /*18060*/  @!P1 NANOSLEEP.SYNCS 0x989680 ;  /* 0x009896800000995d */ /* 0x010fea0003900000 */
[----:B------:R-:W4:Y:S02]  /*18070*/  @!P1 SYNCS.PHASECHK.TRANS64 P1, [R23+URZ+0xb0], R20 ;  /* 0x0000b014170095a7 */ /* 0x000f2400080210ff */
[----:B----4-:R-:W-:Y:S05]  /*18080*/  @!P1 BRA `(.L_x_710) ;  /* 0xfffffffc00f09947 */ /* 0x010fea000383ffff */
[----:B------:R-:W-:Y:S05]  /*18090*/  BRA `(.L_x_711) ;  /* 0xffffff3000e07947 */ /* 0x000fea000383ffff */
.L_x_522:
[----:B-1----:R1:W2:Y:S02]  /*180a0*/  SYNCS.PHASECHK.TRANS64.TRYWAIT P0, [R9+URZ+0x68], R6 ;  /* 0x00006806090075a7 */ /* 0x0022a400080011ff */
[----:B--2---:R-:W-:Y:S05]  /*180b0*/  @!P0 NANOSLEEP.SYNCS 0x989680 ;  /* 0x009896800000895d */ /* 0x004fea0003900000 */
[----:B------:R-:W2:Y:S02]  /*180c0*/  @!P0 SYNCS.PHASECHK.TRANS64 P0, [R9+URZ+0x68], R6 ;  /* 0x00006806090085a7 */ /* 0x000ea400080010ff */
[----:B--2---:R-:W-:Y:S05]  /*180d0*/  @!P0 BRA `(.L_x_522) ;  /* 0xfffffffc00f08947 */ /* 0x004fea000383ffff */
[----:B------:R-:W-:Y:S05]  /*180e0*/  BRA `(.L_x_519) ;  /* 0xffffff3c000c7947 */ /* 0x000fea000383ffff */
.L_x_526:
[----:B------:R-:W-:Y:S07]  /*180f0*/  MOV R0, UR6 ;  /* 0x0000000600007c02 */ /* 0x000fee0008000f00 */
.L_x_712:
[----:B--2---:R2:W1:Y:S02]  /*18100*/  SYNCS.PHASECHK.TRANS64.TRYWAIT P0, [R0+URZ+0x40], R3 ;  /* 0x00004003000075a7 */ /* 0x00446400080011ff */
[----:B-1----:R-:W-:Y:S05]  /*18110*/  @!P0 NANOSLEEP.SYNCS 0x989680 ;  /* 0x009896800000895d */ /* 0x002fea0003900000 */
[----:B------:R-:W1:Y:S02]  /*18120*/  @!P0 SYNCS.PHASECHK.TRANS64 P0, [R0+URZ+0x40], R3 ;  /* 0x00004003000085a7 */ /* 0x000e6400080010ff */
[----:B-1----:R-:W-:Y:S05]  /*18130*/  @!P0 BRA `(.L_x_712) ;  /* 0xfffffffc00f08947 */ /* 0x002fea000383ffff */
[----:B------:R-:W-:Y:S05]  /*18140*/  BRA `(.L_x_713) ;  /* 0xffffff3c00b47947 */ /* 0x000fea000383ffff */
.L_x_532:
[----:B--2---:R-:W-:Y:S07]  /*18150*/  MOV R0, UR6 ;  /* 0x0000000600007c02 */ /* 0x004fee0008000f00 */
.L_x_714:
[----:B-1----:R1:W2:Y:S02]  /*18160*/  SYNCS.PHASECHK.TRANS64.TRYWAIT P0, [R0+URZ+0x48], R3 ;  /* 0x00004803000075a7 */ /* 0x0022a400080011ff */
[----:B--2---:R-:W-:Y:S05]  /*18170*/  @!P0 NANOSLEEP.SYNCS 0x989680 ;  /* 0x009896800000895d */ /* 0x004fea0003900000 */
[----:B------:R-:W2:Y:S02]  /*18180*/  @!P0 SYNCS.PHASECHK.TRANS64 P0, [R0+URZ+0x48], R3 ;  /* 0x00004803000085a7 */ /* 0x000ea400080010ff */
[----:B--2---:R-:W-:Y:S05]  /*18190*/  @!P0 BRA `(.L_x_714) ;  /* 0xfffffffc00f08947 */ /* 0x004fea000383ffff */
[----:B------:R-:W-:Y:S05]  /*181a0*/  BRA `(.L_x_715) ;  /* 0xffffff3c00fc7947 */ /* 0x000fea000383ffff */
.L_x_538:
[----:B-123--:R-:W-:Y:S07]  /*181b0*/  MOV R0, UR6 ;  /* 0x0000000600007c02 */ /* 0x00efee0008000f00 */
.L_x_716:
[----:B-1----:R1:W2:Y:S02]  /*181c0*/  SYNCS.PHASECHK.TRANS64.TRYWAIT P0, [R0+URZ+0x50], R3 ;  /* 0x00005003000075a7 */ /* 0x0022a400080011ff */
[----:B--2---:R-:W-:Y:S05]  /*181d0*/  @!P0 NANOSLEEP.SYNCS 0x989680 ;  /* 0x009896800000895d */ /* 0x004fea0003900000 */
[----:B------:R-:W2:Y:S02]  /*181e0*/  @!P0 SYNCS.PHASECHK.TRANS64 P0, [R0+URZ+0x50], R3 ;  /* 0x00005003000085a7 */ /* 0x000ea400080010ff */
[----:B--2---:R-:W-:Y:S05]  /*181f0*/  @!P0 BRA `(.L_x_716) ;  /* 0xfffffffc00f08947 */ /* 0x004fea000383ffff */
[----:B------:R-:W-:Y:S05]  /*18200*/  BRA `(.L_x_717) ;  /* 0xffffff4000407947 */ /* 0x000fea000383ffff */
.L_x_544:
[----:B-1234-:R-:W-:Y:S07]  /*18210*/  MOV R0, UR6 ;  /* 0x0000000600007c02 */ /* 0x01efee0008000f00 */
.L_x_718:
[----:B-1----:R1:W2:Y:S02]  /*18220*/  SYNCS.PHASECHK.TRANS64.TRYWAIT P0, [R0+URZ+0x58], R3 ;  /* 0x00005803000075a7 */ /* 0x0022a400080011ff */
[----:B--2---:R-:W-:Y:S05]  /*18230*/  @!P0 NANOSLEEP.SYNCS 0x989680 ;  /* 0x009896800000895d */ /* 0x004fea0003900000 */
[----:B------:R-:W2:Y:S02]  /*18240*/  @!P0 SYNCS.PHASECHK.TRANS64 P0, [R0+URZ+0x58], R3 ;  /* 0x00005803000085a7 */ /* 0x000ea400080010ff */
[----:B--2---:R-:W-:Y:S05]  /*18250*/  @!P0 BRA `(.L_x_718) ;  /* 0xfffffffc00f08947 */ /* 0x004fea000383ffff */
[----:B------:R-:W-:Y:S05]  /*18260*/  BRA `(.L_x_719) ;  /* 0xffffff4000847947 */ /* 0x000fea000383ffff */
.L_x_550:
[----:B---34-:R-:W-:Y:S07]  /*18270*/  MOV R0, UR7 ;  /* 0x0000000700007c02 */ /* 0x018fee0008000f00 */
.L_x_720:
[----:B-1----:R1:W2:Y:S02]  /*18280*/  SYNCS.PHASECHK.TRANS64.TRYWAIT P0, [R0+URZ+0x120], R3 ;  /* 0x00012003000075a7 */ /* 0x0022a400080011ff */
[----:B--2---:R-:W-:Y:S05]  /*18290*/  @!P0 NANOSLEEP.SYNCS 0x989680 ;  /* 0x009896800000895d */ /* 0x004fea0003900000 */
[----:B------:R-:W2:Y:S02]  /*182a0*/  @!P0 SYNCS.PHASECHK.TRANS64 P0, [R0+URZ+0x120], R3 ;  /* 0x00012003000085a7 */ /* 0x000ea400080010ff */
[----:B--2---:R-:W-:Y:S05]  /*182b0*/  @!P0 BRA `(.L_x_720) ;  /* 0xfffffffc00f08947 */ /* 0x004fea000383ffff */
[----:B------:R-:W-:Y:S05]  /*182c0*/  BRA `(.L_x_721) ;  /* 0xffffff4000f07947 */ /* 0x000fea000383ffff */
.L_x_554:
[----:B---3--:R-:W-:-:S07]  /*182d0*/  MOV R0, UR6 ;  /* 0x0000000600007c02 */ /* 0x008fce0008000f00 */
.L_x_722:
[----:B-1----:R1:W3:Y:S02]  /*182e0*/  SYNCS.PHASECHK.TRANS64.TRYWAIT P0, [R0+URZ+0x40], R3 ;  /* 0x00004003000075a7 */ /* 0x0022e400080011ff */
[----:B---3--:R-:W-:Y:S05]  /*182f0*/  @!P0 NANOSLEEP.SYNCS 0x989680 ;  /* 0x009896800000895d */ /* 0x008fea0003900000 */
[----:B------:R-:W3:Y:S02]  /*18300*/  @!P0 SYNCS.PHASECHK.TRANS64 P0, [R0+URZ+0x40], R3 ;  /* 0x00004003000085a7 */ /* 0x000ee400080010ff */
[----:B---3--:R-:W-:Y:S05]  /*18310*/  @!P0 BRA `(.L_x_722) ;  /* 0xfffffffc00f08947 */ /* 0x008fea000383ffff */
[----:B------:R-:W-:Y:S05]  /*18320*/  BRA `(.L_x_723) ;  /* 0xffffff4400507947 */ /* 0x000fea000383ffff */
.L_x_556:
[----:B-1-3--:R-:W-:-:S07]  /*18330*/  MOV R0, UR6 ;  /* 0x0000000600007c02 */ /* 0x00afce0008000f00 */
.L_x_724:
[----:B-1----:R1:W3:Y:S02]  /*18340*/  SYNCS.PHASECHK.TRANS64.TRYWAIT P0, [R0+URZ+0x48], R3 ;  /* 0x00004803000075a7 */ /* 0x0022e400080011ff */
[----:B---3--:R-:W-:Y:S05]  /*18350*/  @!P0 NANOSLEEP.SYNCS 0x989680 ;  /* 0x009896800000895d */ /* 0x008fea0003900000 */
[----:B------:R-:W3:Y:S02]  /*18360*/  @!P0 SYNCS.PHASECHK.TRANS64 P0, [R0+URZ+0x48], R3 ;  /* 0x00004803000085a7 */ /* 0x000ee400080010ff */
[----:B---3--:R-:W-:Y:S05]  /*18370*/  @!P0 BRA `(.L_x_724) ;  /* 0xfffffffc00f08947 */ /* 0x008fea000383ffff */
[----:B------:R-:W-:Y:S05]  /*18380*/  BRA `(.L_x_725) ;  /* 0xffffff4400487947 */ /* 0x000fea000383ffff */
.L_x_558:
[----:B-1-3--:R-:W-:-:S07]  /*18390*/  MOV R0, UR6 ;  /* 0x0000000600007c02 */ /* 0x00afce0008000f00 */
.L_x_726:
[----:B-1----:R1:W3:Y:S02]  /*183a0*/  SYNCS.PHASECHK.TRANS64.TRYWAIT P0, [R0+URZ+0x50], R3 ;  /* 0x00005003000075a7 */ /* 0x0022e400080011ff */
[----:B---3--:R-:W-:Y:S05]  /*183b0*/  @!P0 NANOSLEEP.SYNCS 0x989680 ;  /* 0x009896800000895d */ /* 0x008fea0003900000 */
[----:B------:R-:W3:Y:S02]  /*183c0*/  @!P0 SYNCS.PHASECHK.TRANS64 P0, [R0+URZ+0x50], R3 ;  /* 0x00005003000085a7 */ /* 0x000ee400080010ff */
[----:B---3--:R-:W-:Y:S05]  /*183d0*/  @!P0 BRA `(.L_x_726) ;  /* 0xfffffffc00f08947 */ /* 0x008fea000383ffff */
[----:B------:R-:W-:Y:S05]  /*183e0*/  BRA `(.L_x_727) ;  /* 0xffffff4400407947 */ /* 0x000fea000383ffff */
.L_x_567:
[----:B------:R-:W-:Y:S07]  /*183f0*/  MOV R3, UR6 ;  /* 0x0000000600037c02 */ /* 0x000fee0008000f00 */
.L_x_728:
[----:B-1----:R1:W2:Y:S02]  /*18400*/  SYNCS.PHASECHK.TRANS64.TRYWAIT P0, [R3+URZ+0x120], R4 ;  /* 0x00012004030075a7 */ /* 0x0022a400080011ff */
[----:B--2---:R-:W-:Y:S05]  /*18410*/  @!P0 NANOSLEEP.SYNCS 0x989680 ;  /* 0x009896800000895d */ /* 0x004fea0003900000 */
[----:B------:R-:W2:Y:S02]  /*18420*/  @!P0 SYNCS.PHASECHK.TRANS64 P0, [R3+URZ+0x120], R4 ;  /* 0x00012004030085a7 */ /* 0x000ea400080010ff */
[----:B--2---:R-:W-:Y:S05]  /*18430*/  @!P0 BRA `(.L_x_728) ;  /* 0xfffffffc00f08947 */ /* 0x004fea000383ffff */
[----:B------:R-:W-:Y:S05]  /*18440*/  BRA `(.L_x_729) ;  /* 0xffffff5000007947 */ /* 0x000fea000383ffff */
.L_x_576:
[----:B------:R-:W-:Y:S07]  /*18450*/  MOV R15, 0xffffffff ;  /* 0xffffffff000f7802 */ /* 0x000fee0000000f00 */
[----:B-1-345:R-:W-:Y:S05]  /*18460*/  WARPSYNC.COLLECTIVE R15, `(.L_x_730) ;  /* 0x000000000f0c7348 */ /* 0x03afea0003c00000 */
[----:B------:R-:W-:Y:S02]  /*18470*/  ELECT P6, UR79, PT ;  /* 0x00000000004f782f */ /* 0x000fe400038c0000 */
[----:B------:R-:W-:Y:S01]  /*18480*/  MOV R14, UR79 ;  /* 0x0000004f000e7c02 */ /* 0x000fe20008000f00 */
[----:B-1-345:R-:W-:Y:S10]  /*18490*/  ENDCOLLECTIVE ;  /* 0x000000000000791b */ /* 0x03aff40003800000 */
.L_x_730:
[----:B------:R-:W-:Y:S05]  /*184a0*/  BRA `(.L_x_731) ;  /* 0xffffff5400207947 */ /* 0x000fea000383ffff */
.L_x_581:
[----:B--2---:R-:W-:Y:S04]  /*184b0*/  MOV R5, UR38 ;  /* 0x0000002600057c02 */ /* 0x004fe80008000f00 */
[----:B------:R2:W1:Y:S03]  /*184c0*/  SYNCS.PHASECHK.TRANS64.TRYWAIT P0, [R5+URZ+0x20], R0 ;  /* 0x00002000050075a7 */ /* 0x00046600080011ff */
[----:B-1----:R-:W-:Y:S05]  /*184d0*/  @!P0 NANOSLEEP.SYNCS 0x989680 ;  /* 0x009896800000895d */ /* 0x002fea0003900000 */
[----:B------:R-:W1:Y:S02]  /*184e0*/  @!P0 SYNCS.PHASECHK.TRANS64 P0, [R5+URZ+0x20], R0 ;  /* 0x00002000050085a7 */ /* 0x000e6400080010ff */
[----:B-1----:R-:W-:Y:S05]  /*184f0*/  @!P0 BRA `(.L_x_581) ;  /* 0xfffffffc00ec8947 */ /* 0x002fea000383ffff */
[----:B------:R-:W-:Y:S05]  /*18500*/  BRA `(.L_x_580) ;  /* 0xffffff5400cc7947 */ /* 0x000fea000383ffff */
.L_x_583:
[----:B-1----:R-:W-:Y:S04]  /*18510*/  MOV R0, UR38 ;  /* 0x0000002600007c02 */ /* 0x002fe80008000f00 */
[----:B------:R1:W1:Y:S03]  /*18520*/  SYNCS.PHASECHK.TRANS64.TRYWAIT P1, [R0+URZ+0xf0], R3 ;  /* 0x0000f003000075a7 */ /* 0x00026600080211ff */
[----:B-1----:R-:W-:Y:S05]  /*18530*/  @!P1 NANOSLEEP.SYNCS 0x989680 ;  /* 0x009896800000995d */ /* 0x002fea0003900000 */
[----:B------:R-:W1:Y:S02]  /*18540*/  @!P1 SYNCS.PHASECHK.TRANS64 P1, [R0+URZ+0xf0], R3 ;  /* 0x0000f003000095a7 */ /* 0x000e6400080210ff */
[----:B-1----:R-:W-:Y:S05]  /*18550*/  @!P1 BRA `(.L_x_583) ;  /* 0xfffffffc00ec9947 */ /* 0x002fea000383ffff */
[----:B------:R-:W-:Y:S05]  /*18560*/  BRA `(.L_x_582) ;  /* 0xffffff5800687947 */ /* 0x000fea000383ffff */
.L_x_590:
[----:B-1----:R-:W-:Y:S04]  /*18570*/  MOV R0, UR38 ;  /* 0x0000002600007c02 */ /* 0x002fe80008000f00 */
[----:B------:R1:W3:Y:S03]  /*18580*/  SYNCS.PHASECHK.TRANS64.TRYWAIT P2, [R0+URZ+0x28], R3 ;  /* 0x00002803000075a7 */ /* 0x0002e600080411ff */
[----:B---3--:R-:W-:Y:S05]  /*18590*/  @!P2 NANOSLEEP.SYNCS 0x989680 ;  /* 0x009896800000a95d */ /* 0x008fea0003900000 */
[----:B------:R-:W3:Y:S02]  /*185a0*/  @!P2 SYNCS.PHASECHK.TRANS64 P2, [R0+URZ+0x28], R3 ;  /* 0x000028030000a5a7 */ /* 0x000ee400080410ff */
[----:B---3--:R-:W-:Y:S05]  /*185b0*/  @!P2 BRA `(.L_x_590) ;  /* 0xfffffffc00eca947 */ /* 0x008fea000383ffff */
[----:B------:R-:W-:Y:S05]  /*185c0*/  BRA `(.L_x_589) ;  /* 0xffffff6c00d07947 */ /* 0x000fea000383ffff */
.L_x_597:
[----:B------:R-:W-:Y:S04]  /*185d0*/  MOV R0, UR38 ;  /* 0x0000002600007c02 */ /* 0x000fe80008000f00 */
[----:B------:R1:W1:Y:S03]  /*185e0*/  SYNCS.PHASECHK.TRANS64.TRYWAIT P2, [R0+URZ+0x30], R3 ;  /* 0x00003003000075a7 */ /* 0x00026600080411ff */
[----:B-1----:R-:W-:Y:S05]  /*185f0*/  @!P2 NANOSLEEP.SYNCS 0x989680 ;  /* 0x009896800000a95d */ /* 0x002fea0003900000 */
[----:B------:R-:W1:Y:S02]  /*18600*/  @!P2 SYNCS.PHASECHK.TRANS64 P2, [R0+URZ+0x30], R3 ;  /* 0x000030030000a5a7 */ /* 0x000e6400080410ff */
[----:B-1----:R-:W-:Y:S05]  /*18610*/  @!P2 BRA `(.L_x_597) ;  /* 0xfffffffc00eca947 */ /* 0x002fea000383ffff */
[----:B------:R-:W-:Y:S05]  /*18620*/  BRA `(.L_x_596) ;  /* 0xffffff8000f47947 */ /* 0x000fea000383ffff */
.L_x_604:
[----:B--2---:R-:W-:Y:S04]  /*18630*/  MOV R3, UR38 ;  /* 0x0000002600037c02 */ /* 0x004fe80008000f00 */
[----:B------:R2:W1:Y:S03]  /*18640*/  SYNCS.PHASECHK.TRANS64.TRYWAIT P2, [R3+URZ+0x38], R0 ;  /* 0x00003800030075a7 */ /* 0x00046600080411ff */
[----:B-1----:R-:W-:Y:S05]  /*18650*/  @!P2 NANOSLEEP.SYNCS 0x989680 ;  /* 0x009896800000a95d */ /* 0x002fea0003900000 */
[----:B------:R-:W1:Y:S02]  /*18660*/  @!P2 SYNCS.PHASECHK.TRANS64 P2, [R3+URZ+0x38], R0 ;  /* 0x000038000300a5a7 */ /* 0x000e6400080410ff */
[----:B-1----:R-:W-:Y:S05]  /*18670*/  @!P2 BRA `(.L_x_604) ;  /* 0xfffffffc00eca947 */ /* 0x002fea000383ffff */
[----:B------:R-:W-:Y:S05]  /*18680*/  BRA `(.L_x_603) ;  /* 0xffffff9800247947 */ /* 0x000fea000383ffff */
.L_x_615:
[----:B------:R-:W-:Y:S07]  /*18690*/  MOV R2, UR15 ;  /* 0x0000000f00027c02 */ /* 0x000fee0008000f00 */
.L_x_732:
[----:B-1----:R1:W4:Y:S02]  /*186a0*/  SYNCS.PHASECHK.TRANS64.TRYWAIT P0, [R2+URZ+0x70], R3 ;  /* 0x00007003020075a7 */ /* 0x00232400080011ff */
[----:B----4-:R-:W-:Y:S05]  /*186b0*/  @!P0 NANOSLEEP.SYNCS 0x989680 ;  /* 0x009896800000895d */ /* 0x010fea0003900000 */
[----:B------:R-:W4:Y:S02]  /*186c0*/  @!P0 SYNCS.PHASECHK.TRANS64 P0, [R2+URZ+0x70], R3 ;  /* 0x00007003020085a7 */ /* 0x000f2400080010ff */
[----:B----4-:R-:W-:Y:S05]  /*186d0*/  @!P0 BRA `(.L_x_732) ;  /* 0xfffffffc00f08947 */ /* 0x010fea000383ffff */
[----:B------:R-:W-:Y:S05]  /*186e0*/  BRA `(.L_x_733) ;  /* 0xffffffb8008c7947 */ /* 0x000fea000383ffff */
.L_x_618:
[----:B------:R-:W-:Y:S07]  /*186f0*/  MOV R2, UR28 ;  /* 0x0000001c00027c02 */ /* 0x000fee0008000f00 */
.L_x_734:
[----:B-1----:R1:W4:Y:S02]  /*18700*/  SYNCS.PHASECHK.TRANS64.TRYWAIT P1, [R2+URZ+0x160], R3 ;  /* 0x00016003020075a7 */ /* 0x00232400080211ff */
[----:B----4-:R-:W-:Y:S05]  /*18710*/  @!P1 NANOSLEEP.SYNCS 0x989680 ;  /* 0x009896800000995d */ /* 0x010fea0003900000 */
[----:B------:R-:W4:Y:S02]  /*18720*/  @!P1 SYNCS.PHASECHK.TRANS64 P1, [R2+URZ+0x160], R3 ;  /* 0x00016003020095a7 */ /* 0x000f2400080210ff */
[----:B----4-:R-:W-:Y:S05]  /*18730*/  @!P1 BRA `(.L_x_734) ;  /* 0xfffffffc00f09947 */ /* 0x010fea000383ffff */
[----:B------:R-:W-:Y:S05]  /*18740*/  BRA `(.L_x_735) ;  /* 0xffffffb800ec7947 */ /* 0x000fea000383ffff */
.L_x_634:
[----:B------:R-:W-:-:S07]  /*18750*/  MOV R4, UR5 ;  /* 0x0000000500047c02 */ /* 0x000fce0008000f00 */
.L_x_736:
[----:B-1----:R1:W2:Y:S02]  /*18760*/  SYNCS.PHASECHK.TRANS64.TRYWAIT P0, [R4+URZ], R5 ;  /* 0x00000005040075a7 */ /* 0x0022a400080011ff */
[----:B--2---:R-:W-:Y:S05]  /*18770*/  @!P0 NANOSLEEP.SYNCS 0x989680 ;  /* 0x009896800000895d */ /* 0x004fea0003900000 */
[----:B------:R-:W2:Y:S02]  /*18780*/  @!P0 SYNCS.PHASECHK.TRANS64 P0, [R4+URZ], R5 ;  /* 0x00000005040085a7 */ /* 0x000ea400080010ff */
[----:B--2---:R-:W-:Y:S05]  /*18790*/  @!P0 BRA `(.L_x_736) ;  /* 0xfffffffc00f08947 */ /* 0x004fea000383ffff */
[----:B------:R-:W-:Y:S05]  /*187a0*/  BRA `(.L_x_633) ;  /* 0xffffffd800f87947 */ /* 0x000fea000383ffff */
.L_x_638:
[----:B------:R-:W-:-:S07]  /*187b0*/  MOV R4, UR52 ;  /* 0x0000003400047c02 */ /* 0x000fce0008000f00 */
.L_x_737:
[----:B-1----:R1:W2:Y:S02]  /*187c0*/  SYNCS.PHASECHK.TRANS64.TRYWAIT P0, [R4+URZ+0xf8], R5 ;  /* 0x0000f805040075a7 */ /* 0x0022a400080011ff */
[----:B--2---:R-:W-:Y:S05]  /*187d0*/  @!P0 NANOSLEEP.SYNCS 0x989680 ;  /* 0x009896800000895d */ /* 0x004fea0003900000 */
[----:B------:R-:W2:Y:S02]  /*187e0*/  @!P0 SYNCS.PHASECHK.TRANS64 P0, [R4+URZ+0xf8], R5 ;  /* 0x0000f805040085a7 */ /* 0x000ea400080010ff */
[----:B--2---:R-:W-:Y:S05]  /*187f0*/  @!P0 BRA `(.L_x_737) ;  /* 0xfffffffc00f08947 */ /* 0x004fea000383ffff */
[----:B------:R-:W-:Y:S05]  /*18800*/  BRA `(.L_x_738) ;  /* 0xffffffdc00d47947 */ /* 0x000fea000383ffff */
.L_x_641:
[----:B------:R-:W-:Y:S07]  /*18810*/  MOV R4, UR7 ;  /* 0x0000000700047c02 */ /* 0x000fee0008000f00 */
.L_x_739:
[----:B-1----:R1:W2:Y:S02]  /*18820*/  SYNCS.PHASECHK.TRANS64.TRYWAIT P0, [R4+URZ], R5 ;  /* 0x00000005040075a7 */ /* 0x0022a400080011ff */
[----:B--2---:R-:W-:Y:S05]  /*18830*/  @!P0 NANOSLEEP.SYNCS 0x989680 ;  /* 0x009896800000895d */ /* 0x004fea0003900000 */
[----:B------:R-:W2:Y:S02]  /*18840*/  @!P0 SYNCS.PHASECHK.TRANS64 P0, [R4+URZ], R5 ;  /* 0x00000005040085a7 */ /* 0x000ea400080010ff */
[----:B--2---:R-:W-:Y:S05]  /*18850*/  @!P0 BRA `(.L_x_739) ;  /* 0xfffffffc00f08947 */ /* 0x004fea000383ffff */
[----:B------:R-:W-:Y:S05]  /*18860*/  BRA `(.L_x_640) ;  /* 0xffffffe000907947 */ /* 0x000fea000383ffff */
.L_x_645:
[----:B------:R-:W-:-:S07]  /*18870*/  MOV R4, UR4 ;  /* 0x0000000400047c02 */ /* 0x000fce0008000f00 */
.L_x_740:
[----:B-1----:R1:W2:Y:S02]  /*18880*/  SYNCS.PHASECHK.TRANS64.TRYWAIT P0, [R4+URZ+0x120], R5 ;  /* 0x00012005040075a7 */ /* 0x0022a400080011ff */
[----:B--2---:R-:W-:Y:S05]  /*18890*/  @!P0 NANOSLEEP.SYNCS 0x989680 ;  /* 0x009896800000895d */ /* 0x004fea0003900000 */
[----:B------:R-:W2:Y:S02]  /*188a0*/  @!P0 SYNCS.PHASECHK.TRANS64 P0, [R4+URZ+0x120], R5 ;  /* 0x00012005040085a7 */ /* 0x000ea400080010ff */
[----:B--2---:R-:W-:Y:S05]  /*188b0*/  @!P0 BRA `(.L_x_740) ;  /* 0xfffffffc00f08947 */ /* 0x004fea000383ffff */
[----:B------:R-:W-:Y:S05]  /*188c0*/  BRA `(.L_x_741) ;  /* 0xffffffe400f07947 */ /* 0x000fea000383ffff */
.L_x_648:
[----:B------:R-:W-:-:S07]  /*188d0*/  MOV R0, UR52 ;  /* 0x0000003400007c02 */ /* 0x000fce0008000f00 */
.L_x_742:
[----:B-1----:R1:W3:Y:S02]  /*188e0*/  SYNCS.PHASECHK.TRANS64.TRYWAIT P0, [R0+URZ+0x110], R3 ;  /* 0x00011003000075a7 */ /* 0x0022e400080011ff */
[----:B---3--:R-:W-:Y:S05]  /*188f0*/  @!P0 NANOSLEEP.SYNCS 0x989680 ;  /* 0x009896800000895d */ /* 0x008fea0003900000 */
[----:B------:R-:W3:Y:S02]  /*18900*/  @!P0 SYNCS.PHASECHK.TRANS64 P0, [R0+URZ+0x110], R3 ;  /* 0x00011003000085a7 */ /* 0x000ee400080010ff */
[----:B---3--:R-:W-:Y:S05]  /*18910*/  @!P0 BRA `(.L_x_742) ;  /* 0xfffffffc00f08947 */ /* 0x008fea000383ffff */
[----:B------:R-:W-:Y:S05]  /*18920*/  BRA `(.L_x_743) ;  /* 0xffffffe800547947 */ /* 0x000fea000383ffff */
        .weak           $__internal_4_$__cuda_sm10x_tcgen05_guardrail_trap_col_being_dealloced_not_returned_by_alloc
        .type           $__internal_4_$__cuda_sm10x_tcgen05_guardrail_trap_col_being_dealloced_not_returned_by_alloc,@function
        .size           $__internal_4_$__cuda_sm10x_tcgen05_guardrail_trap_col_being_dealloced_not_returned_by_alloc,($__internal_5_$__cuda_sm10x_tcgen05_guardrail_trap_phase_invalid_during_alloc - $__internal_4_$__cuda_sm10x_tcgen05_guardrail_trap_col_being_dealloced_not_returned_by_alloc)
$__internal_4_$__cuda_sm10x_tcgen05_guardrail_trap_col_being_dealloced_not_returned_by_alloc:
[----:B------:R-:W-:Y:S05]  /*18930*/  BPT.TRAP 0x1 ;  /* 0x000000040000795c */ /* 0x000fea0000300000 */
[----:B------:R-:W-:-:S04]  /*18940*/  HFMA2 R3, -RZ, RZ, 0, 0 ;  /* 0x00000000ff037431 */ /* 0x000fc800000001ff */
[----:B------:R-:W-:Y:S05]  /*18950*/  RET.REL.NODEC R2 `(_ZN7cutlass13device_kernelINS_4gemm6kernel13GemmUniversalINS1_17GroupProblemShapeIN4cute5tupleIJiiiEEEEENS1_10collective13CollectiveMmaINS1_51MainloopSm100ArrayTmaUmmaWarpSpecializedBlockScaledILi2ELi8ELi1ENS6_IJiiNS5_1CILi1EEEEEEEENS6_IJNSC_ILi128EEENSC_ILi256EEESH_EEENS6_IJNS_12float_e2m1_tENS_13float_ue4m3_tEEEENS6_IJPNS6_IJlSD_NSC_ILi0EEEEEEPNS5_6LayoutINS6_IJNS6_IJNS6_IJNSC_ILi32EEENSC_ILi4EEEEEEiEEENS6_IJNS6_IJNSC_ILi16EEESR_EEEiEEENS6_IJSD_iEEEEEENS6_IJSW_NS6_IJNS6_IJSM_SD_EEENSC_ILi512EEEEEENS6_IJSM_iEEEEEEEEEEESL_S16_NS5_8TiledMMAINS5_8MMA_AtomIJNS5_17SM100_MMA_MXF4_SSISJ_SJ_fSK_Li128ELi256ELi16ELNS5_4UMMA5MajorE0ELS1B_0ELNS1A_7ScaleInE0ELS1C_0EEEEEENSP_INS6_IJSD_SD_SD_EEENS6_IJSM_SM_SM_EEEEENS6_IJNS5_10UnderscoreES1I_S1I_EEEEENS6_IJNS5_23SM90_TMA_LOAD_MULTICASTES1L_EEENS6_IJNS5_14ComposedLayoutINS5_7SwizzleILi3ELi4ELi3EEENS5_18smem_ptr_flag_bitsILi4EEENSP_INS6_IJNSC_ILi8EEESH_EEENS6_IJSH_SD_EEEEEEENSP_INS6_IJNS6_IJNS6_IJSS_SD_EEESV_EEESD_NS6_IJSD_SR_EEEEEENS6_IJNS6_IJNS6_IJSV_S10_EEESZ_EEESM_NS6_IJSR_S10_EEEEEEEEEEEvNS5_8identityES1M_NS6_IJS1W_NSP_INS6_IJNS6_IJNS6_IJSS_NSC_ILi2EEEEEESV_EEESD_S1Z_EEENS6_IJS22_SM_NS6_IJSR_NSC_ILi1024EEEEEEEEEEEEEEvS27_EENS_8epilogue10collective18CollectiveEpilogueINS2I_31Sm100PtrArrayTmaWarpSpecializedILi4ELi2ELi64ELb1ELb0EEEJSI_NS6_IJSG_NSC_ILi64EEEEEENS_6half_tESO_S2P_SO_NS2I_6fusion15FusionCallbacksIS2M_NS2Q_17LinearCombinationIS2P_fS2P_fLNS_15FloatRoundStyleE2EEESI_S2O_JEEENS5_5SM1004TMEM4LOAD26SM100_TMEM_LOAD_32dp32b64xENS5_13SM90_TMA_LOADENS1N_IS1P_NS1Q_ILi16EEENSP_INS6_IJS1S_S2N_EEENS6_IJS2N_SD_EEEEEEENS5_39AutoVectorizingCopyWithAssumedAlignmentILi128EEENS5_14SM90_TMA_STOREES35_S37_S37_EEEvvEEEEvNT_6ParamsE) ;  /* 0xfffffe7402a87950 */ /* 0x000fea0003c3ffff */
        .weak           $__internal_5_$__cuda_sm10x_tcgen05_guardrail_trap_phase_invalid_during_alloc
        .type           $__internal_5_$__cuda_sm10x_tcgen05_guardrail_trap_phase_invalid_during_alloc,@function
        .size           $__internal_5_$__cuda_sm10x_tcgen05_guardrail_trap_phase_invalid_during_alloc,($__internal_6_$__cuda_sm10x_tcgen05_guardrail_trap_unallocated_columns_being_dealloced - $__internal_5_$__cuda_sm10x_tcgen05_guardrail_trap_phase_invalid_during_alloc)
$__internal_5_$__cuda_sm10x_tcgen05_guardrail_trap_phase_invalid_during_alloc:
[----:B------:R-:W-:Y:S05]  /*18960*/  BPT.TRAP 0x1 ;  /* 0x000000040000795c */ /* 0x000fea0000300000 */
[----:B------:R-:W-:-:S04]  /*18970*/  MOV R5, 0x0 ;  /* 0x0000000000057802 */ /* 0x000fc80000000f00 */
[----:B------:R-:W-:Y:S05]  /*18980*/  RET.REL.NODEC R4 `(_ZN7cutlass13device_kernelINS_4gemm6kernel13GemmUniversalINS1_17GroupProblemShapeIN4cute5tupleIJiiiEEEEENS1_10collective13CollectiveMmaINS1_51MainloopSm100ArrayTmaUmmaWarpSpecializedBlockScaledILi2ELi8ELi1ENS6_IJiiNS5_1CILi1EEEEEEEENS6_IJNSC_ILi128EEENSC_ILi256EEESH_EEENS6_IJNS_12float_e2m1_tENS_13float_ue4m3_tEEEENS6_IJPNS6_IJlSD_NSC_ILi0EEEEEEPNS5_6LayoutINS6_IJNS6_IJNS6_IJNSC_ILi32EEENSC_ILi4EEEEEEiEEENS6_IJNS6_IJNSC_ILi16EEESR_EEEiEEENS6_IJSD_iEEEEEENS6_IJSW_NS6_IJNS6_IJSM_SD_EEENSC_ILi512EEEEEENS6_IJSM_iEEEEEEEEEEESL_S16_NS5_8TiledMMAINS5_8MMA_AtomIJNS5_17SM100_MMA_MXF4_SSISJ_SJ_fSK_Li128ELi256ELi16ELNS5_4UMMA5MajorE0ELS1B_0ELNS1A_7ScaleInE0ELS1C_0EEEEEENSP_INS6_IJSD_SD_SD_EEENS6_IJSM_SM_SM_EEEEENS6_IJNS5_10UnderscoreES1I_S1I_EEEEENS6_IJNS5_23SM90_TMA_LOAD_MULTICASTES1L_EEENS6_IJNS5_14ComposedLayoutINS5_7SwizzleILi3ELi4ELi3EEENS5_18smem_ptr_flag_bitsILi4EEENSP_INS6_IJNSC_ILi8EEESH_EEENS6_IJSH_SD_EEEEEEENSP_INS6_IJNS6_IJNS6_IJSS_SD_EEESV_EEESD_NS6_IJSD_SR_EEEEEENS6_IJNS6_IJNS6_IJSV_S10_EEESZ_EEESM_NS6_IJSR_S10_EEEEEEEEEEEvNS5_8identityES1M_NS6_IJS1W_NSP_INS6_IJNS6_IJNS6_IJSS_NSC_ILi2EEEEEESV_EEESD_S1Z_EEENS6_IJS22_SM_NS6_IJSR_NSC_ILi1024EEEEEEEEEEEEEEvS27_EENS_8epilogue10collective18CollectiveEpilogueINS2I_31Sm100PtrArrayTmaWarpSpecializedILi4ELi2ELi64ELb1ELb0EEEJSI_NS6_IJSG_NSC_ILi64EEEEEENS_6half_tESO_S2P_SO_NS2I_6fusion15FusionCallbacksIS2M_NS2Q_17LinearCombinationIS2P_fS2P_fLNS_15FloatRoundStyleE2EEESI_S2O_JEEENS5_5SM1004TMEM4LOAD26SM100_TMEM_LOAD_32dp32b64xENS5_13SM90_TMA_LOADENS1N_IS1P_NS1Q_ILi16EEENSP_INS6_IJS1S_S2N_EEENS6_IJS2N_SD_EEEEEEENS5_39AutoVectorizingCopyWithAssumedAlignmentILi128EEENS5_14SM90_TMA_STOREES35_S37_S37_EEEvvEEEEvNT_6ParamsE) ;  /* 0xfffffe74049c7950 */ /* 0x000fea0003c3ffff */
        .weak           $__internal_6_$__cuda_sm10x_tcgen05_guardrail_trap_unallocated_columns_being_dealloced
        .type           $__internal_6_$__cuda_sm10x_tcgen05_guardrail_trap_unallocated_columns_being_dealloced,@function
        .size           $__internal_6_$__cuda_sm10x_tcgen05_guardrail_trap_unallocated_columns_being_dealloced,($__internal_7_$__cuda_sm20_div_u64 - $__internal_6_$__cuda_sm10x_tcgen05_guardrail_trap_unallocated_columns_being_dealloced)
$__internal_6_$__cuda_sm10x_tcgen05_guardrail_trap_unallocated_columns_being_dealloced:
[----:B------:R-:W-:Y:S05]  /*18990*/  BPT.TRAP 0x1 ;  /* 0x000000040000795c */ /* 0x000fea0000300000 */
[----:B------:R-:W-:-:S04]  /*189a0*/  HFMA2 R3, -RZ, RZ, 0, 0 ;  /* 0x00000000ff037431 */ /* 0x000fc800000001ff */
[----:B------:R-:W-:Y:S05]  /*189b0*/  RET.REL.NODEC R2 `(_ZN7cutlass13device_kernelINS_4gemm6kernel13GemmUniversalINS1_17GroupProblemShapeIN4cute5tupleIJiiiEEEEENS1_10collective13CollectiveMmaINS1_51MainloopSm100ArrayTmaUmmaWarpSpecializedBlockScaledILi2ELi8ELi1ENS6_IJiiNS5_1CILi1EEEEEEEENS6_IJNSC_ILi128EEENSC_ILi256EEESH_EEENS6_IJNS_12float_e2m1_tENS_13float_ue4m3_tEEEENS6_IJPNS6_IJlSD_NSC_ILi0EEEEEEPNS5_6LayoutINS6_IJNS6_IJNS6_IJNSC_ILi32EEENSC_ILi4EEEEEEiEEENS6_IJNS6_IJNSC_ILi16EEESR_EEEiEEENS6_IJSD_iEEEEEENS6_IJSW_NS6_IJNS6_IJSM_SD_EEENSC_ILi512EEEEEENS6_IJSM_iEEEEEEEEEEESL_S16_NS5_8TiledMMAINS5_8MMA_AtomIJNS5_17SM100_MMA_MXF4_SSISJ_SJ_fSK_Li128ELi256ELi16ELNS5_4UMMA5MajorE0ELS1B_0ELNS1A_7ScaleInE0ELS1C_0EEEEEENSP_INS6_IJSD_SD_SD_EEENS6_IJSM_SM_SM_EEEEENS6_IJNS5_10UnderscoreES1I_S1I_EEEEENS6_IJNS5_23SM90_TMA_LOAD_MULTICASTES1L_EEENS6_IJNS5_14ComposedLayoutINS5_7SwizzleILi3ELi4ELi3EEENS5_18smem_ptr_flag_bitsILi4EEENSP_INS6_IJNSC_ILi8EEESH_EEENS6_IJSH_SD_EEEEEEENSP_INS6_IJNS6_IJNS6_IJSS_SD_EEESV_EEESD_NS6_IJSD_SR_EEEEEENS6_IJNS6_IJNS6_IJSV_S10_EEESZ_EEESM_NS6_IJSR_S10_EEEEEEEEEEEvNS5_8identityES1M_NS6_IJS1W_NSP_INS6_IJNS6_IJNS6_IJSS_NSC_ILi2EEEEEESV_EEESD_S1Z_EEENS6_IJS22_SM_NS6_IJSR_NSC_ILi1024EEEEEEEEEEEEEEvS27_EENS_8epilogue10collective18CollectiveEpilogueINS2I_31Sm100PtrArrayTmaWarpSpecializedILi4ELi2ELi64ELb1ELb0EEEJSI_NS6_IJSG_NSC_ILi64EEEEEENS_6half_tESO_S2P_SO_NS2I_6fusion15FusionCallbacksIS2M_NS2Q_17LinearCombinationIS2P_fS2P_fLNS_15FloatRoundStyleE2EEESI_S2O_JEEENS5_5SM1004TMEM4LOAD26SM100_TMEM_LOAD_32dp32b64xENS5_13SM90_TMA_LOADENS1N_IS1P_NS1Q_ILi16EEENSP_INS6_IJS1S_S2N_EEENS6_IJS2N_SD_EEEEEEENS5_39AutoVectorizingCopyWithAssumedAlignmentILi128EEENS5_14SM90_TMA_STOREES35_S37_S37_EEEvvEEEEvNT_6ParamsE) ;  /* 0xfffffe7402907950 */ /* 0x000fea0003c3ffff */
        .weak           $__internal_7_$__cuda_sm20_div_u64
        .type           $__internal_7_$__cuda_sm20_div_u64,@function
        .size           $__internal_7_$__cuda_sm20_div_u64,(.L_x_495 - $__internal_7_$__cuda_sm20_div_u64)
$__internal_7_$__cuda_sm20_div_u64:
[----:B------:R-:W1:Y:S08]  /*189c0*/  I2F.U64.RP R28, R16 ;  /* 0x00000010001c7312 */ /* 0x000e700000309000 */
[----:B-1----:R-:W1:Y:S02]  /*189d0*/  MUFU.RCP R24, R28 ;  /* 0x0000001c00187308 */ /* 0x002e640000001000 */
[----:B-1----:R-:W-:-:S06]  /*189e0*/  IADD3 R24, PT, PT, R24, 0x1ffffffe, RZ ;  /* 0x1ffffffe18187810 */ /* 0x002fcc0007ffe0ff */
[----:B------:R-:W1:Y:S02]  /*189f0*/  F2I.U64.TRUNC R24, R24 ;  /* 0x0000001800187311 */ /* 0x000e64000020d800 */
[----:B-1----:R-:W-:-:S04]  /*18a00*/  IMAD.WIDE.U32 R26, R24, R16, RZ ;  /* 0x00000010181a7225 */ /* 0x002fc800078e00ff */
[C---:B------:R-:W-:Y:S01]  /*18a10*/  IMAD R23, R24.reuse, R17, R27 ;  /* 0x0000001118177224 */ /* 0x040fe200078e021b */
[----:B------:R-:W-:Y:S01]  /*18a20*/  IADD3 R29, P0, PT, RZ, -R26, RZ ;  /* 0x8000001aff1d7210 */ /* 0x000fe20007f1e0ff */
[----:B------:R-:W-:Y:S02]  /*18a30*/  IMAD.MOV.U32 R27, RZ, RZ, R24 ;  /* 0x000000ffff1b7224 */ /* 0x000fe400078e0018 */
        /* <DEDUP_REMOVED lines=9> */
[----:B------:R-:W-:-:S03]  /*18ad0*/  IMAD.WIDE.U32 R26, R29, R16, RZ ;  /* 0x000000101d1a7225 */ /* 0x000fc600078e00ff */
[----:B------:R-:W-:Y:S01]  /*18ae0*/  IADD3.X R25, PT, PT, RZ, RZ, R25, P0, P1 ;  /* 0x000000ffff197210 */ /* 0x000fe200007e2419 */
        /* <DEDUP_REMOVED lines=43> */
[----:B------:R-:W-:Y:S05]  /*18da0*/  RET.REL.NODEC R22 `(_ZN7cutlass13device_kernelINS_4gemm6kernel13GemmUniversalINS1_17GroupProblemShapeIN4cute5tupleIJiiiEEEEENS1_10collective13CollectiveMmaINS1_51MainloopSm100ArrayTmaUmmaWarpSpecializedBlockScaledILi2ELi8ELi1ENS6_IJiiNS5_1CILi1EEEEEEEENS6_IJNSC_ILi128EEENSC_ILi256EEESH_EEENS6_IJNS_12float_e2m1_tENS_13float_ue4m3_tEEEENS6_IJPNS6_IJlSD_NSC_ILi0EEEEEEPNS5_6LayoutINS6_IJNS6_IJNS6_IJNSC_ILi32EEENSC_ILi4EEEEEEiEEENS6_IJNS6_IJNSC_ILi16EEESR_EEEiEEENS6_IJSD_iEEEEEENS6_IJSW_NS6_IJNS6_IJSM_SD_EEENSC_ILi512EEEEEENS6_IJSM_iEEEEEEEEEEESL_S16_NS5_8TiledMMAINS5_8MMA_AtomIJNS5_17SM100_MMA_MXF4_SSISJ_SJ_fSK_Li128ELi256ELi16ELNS5_4UMMA5MajorE0ELS1B_0ELNS1A_7ScaleInE0ELS1C_0EEEEEENSP_INS6_IJSD_SD_SD_EEENS6_IJSM_SM_SM_EEEEENS6_IJNS5_10UnderscoreES1I_S1I_EEEEENS6_IJNS5_23SM90_TMA_LOAD_MULTICASTES1L_EEENS6_IJNS5_14ComposedLayoutINS5_7SwizzleILi3ELi4ELi3EEENS5_18smem_ptr_flag_bitsILi4EEENSP_INS6_IJNSC_ILi8EEESH_EEENS6_IJSH_SD_EEEEEEENSP_INS6_IJNS6_IJNS6_IJSS_SD_EEESV_EEESD_NS6_IJSD_SR_EEEEEENS6_IJNS6_IJNS6_IJSV_S10_EEESZ_EEESM_NS6_IJSR_S10_EEEEEEEEEEEvNS5_8identityES1M_NS6_IJS1W_NSP_INS6_IJNS6_IJNS6_IJSS_NSC_ILi2EEEEEESV_EEESD_S1Z_EEENS6_IJS22_SM_NS6_IJSR_NSC_ILi1024EEEEEEEEEEEEEEvS27_EENS_8epilogue10collective18CollectiveEpilogueINS2I_31Sm100PtrArrayTmaWarpSpecializedILi4ELi2ELi64ELb1ELb0EEEJSI_NS6_IJSG_NSC_ILi64EEEEEENS_6half_tESO_S2P_SO_NS2I_6fusion15FusionCallbacksIS2M_NS2Q_17LinearCombinationIS2P_fS2P_fLNS_15FloatRoundStyleE2EEESI_S2O_JEEENS5_5SM1004TMEM4LOAD26SM100_TMEM_LOAD_32dp32b64xENS5_13SM90_TMA_LOADENS1N_IS1P_NS1Q_ILi16EEENSP_INS6_IJS1S_S2N_EEENS6_IJS2N_SD_EEEEEEENS5_39AutoVectorizingCopyWithAssumedAlignmentILi128EEENS5_14SM90_TMA_STOREES35_S37_S37_EEEvvEEEEvNT_6ParamsE) ;  /* 0xfffffe7016947950 */ /* 0x000fea0003c3ffff */
.L_x_495:
        /* <DEDUP_REMOVED lines=64> */
[----:B------:R-:W-:Y:S06]  /*191b0*/  RET.REL.NODEC R28 `(_ZN7cutlass13device_kernelINS_4gemm6kernel13GemmUniversalINS1_17GroupProblemShapeIN4cute5tupleIJiiiEEEEENS1_10collective13CollectiveMmaINS1_51MainloopSm100ArrayTmaUmmaWarpSpecializedBlockScaledILi2ELi8ELi1ENS6_IJiiNS5_1CILi1EEEEEEEENS6_IJNSC_ILi128EEENSC_ILi256EEESH_EEENS6_IJNS_12float_e2m1_tENS_13float_ue4m3_tEEEENS6_IJPNS6_IJlSD_NSC_ILi0EEEEEEPNS5_6LayoutINS6_IJNS6_IJNS6_IJNSC_ILi32EEENSC_ILi4EEEEEEiEEENS6_IJNS6_IJNSC_ILi16EEESR_EEEiEEENS6_IJSD_iEEEEEENS6_IJSW_NS6_IJNS6_IJSM_SD_EEENSC_ILi512EEEEEENS6_IJSM_iEEEEEEEEEEESL_S16_NS5_8TiledMMAINS5_8MMA_AtomIJNS5_17SM100_MMA_MXF4_SSISJ_SJ_fSK_Li128ELi256ELi16ELNS5_4UMMA5MajorE0ELS1B_0ELNS1A_7ScaleInE0ELS1C_0EEEEEENSP_INS6_IJSD_SD_SD_EEENS6_IJSM_SM_SM_EEEEENS6_IJNS5_10UnderscoreES1I_S1I_EEEEENS6_IJNS5_23SM90_TMA_LOAD_MULTICASTES1L_EEENS6_IJNS5_14ComposedLayoutINS5_7SwizzleILi3ELi4ELi3EEENS5_18smem_ptr_flag_bitsILi4EEENSP_INS6_IJNSC_ILi8EEESH_EEENS6_IJSH_SD_EEEEEEENSP_INS6_IJNS6_IJNS6_IJSS_SD_EEESV_EEESD_NS6_IJSD_SR_EEEEEENS6_IJNS6_IJNS6_IJSV_S10_EEESZ_EEESM_NS6_IJSR_S10_EEEEEEEEEEEvNS5_8identityES1M_NS6_IJS1W_NSP_INS6_IJNS6_IJNS6_IJSS_NSC_ILi2EEEEEESV_EEESD_S1Z_EEENS6_IJS22_SM_NS6_IJSR_NSC_ILi1024EEEEEEEEEEEEEEvS27_EENS_8epilogue10collective18CollectiveEpilogueINS2I_31Sm100PtrArrayTmaWarpSpecializedILi4ELi2ELi64ELb1ELb0EEEJSI_NS6_IJSG_NSC_ILi64EEEEEENS_6half_tESO_S2P_SO_NS2I_6fusion15FusionCallbacksIS2M_NS2Q_17LinearCombinationIS2P_fS2P_fLNS_15FloatRoundStyleE2EEESI_S2O_JEEENS5_5SM1004TMEM4LOAD26SM100_TMEM_LOAD_32dp32b64xENS5_13SM90_TMA_LOADENS1N_IS1P_NS1Q_ILi16EEENSP_INS6_IJS1S_S2N_EEENS6_IJS2N_SD_EEEEEEENS5_39AutoVectorizingCopyWithAssumedAlignmentILi128EEENS5_14SM90_TMA_STOREES35_S37_S37_EEEvvEEEEvNT_6ParamsE) ;  /* 0xfffffe6c1c907950 */ /* 0x000fec0003c3ffff */
.L_x_744:
        /* <DEDUP_REMOVED lines=12> */
.L_x_772:


//--------------------- .nv.global.init           --------------------------
	.section	.nv.global.init,"aw",@progbits
.nv.global.init:
	.type		$str$40,@object
	.size		$str$40,($str$42 - $str$40)
$str$40:
        /*0000*/ 	.byte	0x78, 0x2e, 0x69, 0x64, 0x78, 0x5f, 0x20, 0x3d, 0x3d, 0x20, 0x30, 0x00
	.type		$str$42,@object
	.size		$str$42,($str$22 - $str$42)
$str$42:
        /*000c*/ 	.byte	0x28, 0x61, 0x64, 0x64, 0x72, 0x65, 0x73, 0x73, 0x20, 0x26, 0x20, 0x6d, 0x61, 0x73, 0x6b, 0x29
        /*001c*/ 	.byte	0x20, 0x3d, 0x3d, 0x20, 0x30, 0x00
	.type		$str$22,@object
	.size		$str$22,($str$23 - $str$22)
$str$22:
        /*0022*/ 	.byte	0x61, 0x72, 0x72, 0x69, 0x76, 0x65, 0x5f, 0x63, 0x6f, 0x75, 0x6e, 0x74, 0x20, 0x21, 0x3d, 0x20
        /*0032*/ 	.byte	0x30, 0x20, 0x26, 0x26, 0x20, 0x22, 0x41, 0x72, 0x72, 0x69, 0x76, 0x65, 0x20, 0x63, 0x6f, 0x75
        /*0042*/ 	.byte	0x6e, 0x74, 0x20, 0x6d, 0x75, 0x73, 0x74, 0x20, 0x62, 0x65, 0x20, 0x6e, 0x6f, 0x6e, 0x2d, 0x7a
        /*0052*/ 	.byte	0x65, 0x72, 0x6f, 0x22, 0x00
	.type		$str$23,@object
	.size		$str$23,($str$43 - $str$23)
$str$23:
        /*0057*/ 	.byte	0x2f, 0x74, 0x6d, 0x70, 0x2f, 0x63, 0x75, 0x74, 0x6c, 0x61, 0x73, 0x73, 0x5f, 0x73, 0x77, 0x65
        /*0067*/ 	.byte	0x65, 0x70, 0x5f, 0x73, 0x72, 0x63, 0x2f, 0x69, 0x6e, 0x63, 0x6c, 0x75, 0x64, 0x65, 0x2f, 0x63
        /*0077*/ 	.byte	0x75, 0x74, 0x6c, 0x61, 0x73, 0x73, 0x2f, 0x61, 0x72, 0x63, 0x68, 0x2f, 0x62, 0x61, 0x72, 0x72
        /*0087*/ 	.byte	0x69, 0x65, 0x72, 0x2e, 0x68, 0x00
	.type		$str$43,@object
	.size		$str$43,($str$39 - $str$43)
$str$43:
        /*008d*/ 	.byte	0x2f, 0x74, 0x6d, 0x70, 0x2f, 0x63, 0x75, 0x74, 0x6c, 0x61, 0x73, 0x73, 0x5f, 0x73, 0x77, 0x65
        /*009d*/ 	.byte	0x65, 0x70, 0x5f, 0x73, 0x72, 0x63, 0x2f, 0x69, 0x6e, 0x63, 0x6c, 0x75, 0x64, 0x65, 0x2f, 0x63
        /*00ad*/ 	.byte	0x75, 0x74, 0x65, 0x2f, 0x70, 0x6f, 0x69, 0x6e, 0x74, 0x65, 0x72, 0x5f, 0x66, 0x6c, 0x61, 0x67
        /*00bd*/ 	.byte	0x67, 0x65, 0x64, 0x2e, 0x68, 0x70, 0x70, 0x00
	.type		$str$39,@object
	.size		$str$39,($str$41 - $str$39)
$str$39:
        /*00c5*/ 	.byte	0x2f, 0x74, 0x6d, 0x70, 0x2f, 0x63, 0x75, 0x74, 0x6c, 0x61, 0x73, 0x73, 0x5f, 0x73, 0x77, 0x65
        /*00d5*/ 	.byte	0x65, 0x70, 0x5f, 0x73, 0x72, 0x63, 0x2f, 0x69, 0x6e, 0x63, 0x6c, 0x75, 0x64, 0x65, 0x2f, 0x63
        /*00e5*/ 	.byte	0x75, 0x74, 0x65, 0x2f, 0x61, 0x74, 0x6f, 0x6d, 0x2f, 0x63, 0x6f, 0x70, 0x79, 0x5f, 0x74, 0x72
        /*00f5*/ 	.byte	0x61, 0x69, 0x74, 0x73, 0x5f, 0x73, 0x6d, 0x31, 0x30, 0x30, 0x2e, 0x68, 0x70, 0x70, 0x00
	.type		$str$41,@object
	.size		$str$41,($str$21 - $str$41)
$str$41:
        /*0104*/ 	.byte	0x2f, 0x74, 0x6d, 0x70, 0x2f, 0x63, 0x75, 0x74, 0x6c, 0x61, 0x73, 0x73, 0x5f, 0x73, 0x77, 0x65
        /*0114*/ 	.byte	0x65, 0x70, 0x5f, 0x73, 0x72, 0x63, 0x2f, 0x69, 0x6e, 0x63, 0x6c, 0x75, 0x64, 0x65, 0x2f, 0x63
        /*0124*/ 	.byte	0x75, 0x74, 0x65, 0x2f, 0x63, 0x6f, 0x6e, 0x74, 0x61, 0x69, 0x6e, 0x65, 0x72, 0x2f, 0x61, 0x72
        /*0134*/ 	.byte	0x72, 0x61, 0x79, 0x5f, 0x73, 0x75, 0x62, 0x62, 0x79, 0x74, 0x65, 0x2e, 0x68, 0x70, 0x70, 0x00
	.type		$str$21,@object
	.size		$str$21,($str$38 - $str$21)
$str$21:
        /*0144*/ 	.byte	0x2f, 0x74, 0x6d, 0x70, 0x2f, 0x63, 0x75, 0x74, 0x6c, 0x61, 0x73, 0x73, 0x5f, 0x73, 0x77, 0x65
        /*0154*/ 	.byte	0x65, 0x70, 0x5f, 0x73, 0x72, 0x63, 0x2f, 0x69, 0x6e, 0x63, 0x6c, 0x75, 0x64, 0x65, 0x2f, 0x63
        /*0164*/ 	.byte	0x75, 0x74, 0x6c, 0x61, 0x73, 0x73, 0x2f, 0x70, 0x69, 0x70, 0x65, 0x6c, 0x69, 0x6e, 0x65, 0x2f
        /*0174*/ 	.byte	0x73, 0x6d, 0x31, 0x30, 0x30, 0x5f, 0x70, 0x69, 0x70, 0x65, 0x6c, 0x69, 0x6e, 0x65, 0x2e, 0x68
        /*0184*/ 	.byte	0x70, 0x70, 0x00
	.type		$str$38,@object
	.size		$str$38,(__unnamed_1 - $str$38)
$str$38:
        /*0187*/ 	.byte	0x28, 0x28, 0x75, 0x69, 0x6e, 0x74, 0x33, 0x32, 0x5f, 0x74, 0x28, 0x74, 0x68, 0x72, 0x65, 0x61
        /*0197*/ 	.byte	0x64, 0x49, 0x64, 0x78, 0x2e, 0x78, 0x29, 0x20, 0x2f, 0x20, 0x33, 0x32, 0x29, 0x20, 0x25, 0x20
        /*01a7*/ 	.byte	0x34, 0x29, 0x20, 0x3d, 0x3d, 0x20, 0x28, 0x28, 0x28, 0x74, 0x6d, 0x65, 0x6d, 0x5f, 0x61, 0x64
        /*01b7*/ 	.byte	0x64, 0x72, 0x20, 0x3e, 0x3e, 0x20, 0x31, 0x36, 0x29, 0x20, 0x2f, 0x20, 0x33, 0x32, 0x29, 0x20
        /*01c7*/ 	.byte	0x25, 0x20, 0x34, 0x29, 0x00
	.type		__unnamed_1,@object
	.size		__unnamed_1,($str$20 - __unnamed_1)
__unnamed_1:
        /*01cc*/ 	.byte	0x73, 0x74, 0x61, 0x74, 0x69, 0x63, 0x20, 0x76, 0x6f, 0x69, 0x64, 0x20, 0x63, 0x75, 0x74, 0x6c
        /*01dc*/ 	.byte	0x61, 0x73, 0x73, 0x3a, 0x3a, 0x61, 0x72, 0x63, 0x68, 0x3a, 0x3a, 0x43, 0x6c, 0x75, 0x73, 0x74
        /*01ec*/ 	.byte	0x65, 0x72, 0x42, 0x61, 0x72, 0x72, 0x69, 0x65, 0x72, 0x3a, 0x3a, 0x69, 0x6e, 0x69, 0x74, 0x28
        /*01fc*/ 	.byte	0x63, 0x6f, 0x6e, 0x73, 0x74, 0x20, 0x75, 0x6e, 0x73, 0x69, 0x67, 0x6e, 0x65, 0x64, 0x20, 0x6c
        /*020c*/ 	.byte	0x6f, 0x6e, 0x67, 0x20, 0x2a, 0x2c, 0x20, 0x75, 0x6e, 0x73, 0x69, 0x67, 0x6e, 0x65, 0x64, 0x20
        /*021c*/ 	.byte	0x69, 0x6e, 0x74, 0x29, 0x00
	.type		$str$20,@object
	.size		$str$20,(__unnamed_2 - $str$20)
$str$20:
        /*0221*/ 	.byte	0x6d, 0x75, 0x6c, 0x74, 0x69, 0x63, 0x61, 0x73, 0x74, 0x5f, 0x63, 0x6f, 0x6e, 0x73, 0x75, 0x6d
        /*0231*/ 	.byte	0x65, 0x72, 0x5f, 0x61, 0x72, 0x72, 0x69, 0x76, 0x61, 0x6c, 0x5f, 0x63, 0x6f, 0x75, 0x6e, 0x74
        /*0241*/ 	.byte	0x20, 0x3e, 0x20, 0x30, 0x20, 0x26, 0x26, 0x20, 0x22, 0x4d, 0x75, 0x6c, 0x74, 0x69, 0x63, 0x61
        /*0251*/ 	.byte	0x73, 0x74, 0x20, 0x63, 0x6f, 0x6e, 0x73, 0x75, 0x6d, 0x65, 0x72, 0x20, 0x61, 0x72, 0x72, 0x69
        /*0261*/ 	.byte	0x76, 0x61, 0x6c, 0x20, 0x63, 0x6f, 0x75, 0x6e, 0x74, 0x20, 0x6d, 0x75, 0x73, 0x74, 0x20, 0x62
        /*0271*/ 	.byte	0x65, 0x20, 0x6e, 0x6f, 0x6e, 0x2d, 0x7a, 0x65, 0x72, 0x6f, 0x22, 0x00
	.type		__unnamed_2,@object
	.size		__unnamed_2,(__unnamed_4 - __unnamed_2)
__unnamed_2:
        /*027d*/ 	.byte	0x63, 0x6f, 0x6e, 0x73, 0x74, 0x65, 0x78, 0x70, 0x72, 0x20, 0x54, 0x20, 0x2a, 0x63, 0x75, 0x74
        /*028d*/ 	.byte	0x65, 0x3a, 0x3a, 0x72, 0x61, 0x77, 0x5f, 0x70, 0x6f, 0x69, 0x6e, 0x74, 0x65, 0x72, 0x5f, 0x63
        /*029d*/ 	.byte	0x61, 0x73, 0x74, 0x28, 0x63, 0x6f, 0x6e, 0x73, 0x74, 0x20, 0x63, 0x75, 0x74, 0x65, 0x3a, 0x3a
        /*02ad*/ 	.byte	0x73, 0x75, 0x62, 0x62, 0x79, 0x74, 0x65, 0x5f, 0x69, 0x74, 0x65, 0x72, 0x61, 0x74, 0x6f, 0x72
        /*02bd*/ 	.byte	0x3c, 0x54, 0x3e, 0x20, 0x26, 0x29, 0x20, 0x5b, 0x77, 0x69, 0x74, 0x68, 0x20, 0x54, 0x20, 0x3d
        /*02cd*/ 	.byte	0x20, 0x63, 0x75, 0x74, 0x6c, 0x61, 0x73, 0x73, 0x3a, 0x3a, 0x66, 0x6c, 0x6f, 0x61, 0x74, 0x5f
        /*02dd*/ 	.byte	0x65, 0x32, 0x6d, 0x31, 0x5f, 0x74, 0x5d, 0x00
	.type		__unnamed_4,@object
	.size		__unnamed_4,(__unnamed_3 - __unnamed_4)
__unnamed_4:
        /*02e5*/ 	.byte	0x61, 0x75, 0x74, 0x6f, 0x20, 0x63, 0x75, 0x74, 0x65, 0x3a, 0x3a, 0x61, 0x73, 0x5f, 0x70, 0x6f
        /* <DEDUP_REMOVED lines=24> */
        /*0475*/ 	.byte	0x3e, 0x3e, 0x3e, 0x3e, 0x5d, 0x00
	.type		__unnamed_3,@object
	.size		__unnamed_3,(__unnamed_6 - __unnamed_3)
__unnamed_3:
        /* <DEDUP_REMOVED lines=31> */
	.type		__unnamed_6,@object
	.size		__unnamed_6,(__unnamed_5 - __unnamed_6)
__unnamed_6:
        /* <DEDUP_REMOVED lines=31> */
	.type		__unnamed_5,@object
	.size		__unnamed_5,(.L_5 - __unnamed_5)
__unnamed_5:
        /* <DEDUP_REMOVED lines=43> */
        /*0b0b*/ 	.byte	0x74, 0x65, 0x3a, 0x3a, 0x43, 0x3c, 0x30, 0x3e, 0x3e, 0x3e, 0x3e, 0x5d, 0x00
.L_5:


//--------------------- .nv.shared._ZN7cutlass13device_kernelINS_4gemm6kernel13GemmUniversalINS1_17GroupProblemShapeIN4cute5tupleIJiiiEEEEENS1_10collective13CollectiveMmaINS1_51MainloopSm100ArrayTmaUmmaWarpSpecializedBlockScaledILi4ELi8ELi1ENS6_IJiiNS5_1CILi1EEEEEEEENS6_IJNSC_ILi256EEESG_SG_EEENS6_IJNS_12float_e2m1_tENS_13float_ue4m3_tEEEENS6_IJPNS6_IJlSD_NSC_ILi0EEEEEEPNS5_6LayoutINS6_IJNS6_IJNS6_IJNSC_ILi32EEENSC_ILi4EEEEEEiEEENS6_IJNS6_IJNSC_ILi16EEESQ_EEEiEEENS6_IJSD_iEEEEEENS6_IJSV_NS6_IJNS6_IJSL_SD_EEENSC_ILi512EEEEEENS6_IJSL_iEEEEEEEEEEESK_S15_NS5_8TiledMMAINS5_8MMA_AtomIJNS5_23SM100_MMA_MXF4_2x1SM_SSISI_SI_fSJ_Li256ELi256ELi16ELNS5_4UMMA5MajorE0ELS1A_0ELNS19_7ScaleInE0ELS1B_0EEEEEENSO_INS6_IJSD_SD_SD_EEENS6_IJSL_SL_SL_EEEEENS6_IJNS5_10UnderscoreES1H_S1H_EEEEENS6_IJNS5_28SM100_TMA_2SM_LOAD_MULTICASTES1K_EEENS6_IJNS5_14ComposedLayoutINS5_7SwizzleILi3ELi4ELi3EEENS5_18smem_ptr_flag_bitsILi4EEENSO_INS6_IJNSC_ILi8EEESG_EEENS6_IJSG_SD_EEEEEEENSO_INS6_IJNS6_IJNS6_IJSR_SD_EEESU_EEESD_NS6_IJSD_SQ_EEEEEENS6_IJNS6_IJNS6_IJSU_SZ_EEESY_EEESL_NS6_IJSQ_SZ_EEEEEEEEEEEvNS5_8identityES1L_NS6_IJS1V_NSO_INS6_IJNS6_IJNS6_IJSR_NSC_ILi2EEEEEESU_EEESD_S1Y_EEENS6_IJS21_SL_NS6_IJSQ_NSC_ILi1024EEEEEEEEEEEEEEvS26_EENS_8epilogue10collective18CollectiveEpilogueINS2H_31Sm100PtrArrayTmaWarpSpecializedILi4ELi2ELi64ELb1ELb0EEEJNS6_IJNSC_ILi128EEESG_SG_EEENS6_IJS2M_NSC_ILi64EEEEEENS_6half_tESN_S2Q_SN_NS2H_6fusion15FusionCallbacksIS2L_NS2R_17LinearCombinationIS2Q_fS2Q_fLNS_15FloatRoundStyleE2EEES2N_S2P_JEEENS5_5SM1004TMEM4LOAD26SM100_TMEM_LOAD_32dp32b64xENS5_13SM90_TMA_LOADENS1M_IS1O_NS1P_ILi16EEENSO_INS6_IJS1R_S2O_EEENS6_IJS2O_SD_EEEEEEENS5_39AutoVectorizingCopyWithAssumedAlignmentILi128EEENS5_14SM90_TMA_STOREES36_S38_S38_EEEvvEEEEvNT_6ParamsE --------------------------
	.section	.nv.shared._ZN7cutlass13device_kernelINS_4gemm6kernel13GemmUniversalINS1_17GroupProblemShapeIN4cute5tupleIJiiiEEEEENS1_10collective13CollectiveMmaINS1_51MainloopSm100ArrayTmaUmmaWarpSpecializedBlockScaledILi4ELi8ELi1ENS6_IJiiNS5_1CILi1EEEEEEEENS6_IJNSC_ILi256EEESG_SG_EEENS6_IJNS_12float_e2m1_tENS_13float_ue4m3_tEEEENS6_IJPNS6_IJlSD_NSC_ILi0EEEEEEPNS5_6LayoutINS6_IJNS6_IJNS6_IJNSC_ILi32EEENSC_ILi4EEEEEEiEEENS6_IJNS6_IJNSC_ILi16EEESQ_EEEiEEENS6_IJSD_iEEEEEENS6_IJSV_NS6_IJNS6_IJSL_SD_EEENSC_ILi512EEEEEENS6_IJSL_iEEEEEEEEEEESK_S15_NS5_8TiledMMAINS5_8MMA_AtomIJNS5_23SM100_MMA_MXF4_2x1SM_SSISI_SI_fSJ_Li256ELi256ELi16ELNS5_4UMMA5MajorE0ELS1A_0ELNS19_7ScaleInE0ELS1B_0EEEEEENSO_INS6_IJSD_SD_SD_EEENS6_IJSL_SL_SL_EEEEENS6_IJNS5_10UnderscoreES1H_S1H_EEEEENS6_IJNS5_28SM100_TMA_2SM_LOAD_MULTICASTES1K_EEENS6_IJNS5_14ComposedLayoutINS5_7SwizzleILi3ELi4ELi3EEENS5_18smem_ptr_flag_bitsILi4EEENSO_INS6_IJNSC_ILi8EEESG_EEENS6_IJSG_SD_EEEEEEENSO_INS6_IJNS6_IJNS6_IJSR_SD_EEESU_EEESD_NS6_IJSD_SQ_EEEEEENS6_IJNS6_IJNS6_IJSU_SZ_EEESY_EEESL_NS6_IJSQ_SZ_EEEEEEEEEEEvNS5_8identityES1L_NS6_IJS1V_NSO_INS6_IJNS6_IJNS6_IJSR_NSC_ILi2EEEEEESU_EEESD_S1Y_EEENS6_IJS21_SL_NS6_IJSQ_NSC_ILi1024EEEEEEEEEEEEEEvS26_EENS_8epilogue10collective18CollectiveEpilogueINS2H_31Sm100PtrArrayTmaWarpSpecializedILi4ELi2ELi64ELb1ELb0EEEJNS6_IJNSC_ILi128EEESG_SG_EEENS6_IJS2M_NSC_ILi64EEEEEENS_6half_tESN_S2Q_SN_NS2H_6fusion15FusionCallbacksIS2L_NS2R_17LinearCombinationIS2Q_fS2Q_fLNS_15FloatRoundStyleE2EEES2N_S2P_JEEENS5_5SM1004TMEM4LOAD26SM100_TMEM_LOAD_32dp32b64xENS5_13SM90_TMA_LOADENS1M_IS1O_NS1P_ILi16EEENSO_INS6_IJS1R_S2O_EEENS6_IJS2O_SD_EEEEEEENS5_39AutoVectorizingCopyWithAssumedAlignmentILi128EEENS5_14SM90_TMA_STOREES36_S38_S38_EEEvvEEEEvNT_6ParamsE,"aw",@nobits
	.sectionflags	@""
	.align	16
	.zero		1024


//--------------------- .nv.shared.reserved.0     --------------------------
	.section	.nv.shared.reserved.0,"aw",@nobits
	.weak		__nv_reservedSMEM_offset_0_alias
	.size		__nv_reservedSMEM_offset_0_alias, 0, 64
	.other		__nv_reservedSMEM_offset_0_alias,@"STO_CUDA_RESERVED_SHARED STV_DEFAULT"
__nv_reservedSMEM_offset_0_alias:
	.zero		0
.nv.shared.reserved.0:
	.zero		64
	.weak		__nv_reservedSMEM_tcgen05_partition
	.type		__nv_reservedSMEM_tcgen05_partition,@object
	.size		__nv_reservedSMEM_tcgen05_partition,(.L_0 - __nv_reservedSMEM_tcgen05_partition)
__nv_reservedSMEM_tcgen05_partition:
	.zero		32
.L_0:


//--------------------- .nv.global                --------------------------
	.section	.nv.global,"aw",@nobits
.nv.global:
	.type		_ZN34_INTERNAL_0cef814c_4_k_cu_788782d04cute1_E,@object
	.size		_ZN34_INTERNAL_0cef814c_4_k_cu_788782d04cute1_E,(_ZN34_INTERNAL_0cef814c_4_k_cu_788782d04cuda3std3__45__cpo6cbeginE - _ZN34_INTERNAL_0cef814c_4_k_cu_788782d04cute1_E)
_ZN34_INTERNAL_0cef814c_4_k_cu_788782d04cute1_E:
	.zero		1
	.type		_ZN34_INTERNAL_0cef814c_4_k_cu_788782d04cuda3std3__45__cpo6cbeginE,@object
	.size		_ZN34_INTERNAL_0cef814c_4_k_cu_788782d04cuda3std3__45__cpo6cbeginE,(_ZN34_INTERNAL_0cef814c_4_k_cu_788782d04cuda3std3__48in_placeE - _ZN34_INTERNAL_0cef814c_4_k_cu_788782d04cuda3std3__45__cpo6cbeginE)
_ZN34_INTERNAL_0cef814c_4_k_cu_788782d04cuda3std3__45__cpo6cbeginE:
	.zero		1
	.type		_ZN34_INTERNAL_0cef814c_4_k_cu_788782d04cuda3std3__48in_placeE,@object
	.size		_ZN34_INTERNAL_0cef814c_4_k_cu_788782d04cuda3std3__48in_placeE,(_ZN34_INTERNAL_0cef814c_4_k_cu_788782d04cuda3std6ranges3__45__cpo9iter_moveE - _ZN34_INTERNAL_0cef814c_4_k_cu_788782d04cuda3std3__48in_placeE)
_ZN34_INTERNAL_0cef814c_4_k_cu_788782d04cuda3std3__48in_placeE:
	.zero		1
	.type		_ZN34_INTERNAL_0cef814c_4_k_cu_788782d04cuda3std6ranges3__45__cpo9iter_moveE,@object
	.size		_ZN34_INTERNAL_0cef814c_4_k_cu_788782d04cuda3std6ranges3__45__cpo9iter_moveE,(_ZN34_INTERNAL_0cef814c_4_k_cu_788782d04cuda3std3__45__cpo5beginE - _ZN34_INTERNAL_0cef814c_4_k_cu_788782d04cuda3std6ranges3__45__cpo9iter_moveE)
_ZN34_INTERNAL_0cef814c_4_k_cu_788782d04cuda3std6ranges3__45__cpo9iter_moveE:
	.zero		1
	.type		_ZN34_INTERNAL_0cef814c_4_k_cu_788782d04cuda3std3__45__cpo5beginE,@object
	.size		_ZN34_INTERNAL_0cef814c_4_k_cu_788782d04cuda3std3__45__cpo5beginE,(_ZN34_INTERNAL_0cef814c_4_k_cu_788782d04cuda3std3__436_GLOBAL__N__0cef814c_4_k_cu_788782d06ignoreE - _ZN34_INTERNAL_0cef814c_4_k_cu_788782d04cuda3std3__45__cpo5beginE)
_ZN34_INTERNAL_0cef814c_4_k_cu_788782d04cuda3std3__45__cpo5beginE:
	.zero		1
	.type		_ZN34_INTERNAL_0cef814c_4_k_cu_788782d04cuda3std3__436_GLOBAL__N__0cef814c_4_k_cu_788782d06ignoreE,@object
	.size		_ZN34_INTERNAL_0cef814c_4_k_cu_788782d04cuda3std3__436_GLOBAL__N__0cef814c_4_k_cu_788782d06ignoreE,(_ZN34_INTERNAL_0cef814c_4_k_cu_788782d04cute7productE - _ZN34_INTERNAL_0cef814c_4_k_cu_788782d04cuda3std3__436_GLOBAL__N__0cef814c_4_k_cu_788782d06ignoreE)
_ZN34_INTERNAL_0cef814c_4_k_cu_788782d04cuda3std3__436_GLOBAL__N__0cef814c_4_k_cu_788782d06ignoreE:
	.zero		1
	.type		_ZN34_INTERNAL_0cef814c_4_k_cu_788782d04cute7productE,@object
	.size		_ZN34_INTERNAL_0cef814c_4_k_cu_788782d04cute7productE,(_ZN34_INTERNAL_0cef814c_4_k_cu_788782d04cuda3std3__45__cpo3endE - _ZN34_INTERNAL_0cef814c_4_k_cu_788782d04cute7productE)
_ZN34_INTERNAL_0cef814c_4_k_cu_788782d04cute7productE:
	.zero		1
	.type		_ZN34_INTERNAL_0cef814c_4_k_cu_788782d04cuda3std3__45__cpo3endE,@object
	.size		_ZN34_INTERNAL_0cef814c_4_k_cu_788782d04cuda3std3__45__cpo3endE,(_ZN34_INTERNAL_0cef814c_4_k_cu_788782d04cuda3std3__419piecewise_constructE - _ZN34_INTERNAL_0cef814c_4_k_cu_788782d04cuda3std3__45__cpo3endE)
_ZN34_INTERNAL_0cef814c_4_k_cu_788782d04cuda3std3__45__cpo3endE:
	.zero		1
	.type		_ZN34_INTERNAL_0cef814c_4_k_cu_788782d04cuda3std3__419piecewise_constructE,@object
	.size		_ZN34_INTERNAL_0cef814c_4_k_cu_788782d04cuda3std3__419piecewise_constructE,(_ZN34_INTERNAL_0cef814c_4_k_cu_788782d04cuda3std3__45__cpo4cendE - _ZN34_INTERNAL_0cef814c_4_k_cu_788782d04cuda3std3__419piecewise_constructE)
_ZN34_INTERNAL_0cef814c_4_k_cu_788782d04cuda3std3__419piecewise_constructE:
	.zero		1
	.type		_ZN34_INTERNAL_0cef814c_4_k_cu_788782d04cuda3std3__45__cpo4cendE,@object
	.size		_ZN34_INTERNAL_0cef814c_4_k_cu_788782d04cuda3std3__45__cpo4cendE,(_ZN34_INTERNAL_0cef814c_4_k_cu_788782d04cuda3std6ranges3__45__cpo4swapE - _ZN34_INTERNAL_0cef814c_4_k_cu_788782d04cuda3std3__45__cpo4cendE)
_ZN34_INTERNAL_0cef814c_4_k_cu_788782d04cuda3std3__45__cpo4cendE:
	.zero		1
	.type		_ZN34_INTERNAL_0cef814c_4_k_cu_788782d04cuda3std6ranges3__45__cpo4swapE,@object
	.size		_ZN34_INTERNAL_0cef814c_4_k_cu_788782d04cuda3std6ranges3__45__cpo4swapE,(.L_14 - _ZN34_INTERNAL_0cef814c_4_k_cu_788782d04cuda3std6ranges3__45__cpo4swapE)
_ZN34_INTERNAL_0cef814c_4_k_cu_788782d04cuda3std6ranges3__45__cpo4swapE:
	.zero		1
.L_14:


//--------------------- .nv.shared._ZN7cutlass13device_kernelINS_4gemm6kernel13GemmUniversalINS1_17GroupProblemShapeIN4cute5tupleIJiiiEEEEENS1_10collective13CollectiveMmaINS1_51MainloopSm100ArrayTmaUmmaWarpSpecializedBlockScaledILi2ELi8ELi1ENS6_IJiiNS5_1CILi1EEEEEEEENS6_IJNSC_ILi128EEENSC_ILi256EEESH_EEENS6_IJNS_12float_e2m1_tENS_13float_ue4m3_tEEEENS6_IJPNS6_IJlSD_NSC_ILi0EEEEEEPNS5_6LayoutINS6_IJNS6_IJNS6_IJNSC_ILi32EEENSC_ILi4EEEEEEiEEENS6_IJNS6_IJNSC_ILi16EEESR_EEEiEEENS6_IJSD_iEEEEEENS6_IJSW_NS6_IJNS6_IJSM_SD_EEENSC_ILi512EEEEEENS6_IJSM_iEEEEEEEEEEESL_S16_NS5_8TiledMMAINS5_8MMA_AtomIJNS5_17SM100_MMA_MXF4_SSISJ_SJ_fSK_Li128ELi256ELi16ELNS5_4UMMA5MajorE0ELS1B_0ELNS1A_7ScaleInE0ELS1C_0EEEEEENSP_INS6_IJSD_SD_SD_EEENS6_IJSM_SM_SM_EEEEENS6_IJNS5_10UnderscoreES1I_S1I_EEEEENS6_IJNS5_23SM90_TMA_LOAD_MULTICASTES1L_EEENS6_IJNS5_14ComposedLayoutINS5_7SwizzleILi3ELi4ELi3EEENS5_18smem_ptr_flag_bitsILi4EEENSP_INS6_IJNSC_ILi8EEESH_EEENS6_IJSH_SD_EEEEEEENSP_INS6_IJNS6_IJNS6_IJSS_SD_EEESV_EEESD_NS6_IJSD_SR_EEEEEENS6_IJNS6_IJNS6_IJSV_S10_EEESZ_EEESM_NS6_IJSR_S10_EEEEEEEEEEEvNS5_8identityES1M_NS6_IJS1W_NSP_INS6_IJNS6_IJNS6_IJSS_NSC_ILi2EEEEEESV_EEESD_S1Z_EEENS6_IJS22_SM_NS6_IJSR_NSC_ILi1024EEEEEEEEEEEEEEvS27_EENS_8epilogue10collective18CollectiveEpilogueINS2I_31Sm100PtrArrayTmaWarpSpecializedILi4ELi2ELi64ELb1ELb0EEEJSI_NS6_IJSG_NSC_ILi64EEEEEENS_6half_tESO_S2P_SO_NS2I_6fusion15FusionCallbacksIS2M_NS2Q_17LinearCombinationIS2P_fS2P_fLNS_15FloatRoundStyleE2EEESI_S2O_JEEENS5_5SM1004TMEM4LOAD26SM100_TMEM_LOAD_32dp32b64xENS5_13SM90_TMA_LOADENS1N_IS1P_NS1Q_ILi16EEENSP_INS6_IJS1S_S2N_EEENS6_IJS2N_SD_EEEEEEENS5_39AutoVectorizingCopyWithAssumedAlignmentILi128EEENS5_14SM90_TMA_STOREES35_S37_S37_EEEvvEEEEvNT_6ParamsE --------------------------
	.section	.nv.shared._ZN7cutlass13device_kernelINS_4gemm6kernel13GemmUniversalINS1_17GroupProblemShapeIN4cute5tupleIJiiiEEEEENS1_10collective13CollectiveMmaINS1_51MainloopSm100ArrayTmaUmmaWarpSpecializedBlockScaledILi2ELi8ELi1ENS6_IJiiNS5_1CILi1EEEEEEEENS6_IJNSC_ILi128EEENSC_ILi256EEESH_EEENS6_IJNS_12float_e2m1_tENS_13float_ue4m3_tEEEENS6_IJPNS6_IJlSD_NSC_ILi0EEEEEEPNS5_6LayoutINS6_IJNS6_IJNS6_IJNSC_ILi32EEENSC_ILi4EEEEEEiEEENS6_IJNS6_IJNSC_ILi16EEESR_EEEiEEENS6_IJSD_iEEEEEENS6_IJSW_NS6_IJNS6_IJSM_SD_EEENSC_ILi512EEEEEENS6_IJSM_iEEEEEEEEEEESL_S16_NS5_8TiledMMAINS5_8MMA_AtomIJNS5_17SM100_MMA_MXF4_SSISJ_SJ_fSK_Li128ELi256ELi16ELNS5_4UMMA5MajorE0ELS1B_0ELNS1A_7ScaleInE0ELS1C_0EEEEEENSP_INS6_IJSD_SD_SD_EEENS6_IJSM_SM_SM_EEEEENS6_IJNS5_10UnderscoreES1I_S1I_EEEEENS6_IJNS5_23SM90_TMA_LOAD_MULTICASTES1L_EEENS6_IJNS5_14ComposedLayoutINS5_7SwizzleILi3ELi4ELi3EEENS5_18smem_ptr_flag_bitsILi4EEENSP_INS6_IJNSC_ILi8EEESH_EEENS6_IJSH_SD_EEEEEEENSP_INS6_IJNS6_IJNS6_IJSS_SD_EEESV_EEESD_NS6_IJSD_SR_EEEEEENS6_IJNS6_IJNS6_IJSV_S10_EEESZ_EEESM_NS6_IJSR_S10_EEEEEEEEEEEvNS5_8identityES1M_NS6_IJS1W_NSP_INS6_IJNS6_IJNS6_IJSS_NSC_ILi2EEEEEESV_EEESD_S1Z_EEENS6_IJS22_SM_NS6_IJSR_NSC_ILi1024EEEEEEEEEEEEEEvS27_EENS_8epilogue10collective18CollectiveEpilogueINS2I_31Sm100PtrArrayTmaWarpSpecializedILi4ELi2ELi64ELb1ELb0EEEJSI_NS6_IJSG_NSC_ILi64EEEEEENS_6half_tESO_S2P_SO_NS2I_6fusion15FusionCallbacksIS2M_NS2Q_17LinearCombinationIS2P_fS2P_fLNS_15FloatRoundStyleE2EEESI_S2O_JEEENS5_5SM1004TMEM4LOAD26SM100_TMEM_LOAD_32dp32b64xENS5_13SM90_TMA_LOADENS1N_IS1P_NS1Q_ILi16EEENSP_INS6_IJS1S_S2N_EEENS6_IJS2N_SD_EEEEEEENS5_39AutoVectorizingCopyWithAssumedAlignmentILi128EEENS5_14SM90_TMA_STOREES35_S37_S37_EEEvvEEEEvNT_6ParamsE,"aw",@nobits
	.sectionflags	@""
	.align	16
	.zero		1024


//--------------------- .nv.constant0._ZN7cutlass13device_kernelINS_4gemm6kernel13GemmUniversalINS1_17GroupProblemShapeIN4cute5tupleIJiiiEEEEENS1_10collective13CollectiveMmaINS1_51MainloopSm100ArrayTmaUmmaWarpSpecializedBlockScaledILi4ELi8ELi1ENS6_IJiiNS5_1CILi1EEEEEEEENS6_IJNSC_ILi256EEESG_SG_EEENS6_IJNS_12float_e2m1_tENS_13float_ue4m3_tEEEENS6_IJPNS6_IJlSD_NSC_ILi0EEEEEEPNS5_6LayoutINS6_IJNS6_IJNS6_IJNSC_ILi32EEENSC_ILi4EEEEEEiEEENS6_IJNS6_IJNSC_ILi16EEESQ_EEEiEEENS6_IJSD_iEEEEEENS6_IJSV_NS6_IJNS6_IJSL_SD_EEENSC_ILi512EEEEEENS6_IJSL_iEEEEEEEEEEESK_S15_NS5_8TiledMMAINS5_8MMA_AtomIJNS5_23SM100_MMA_MXF4_2x1SM_SSISI_SI_fSJ_Li256ELi256ELi16ELNS5_4UMMA5MajorE0ELS1A_0ELNS19_7ScaleInE0ELS1B_0EEEEEENSO_INS6_IJSD_SD_SD_EEENS6_IJSL_SL_SL_EEEEENS6_IJNS5_10UnderscoreES1H_S1H_EEEEENS6_IJNS5_28SM100_TMA_2SM_LOAD_MULTICASTES1K_EEENS6_IJNS5_14ComposedLayoutINS5_7SwizzleILi3ELi4ELi3EEENS5_18smem_ptr_flag_bitsILi4EEENSO_INS6_IJNSC_ILi8EEESG_EEENS6_IJSG_SD_EEEEEEENSO_INS6_IJNS6_IJNS6_IJSR_SD_EEESU_EEESD_NS6_IJSD_SQ_EEEEEENS6_IJNS6_IJNS6_IJSU_SZ_EEESY_EEESL_NS6_IJSQ_SZ_EEEEEEEEEEEvNS5_8identityES1L_NS6_IJS1V_NSO_INS6_IJNS6_IJNS6_IJSR_NSC_ILi2EEEEEESU_EEESD_S1Y_EEENS6_IJS21_SL_NS6_IJSQ_NSC_ILi1024EEEEEEEEEEEEEEvS26_EENS_8epilogue10collective18CollectiveEpilogueINS2H_31Sm100PtrArrayTmaWarpSpecializedILi4ELi2ELi64ELb1ELb0EEEJNS6_IJNSC_ILi128EEESG_SG_EEENS6_IJS2M_NSC_ILi64EEEEEENS_6half_tESN_S2Q_SN_NS2H_6fusion15FusionCallbacksIS2L_NS2R_17LinearCombinationIS2Q_fS2Q_fLNS_15FloatRoundStyleE2EEES2N_S2P_JEEENS5_5SM1004TMEM4LOAD26SM100_TMEM_LOAD_32dp32b64xENS5_13SM90_TMA_LOADENS1M_IS1O_NS1P_ILi16EEENSO_INS6_IJS1R_S2O_EEENS6_IJS2O_SD_EEEEEEENS5_39AutoVectorizingCopyWithAssumedAlignmentILi128EEENS5_14SM90_TMA_STOREES36_S38_S38_EEEvvEEEEvNT_6ParamsE --------------------------
	.section	.nv.constant0._ZN7cutlass13device_kernelINS_4gemm6kernel13GemmUniversalINS1_17GroupProblemShapeIN4cute5tupleIJiiiEEEEENS1_10collective13CollectiveMmaINS1_51MainloopSm100ArrayTmaUmmaWarpSpecializedBlockScaledILi4ELi8ELi1ENS6_IJiiNS5_1CILi1EEEEEEEENS6_IJNSC_ILi256EEESG_SG_EEENS6_IJNS_12float_e2m1_tENS_13float_ue4m3_tEEEENS6_IJPNS6_IJlSD_NSC_ILi0EEEEEEPNS5_6LayoutINS6_IJNS6_IJNS6_IJNSC_ILi32EEENSC_ILi4EEEEEEiEEENS6_IJNS6_IJNSC_ILi16EEESQ_EEEiEEENS6_IJSD_iEEEEEENS6_IJSV_NS6_IJNS6_IJSL_SD_EEENSC_ILi512EEEEEENS6_IJSL_iEEEEEEEEEEESK_S15_NS5_8TiledMMAINS5_8MMA_AtomIJNS5_23SM100_MMA_MXF4_2x1SM_SSISI_SI_fSJ_Li256ELi256ELi16ELNS5_4UMMA5MajorE0ELS1A_0ELNS19_7ScaleInE0ELS1B_0EEEEEENSO_INS6_IJSD_SD_SD_EEENS6_IJSL_SL_SL_EEEEENS6_IJNS5_10UnderscoreES1H_S1H_EEEEENS6_IJNS5_28SM100_TMA_2SM_LOAD_MULTICASTES1K_EEENS6_IJNS5_14ComposedLayoutINS5_7SwizzleILi3ELi4ELi3EEENS5_18smem_ptr_flag_bitsILi4EEENSO_INS6_IJNSC_ILi8EEESG_EEENS6_IJSG_SD_EEEEEEENSO_INS6_IJNS6_IJNS6_IJSR_SD_EEESU_EEESD_NS6_IJSD_SQ_EEEEEENS6_IJNS6_IJNS6_IJSU_SZ_EEESY_EEESL_NS6_IJSQ_SZ_EEEEEEEEEEEvNS5_8identityES1L_NS6_IJS1V_NSO_INS6_IJNS6_IJNS6_IJSR_NSC_ILi2EEEEEESU_EEESD_S1Y_EEENS6_IJS21_SL_NS6_IJSQ_NSC_ILi1024EEEEEEEEEEEEEEvS26_EENS_8epilogue10collective18CollectiveEpilogueINS2H_31Sm100PtrArrayTmaWarpSpecializedILi4ELi2ELi64ELb1ELb0EEEJNS6_IJNSC_ILi128EEESG_SG_EEENS6_IJS2M_NSC_ILi64EEEEEENS_6half_tESN_S2Q_SN_NS2H_6fusion15FusionCallbacksIS2L_NS2R_17LinearCombinationIS2Q_fS2Q_fLNS_15FloatRoundStyleE2EEES2N_S2P_JEEENS5_5SM1004TMEM4LOAD26SM100_TMEM_LOAD_32dp32b64xENS5_13SM90_TMA_LOADENS1M_IS1O_NS1P_ILi16EEENSO_INS6_IJS1R_S2O_EEENS6_IJS2O_SD_EEEEEEENS5_39AutoVectorizingCopyWithAssumedAlignmentILi128EEENS5_14SM90_TMA_STOREES36_S38_S38_EEEvvEEEEvNT_6ParamsE,"a",@progbits
	.sectionflags	@""
	.align	4
.nv.constant0._ZN7cutlass13device_kernelINS_4gemm6kernel13GemmUniversalINS1_17GroupProblemShapeIN4cute5tupleIJiiiEEEEENS1_10collective13CollectiveMmaINS1_51MainloopSm100ArrayTmaUmmaWarpSpecializedBlockScaledILi4ELi8ELi1ENS6_IJiiNS5_1CILi1EEEEEEEENS6_IJNSC_ILi256EEESG_SG_EEENS6_IJNS_12float_e2m1_tENS_13float_ue4m3_tEEEENS6_IJPNS6_IJlSD_NSC_ILi0EEEEEEPNS5_6LayoutINS6_IJNS6_IJNS6_IJNSC_ILi32EEENSC_ILi4EEEEEEiEEENS6_IJNS6_IJNSC_ILi16EEESQ_EEEiEEENS6_IJSD_iEEEEEENS6_IJSV_NS6_IJNS6_IJSL_SD_EEENSC_ILi512EEEEEENS6_IJSL_iEEEEEEEEEEESK_S15_NS5_8TiledMMAINS5_8MMA_AtomIJNS5_23SM100_MMA_MXF4_2x1SM_SSISI_SI_fSJ_Li256ELi256ELi16ELNS5_4UMMA5MajorE0ELS1A_0ELNS19_7ScaleInE0ELS1B_0EEEEEENSO_INS6_IJSD_SD_SD_EEENS6_IJSL_SL_SL_EEEEENS6_IJNS5_10UnderscoreES1H_S1H_EEEEENS6_IJNS5_28SM100_TMA_2SM_LOAD_MULTICASTES1K_EEENS6_IJNS5_14ComposedLayoutINS5_7SwizzleILi3ELi4ELi3EEENS5_18smem_ptr_flag_bitsILi4EEENSO_INS6_IJNSC_ILi8EEESG_EEENS6_IJSG_SD_EEEEEEENSO_INS6_IJNS6_IJNS6_IJSR_SD_EEESU_EEESD_NS6_IJSD_SQ_EEEEEENS6_IJNS6_IJNS6_IJSU_SZ_EEESY_EEESL_NS6_IJSQ_SZ_EEEEEEEEEEEvNS5_8identityES1L_NS6_IJS1V_NSO_INS6_IJNS6_IJNS6_IJSR_NSC_ILi2EEEEEESU_EEESD_S1Y_EEENS6_IJS21_SL_NS6_IJSQ_NSC_ILi1024EEEEEEEEEEEEEEvS26_EENS_8epilogue10collective18CollectiveEpilogueINS2H_31Sm100PtrArrayTmaWarpSpecializedILi4ELi2ELi64ELb1ELb0EEEJNS6_IJNSC_ILi128EEESG_SG_EEENS6_IJS2M_NSC_ILi64EEEEEENS_6half_tESN_S2Q_SN_NS2H_6fusion15FusionCallbacksIS2L_NS2R_17LinearCombinationIS2Q_fS2Q_fLNS_15FloatRoundStyleE2EEES2N_S2P_JEEENS5_5SM1004TMEM4LOAD26SM100_TMEM_LOAD_32dp32b64xENS5_13SM90_TMA_LOADENS1M_IS1O_NS1P_ILi16EEENSO_INS6_IJS1R_S2O_EEENS6_IJS2O_SD_EEEEEEENS5_39AutoVectorizingCopyWithAssumedAlignmentILi128EEENS5_14SM90_TMA_STOREES36_S38_S38_EEEvvEEEEvNT_6ParamsE:
	.zero		4224


//--------------------- .nv.constant0._ZN7cutlass13device_kernelINS_4gemm6kernel13GemmUniversalINS1_17GroupProblemShapeIN4cute5tupleIJiiiEEEEENS1_10collective13CollectiveMmaINS1_51MainloopSm100ArrayTmaUmmaWarpSpecializedBlockScaledILi2ELi8ELi1ENS6_IJiiNS5_1CILi1EEEEEEEENS6_IJNSC_ILi128EEENSC_ILi256EEESH_EEENS6_IJNS_12float_e2m1_tENS_13float_ue4m3_tEEEENS6_IJPNS6_IJlSD_NSC_ILi0EEEEEEPNS5_6LayoutINS6_IJNS6_IJNS6_IJNSC_ILi32EEENSC_ILi4EEEEEEiEEENS6_IJNS6_IJNSC_ILi16EEESR_EEEiEEENS6_IJSD_iEEEEEENS6_IJSW_NS6_IJNS6_IJSM_SD_EEENSC_ILi512EEEEEENS6_IJSM_iEEEEEEEEEEESL_S16_NS5_8TiledMMAINS5_8MMA_AtomIJNS5_17SM100_MMA_MXF4_SSISJ_SJ_fSK_Li128ELi256ELi16ELNS5_4UMMA5MajorE0ELS1B_0ELNS1A_7ScaleInE0ELS1C_0EEEEEENSP_INS6_IJSD_SD_SD_EEENS6_IJSM_SM_SM_EEEEENS6_IJNS5_10UnderscoreES1I_S1I_EEEEENS6_IJNS5_23SM90_TMA_LOAD_MULTICASTES1L_EEENS6_IJNS5_14ComposedLayoutINS5_7SwizzleILi3ELi4ELi3EEENS5_18smem_ptr_flag_bitsILi4EEENSP_INS6_IJNSC_ILi8EEESH_EEENS6_IJSH_SD_EEEEEEENSP_INS6_IJNS6_IJNS6_IJSS_SD_EEESV_EEESD_NS6_IJSD_SR_EEEEEENS6_IJNS6_IJNS6_IJSV_S10_EEESZ_EEESM_NS6_IJSR_S10_EEEEEEEEEEEvNS5_8identityES1M_NS6_IJS1W_NSP_INS6_IJNS6_IJNS6_IJSS_NSC_ILi2EEEEEESV_EEESD_S1Z_EEENS6_IJS22_SM_NS6_IJSR_NSC_ILi1024EEEEEEEEEEEEEEvS27_EENS_8epilogue10collective18CollectiveEpilogueINS2I_31Sm100PtrArrayTmaWarpSpecializedILi4ELi2ELi64ELb1ELb0EEEJSI_NS6_IJSG_NSC_ILi64EEEEEENS_6half_tESO_S2P_SO_NS2I_6fusion15FusionCallbacksIS2M_NS2Q_17LinearCombinationIS2P_fS2P_fLNS_15FloatRoundStyleE2EEESI_S2O_JEEENS5_5SM1004TMEM4LOAD26SM100_TMEM_LOAD_32dp32b64xENS5_13SM90_TMA_LOADENS1N_IS1P_NS1Q_ILi16EEENSP_INS6_IJS1S_S2N_EEENS6_IJS2N_SD_EEEEEEENS5_39AutoVectorizingCopyWithAssumedAlignmentILi128EEENS5_14SM90_TMA_STOREES35_S37_S37_EEEvvEEEEvNT_6ParamsE --------------------------
	.section	.nv.constant0._ZN7cutlass13device_kernelINS_4gemm6kernel13GemmUniversalINS1_17GroupProblemShapeIN4cute5tupleIJiiiEEEEENS1_10collective13CollectiveMmaINS1_51MainloopSm100ArrayTmaUmmaWarpSpecializedBlockScaledILi2ELi8ELi1ENS6_IJiiNS5_1CILi1EEEEEEEENS6_IJNSC_ILi128EEENSC_ILi256EEESH_EEENS6_IJNS_12float_e2m1_tENS_13float_ue4m3_tEEEENS6_IJPNS6_IJlSD_NSC_ILi0EEEEEEPNS5_6LayoutINS6_IJNS6_IJNS6_IJNSC_ILi32EEENSC_ILi4EEEEEEiEEENS6_IJNS6_IJNSC_ILi16EEESR_EEEiEEENS6_IJSD_iEEEEEENS6_IJSW_NS6_IJNS6_IJSM_SD_EEENSC_ILi512EEEEEENS6_IJSM_iEEEEEEEEEEESL_S16_NS5_8TiledMMAINS5_8MMA_AtomIJNS5_17SM100_MMA_MXF4_SSISJ_SJ_fSK_Li128ELi256ELi16ELNS5_4UMMA5MajorE0ELS1B_0ELNS1A_7ScaleInE0ELS1C_0EEEEEENSP_INS6_IJSD_SD_SD_EEENS6_IJSM_SM_SM_EEEEENS6_IJNS5_10UnderscoreES1I_S1I_EEEEENS6_IJNS5_23SM90_TMA_LOAD_MULTICASTES1L_EEENS6_IJNS5_14ComposedLayoutINS5_7SwizzleILi3ELi4ELi3EEENS5_18smem_ptr_flag_bitsILi4EEENSP_INS6_IJNSC_ILi8EEESH_EEENS6_IJSH_SD_EEEEEEENSP_INS6_IJNS6_IJNS6_IJSS_SD_EEESV_EEESD_NS6_IJSD_SR_EEEEEENS6_IJNS6_IJNS6_IJSV_S10_EEESZ_EEESM_NS6_IJSR_S10_EEEEEEEEEEEvNS5_8identityES1M_NS6_IJS1W_NSP_INS6_IJNS6_IJNS6_IJSS_NSC_ILi2EEEEEESV_EEESD_S1Z_EEENS6_IJS22_SM_NS6_IJSR_NSC_ILi1024EEEEEEEEEEEEEEvS27_EENS_8epilogue10collective18CollectiveEpilogueINS2I_31Sm100PtrArrayTmaWarpSpecializedILi4ELi2ELi64ELb1ELb0EEEJSI_NS6_IJSG_NSC_ILi64EEEEEENS_6half_tESO_S2P_SO_NS2I_6fusion15FusionCallbacksIS2M_NS2Q_17LinearCombinationIS2P_fS2P_fLNS_15FloatRoundStyleE2EEESI_S2O_JEEENS5_5SM1004TMEM4LOAD26SM100_TMEM_LOAD_32dp32b64xENS5_13SM90_TMA_LOADENS1N_IS1P_NS1Q_ILi16EEENSP_INS6_IJS1S_S2N_EEENS6_IJS2N_SD_EEEEEEENS5_39AutoVectorizingCopyWithAssumedAlignmentILi128EEENS5_14SM90_TMA_STOREES35_S37_S37_EEEvvEEEEvNT_6ParamsE,"a",@progbits
	.sectionflags	@""
	.align	4
.nv.constant0._ZN7cutlass13device_kernelINS_4gemm6kernel13GemmUniversalINS1_17GroupProblemShapeIN4cute5tupleIJiiiEEEEENS1_10collective13CollectiveMmaINS1_51MainloopSm100ArrayTmaUmmaWarpSpecializedBlockScaledILi2ELi8ELi1ENS6_IJiiNS5_1CILi1EEEEEEEENS6_IJNSC_ILi128EEENSC_ILi256EEESH_EEENS6_IJNS_12float_e2m1_tENS_13float_ue4m3_tEEEENS6_IJPNS6_IJlSD_NSC_ILi0EEEEEEPNS5_6LayoutINS6_IJNS6_IJNS6_IJNSC_ILi32EEENSC_ILi4EEEEEEiEEENS6_IJNS6_IJNSC_ILi16EEESR_EEEiEEENS6_IJSD_iEEEEEENS6_IJSW_NS6_IJNS6_IJSM_SD_EEENSC_ILi512EEEEEENS6_IJSM_iEEEEEEEEEEESL_S16_NS5_8TiledMMAINS5_8MMA_AtomIJNS5_17SM100_MMA_MXF4_SSISJ_SJ_fSK_Li128ELi256ELi16ELNS5_4UMMA5MajorE0ELS1B_0ELNS1A_7ScaleInE0ELS1C_0EEEEEENSP_INS6_IJSD_SD_SD_EEENS6_IJSM_SM_SM_EEEEENS6_IJNS5_10UnderscoreES1I_S1I_EEEEENS6_IJNS5_23SM90_TMA_LOAD_MULTICASTES1L_EEENS6_IJNS5_14ComposedLayoutINS5_7SwizzleILi3ELi4ELi3EEENS5_18smem_ptr_flag_bitsILi4EEENSP_INS6_IJNSC_ILi8EEESH_EEENS6_IJSH_SD_EEEEEEENSP_INS6_IJNS6_IJNS6_IJSS_SD_EEESV_EEESD_NS6_IJSD_SR_EEEEEENS6_IJNS6_IJNS6_IJSV_S10_EEESZ_EEESM_NS6_IJSR_S10_EEEEEEEEEEEvNS5_8identityES1M_NS6_IJS1W_NSP_INS6_IJNS6_IJNS6_IJSS_NSC_ILi2EEEEEESV_EEESD_S1Z_EEENS6_IJS22_SM_NS6_IJSR_NSC_ILi1024EEEEEEEEEEEEEEvS27_EENS_8epilogue10collective18CollectiveEpilogueINS2I_31Sm100PtrArrayTmaWarpSpecializedILi4ELi2ELi64ELb1ELb0EEEJSI_NS6_IJSG_NSC_ILi64EEEEEENS_6half_tESO_S2P_SO_NS2I_6fusion15FusionCallbacksIS2M_NS2Q_17LinearCombinationIS2P_fS2P_fLNS_15FloatRoundStyleE2EEESI_S2O_JEEENS5_5SM1004TMEM4LOAD26SM100_TMEM_LOAD_32dp32b64xENS5_13SM90_TMA_LOADENS1N_IS1P_NS1Q_ILi16EEENSP_INS6_IJS1S_S2N_EEENS6_IJS2N_SD_EEEEEEENS5_39AutoVectorizingCopyWithAssumedAlignmentILi128EEENS5_14SM90_TMA_STOREES35_S37_S37_EEEvvEEEEvNT_6ParamsE:
	.zero		4224


//--------------------- SYMBOLS --------------------------

	.type		.nv.reservedSmem.offset0,@object
	.size		.nv.reservedSmem.offset0,0x4
	.type		.nv.reservedSmem.cap,@object
	.size		.nv.reservedSmem.cap,0x4
	.type		__assertfail,@function
